	.target	sm_80

	.elftype	@"ET_EXEC"


//--------------------- .note.nv.tkinfo           --------------------------
	.section	.note.nv.tkinfo,"",@"SHT_NOTE"
	.sectionflags	@"SHF_NOTE_NV_TKINFO"
	.tkinfo
        /*0018*/ 	.word	0x00000002
        /*0030*/ 	.string	""
        /*0030*/ 	.string	"ptxas"
        /*0030*/ 	.string	"Cuda compilation tools, release 13.0, V13.0.88"
        /*0030*/ 	.string	"Build cuda_13.0.r13.0/compiler.36424714_0"
        /*0030*/ 	.string	"-arch sm_80 -m 64 "



//--------------------- .note.nv.cuinfo           --------------------------
	.section	.note.nv.cuinfo,"",@"SHT_NOTE"
	.sectionflags	@"SHF_NOTE_NV_CUINFO"
        /*0018*/ 	.short	0x0002
        /*001a*/ 	.short	0x0050
        /*001c*/ 	.short	0x0082
	.zero		2


//--------------------- .nv.info                  --------------------------
	.section	.nv.info,"",@"SHT_CUDA_INFO"
	.align	4


	//----- nvinfo : EIATTR_REGCOUNT
	.align		4
        /*0000*/ 	.byte	0x04, 0x2f
        /*0002*/ 	.short	(.L_29 - .L_28)
	.align		4
.L_28:
        /*0004*/ 	.word	index@(_ZN12tensorrt_llm7kernels21fusedQKNormRopeKernelIN3c104HalfEfLi64ELb1EEEvPviiifPKvS6_S6_PKlii)
        /*0008*/ 	.word	0x00000017


	//----- nvinfo : EIATTR_FRAME_SIZE
	.align		4
.L_29:
        /*000c*/ 	.byte	0x04, 0x11
        /*000e*/ 	.short	(.L_31 - .L_30)
	.align		4
.L_30:
        /*0010*/ 	.word	index@(_ZN12tensorrt_llm7kernels21fusedQKNormRopeKernelIN3c104HalfEfLi64ELb1EEEvPviiifPKvS6_S6_PKlii)
        /*0014*/ 	.word	0x00000000


	//----- nvinfo : EIATTR_REGCOUNT
	.align		4
.L_31:
        /*0018*/ 	.byte	0x04, 0x2f
        /*001a*/ 	.short	(.L_33 - .L_32)
	.align		4
.L_32:
        /*001c*/ 	.word	index@(_ZN12tensorrt_llm7kernels21fusedQKNormRopeKernelIN3c104HalfEfLi64ELb0EEEvPviiifPKvS6_S6_PKlii)
        /*0020*/ 	.word	0x00000017


	//----- nvinfo : EIATTR_FRAME_SIZE
	.align		4
.L_33:
        /*0024*/ 	.byte	0x04, 0x11
        /*0026*/ 	.short	(.L_35 - .L_34)
	.align		4
.L_34:
        /*0028*/ 	.word	index@($__internal_197_$__cuda_sm70_warpsync)
        /*002c*/ 	.word	0x00000000


	//----- nvinfo : EIATTR_FRAME_SIZE
	.align		4
.L_35:
        /*0030*/ 	.byte	0x04, 0x11
        /*0032*/ 	.short	(.L_37 - .L_36)
	.align		4
.L_36:
        /*0034*/ 	.word	index@($__internal_196_$__cuda_sm70_shflsync_bfly_p)
        /*0038*/ 	.word	0x00000000


	//----- nvinfo : EIATTR_FRAME_SIZE
	.align		4
.L_37:
        /*003c*/ 	.byte	0x04, 0x11
        /*003e*/ 	.short	(.L_39 - .L_38)
	.align		4
.L_38:
        /*0040*/ 	.word	index@(_ZN12tensorrt_llm7kernels21fusedQKNormRopeKernelIN3c104HalfEfLi64ELb0EEEvPviiifPKvS6_S6_PKlii)
        /*0044*/ 	.word	0x00000000


	//----- nvinfo : EIATTR_REGCOUNT
	.align		4
.L_39:
        /*0048*/ 	.byte	0x04, 0x2f
        /*004a*/ 	.short	(.L_41 - .L_40)
	.align		4
.L_40:
        /*004c*/ 	.word	index@(_ZN12tensorrt_llm7kernels21fusedQKNormRopeKernelIN3c104HalfEfLi128ELb1EEEvPviiifPKvS6_S6_PKlii)
        /*0050*/ 	.word	0x0000001d


	//----- nvinfo : EIATTR_FRAME_SIZE
	.align		4
.L_41:
        /*0054*/ 	.byte	0x04, 0x11
        /*0056*/ 	.short	(.L_43 - .L_42)
	.align		4
.L_42:
        /*0058*/ 	.word	index@(_ZN12tensorrt_llm7kernels21fusedQKNormRopeKernelIN3c104HalfEfLi128ELb1EEEvPviiifPKvS6_S6_PKlii)
        /*005c*/ 	.word	0x00000000


	//----- nvinfo : EIATTR_REGCOUNT
	.align		4
.L_43:
        /*0060*/ 	.byte	0x04, 0x2f
        /*0062*/ 	.short	(.L_45 - .L_44)
	.align		4
.L_44:
        /*0064*/ 	.word	index@(_ZN12tensorrt_llm7kernels21fusedQKNormRopeKernelIN3c104HalfEfLi128ELb0EEEvPviiifPKvS6_S6_PKlii)
        /*0068*/ 	.word	0x0000001b


	//----- nvinfo : EIATTR_FRAME_SIZE
	.align		4
.L_45:
        /*006c*/ 	.byte	0x04, 0x11
        /*006e*/ 	.short	(.L_47 - .L_46)
	.align		4
.L_46:
        /*0070*/ 	.word	index@($__internal_195_$__cuda_sm70_warpsync)
        /*0074*/ 	.word	0x00000000


	//----- nvinfo : EIATTR_FRAME_SIZE
	.align		4
.L_47:
        /*0078*/ 	.byte	0x04, 0x11
        /*007a*/ 	.short	(.L_49 - .L_48)
	.align		4
.L_48:
        /*007c*/ 	.word	index@($__internal_194_$__cuda_sm70_shflsync_bfly_p)
        /*0080*/ 	.word	0x00000000


	//----- nvinfo : EIATTR_FRAME_SIZE
	.align		4
.L_49:
        /*0084*/ 	.byte	0x04, 0x11
        /*0086*/ 	.short	(.L_51 - .L_50)
	.align		4
.L_50:
        /*0088*/ 	.word	index@(_ZN12tensorrt_llm7kernels21fusedQKNormRopeKernelIN3c104HalfEfLi128ELb0EEEvPviiifPKvS6_S6_PKlii)
        /*008c*/ 	.word	0x00000000


	//----- nvinfo : EIATTR_REGCOUNT
	.align		4
.L_51:
        /*0090*/ 	.byte	0x04, 0x2f
        /*0092*/ 	.short	(.L_53 - .L_52)
	.align		4
.L_52:
        /*0094*/ 	.word	index@(_ZN12tensorrt_llm7kernels21fusedQKNormRopeKernelIN3c104HalfEfLi256ELb1EEEvPviiifPKvS6_S6_PKlii)
        /*0098*/ 	.word	0x00000020


	//----- nvinfo : EIATTR_FRAME_SIZE
	.align		4
.L_53:
        /*009c*/ 	.byte	0x04, 0x11
        /*009e*/ 	.short	(.L_55 - .L_54)
	.align		4
.L_54:
        /*00a0*/ 	.word	index@(_ZN12tensorrt_llm7kernels21fusedQKNormRopeKernelIN3c104HalfEfLi256ELb1EEEvPviiifPKvS6_S6_PKlii)
        /*00a4*/ 	.word	0x00000000


	//----- nvinfo : EIATTR_REGCOUNT
	.align		4
.L_55:
        /*00a8*/ 	.byte	0x04, 0x2f
        /*00aa*/ 	.short	(.L_57 - .L_56)
	.align		4
.L_56:
        /*00ac*/ 	.word	index@(_ZN12tensorrt_llm7kernels21fusedQKNormRopeKernelIN3c104HalfEfLi256ELb0EEEvPviiifPKvS6_S6_PKlii)
        /*00b0*/ 	.word	0x00000020


	//----- nvinfo : EIATTR_FRAME_SIZE
	.align		4
.L_57:
        /*00b4*/ 	.byte	0x04, 0x11
        /*00b6*/ 	.short	(.L_59 - .L_58)
	.align		4
.L_58:
        /*00b8*/ 	.word	index@($__internal_193_$__cuda_sm70_warpsync)
        /*00bc*/ 	.word	0x00000000


	//----- nvinfo : EIATTR_FRAME_SIZE
	.align		4
.L_59:
        /*00c0*/ 	.byte	0x04, 0x11
        /*00c2*/ 	.short	(.L_61 - .L_60)
	.align		4
.L_60:
        /*00c4*/ 	.word	index@($__internal_192_$__cuda_sm70_shflsync_bfly_p)
        /*00c8*/ 	.word	0x00000000


	//----- nvinfo : EIATTR_FRAME_SIZE
	.align		4
.L_61:
        /*00cc*/ 	.byte	0x04, 0x11
        /*00ce*/ 	.short	(.L_63 - .L_62)
	.align		4
.L_62:
        /*00d0*/ 	.word	index@(_ZN12tensorrt_llm7kernels21fusedQKNormRopeKernelIN3c104HalfEfLi256ELb0EEEvPviiifPKvS6_S6_PKlii)
        /*00d4*/ 	.word	0x00000000


	//----- nvinfo : EIATTR_REGCOUNT
	.align		4
.L_63:
        /*00d8*/ 	.byte	0x04, 0x2f
        /*00da*/ 	.short	(.L_65 - .L_64)
	.align		4
.L_64:
        /*00dc*/ 	.word	index@(_ZN12tensorrt_llm7kernels32fusedQKNormRopeKernelNTokenHeadsIN3c104HalfEfLi64ELb1ELi2EEEvPviiifPKvS6_S6_PKlii)
        /*00e0*/ 	.word	0x00000020


	//----- nvinfo : EIATTR_FRAME_SIZE
	.align		4
.L_65:
        /*00e4*/ 	.byte	0x04, 0x11
        /*00e6*/ 	.short	(.L_67 - .L_66)
	.align		4
.L_66:
        /*00e8*/ 	.word	index@($__internal_191_$__cuda_sm70_shflsync_bfly_p)
        /*00ec*/ 	.word	0x00000000


	//----- nvinfo : EIATTR_FRAME_SIZE
	.align		4
.L_67:
        /*00f0*/ 	.byte	0x04, 0x11
        /*00f2*/ 	.short	(.L_69 - .L_68)
	.align		4
.L_68:
        /*00f4*/ 	.word	index@(_ZN12tensorrt_llm7kernels32fusedQKNormRopeKernelNTokenHeadsIN3c104HalfEfLi64ELb1ELi2EEEvPviiifPKvS6_S6_PKlii)
        /*00f8*/ 	.word	0x00000000


	//----- nvinfo : EIATTR_REGCOUNT
	.align		4
.L_69:
        /*00fc*/ 	.byte	0x04, 0x2f
        /*00fe*/ 	.short	(.L_71 - .L_70)
	.align		4
.L_70:
        /*0100*/ 	.word	index@(_ZN12tensorrt_llm7kernels32fusedQKNormRopeKernelNTokenHeadsIN3c104HalfEfLi64ELb0ELi2EEEvPviiifPKvS6_S6_PKlii)
        /*0104*/ 	.word	0x00000020


	//----- nvinfo : EIATTR_FRAME_SIZE
	.align		4
.L_71:
        /*0108*/ 	.byte	0x04, 0x11
        /*010a*/ 	.short	(.L_73 - .L_72)
	.align		4
.L_72:
        /*010c*/ 	.word	index@($__internal_190_$__cuda_sm70_warpsync)
        /*0110*/ 	.word	0x00000000


	//----- nvinfo : EIATTR_FRAME_SIZE
	.align		4
.L_73:
        /*0114*/ 	.byte	0x04, 0x11
        /*0116*/ 	.short	(.L_75 - .L_74)
	.align		4
.L_74:
        /*0118*/ 	.word	index@($__internal_189_$__cuda_sm70_shflsync_bfly_p)
        /*011c*/ 	.word	0x00000000


	//----- nvinfo : EIATTR_FRAME_SIZE
	.align		4
.L_75:
        /*0120*/ 	.byte	0x04, 0x11
        /*0122*/ 	.short	(.L_77 - .L_76)
	.align		4
.L_76:
        /*0124*/ 	.word	index@(_ZN12tensorrt_llm7kernels32fusedQKNormRopeKernelNTokenHeadsIN3c104HalfEfLi64ELb0ELi2EEEvPviiifPKvS6_S6_PKlii)
        /*0128*/ 	.word	0x00000000


	//----- nvinfo : EIATTR_REGCOUNT
	.align		4
.L_77:
        /*012c*/ 	.byte	0x04, 0x2f
        /*012e*/ 	.short	(.L_79 - .L_78)
	.align		4
.L_78:
        /*0130*/ 	.word	index@(_ZN12tensorrt_llm7kernels32fusedQKNormRopeKernelNTokenHeadsIN3c104HalfEfLi128ELb1ELi2EEEvPviiifPKvS6_S6_PKlii)
        /*0134*/ 	.word	0x00000028


	//----- nvinfo : EIATTR_FRAME_SIZE
	.align		4
.L_79:
        /*0138*/ 	.byte	0x04, 0x11
        /*013a*/ 	.short	(.L_81 - .L_80)
	.align		4
.L_80:
        /*013c*/ 	.word	index@($__internal_188_$__cuda_sm70_shflsync_bfly_p)
        /*0140*/ 	.word	0x00000000


	//----- nvinfo : EIATTR_FRAME_SIZE
	.align		4
.L_81:
        /*0144*/ 	.byte	0x04, 0x11
        /*0146*/ 	.short	(.L_83 - .L_82)
	.align		4
.L_82:
        /*0148*/ 	.word	index@(_ZN12tensorrt_llm7kernels32fusedQKNormRopeKernelNTokenHeadsIN3c104HalfEfLi128ELb1ELi2EEEvPviiifPKvS6_S6_PKlii)
        /*014c*/ 	.word	0x00000000


	//----- nvinfo : EIATTR_REGCOUNT
	.align		4
.L_83:
        /*0150*/ 	.byte	0x04, 0x2f
        /*0152*/ 	.short	(.L_85 - .L_84)
	.align		4
.L_84:
        /*0154*/ 	.word	index@(_ZN12tensorrt_llm7kernels32fusedQKNormRopeKernelNTokenHeadsIN3c104HalfEfLi128ELb0ELi2EEEvPviiifPKvS6_S6_PKlii)
        /*0158*/ 	.word	0x00000026


	//----- nvinfo : EIATTR_FRAME_SIZE
	.align		4
.L_85:
        /*015c*/ 	.byte	0x04, 0x11
        /*015e*/ 	.short	(.L_87 - .L_86)
	.align		4
.L_86:
        /*0160*/ 	.word	index@($__internal_187_$__cuda_sm70_warpsync)
        /*0164*/ 	.word	0x00000000


	//----- nvinfo : EIATTR_FRAME_SIZE
	.align		4
.L_87:
        /*0168*/ 	.byte	0x04, 0x11
        /*016a*/ 	.short	(.L_89 - .L_88)
	.align		4
.L_88:
        /*016c*/ 	.word	index@($__internal_186_$__cuda_sm70_shflsync_bfly_p)
        /*0170*/ 	.word	0x00000000


	//----- nvinfo : EIATTR_FRAME_SIZE
	.align		4
.L_89:
        /*0174*/ 	.byte	0x04, 0x11
        /*0176*/ 	.short	(.L_91 - .L_90)
	.align		4
.L_90:
        /*0178*/ 	.word	index@(_ZN12tensorrt_llm7kernels32fusedQKNormRopeKernelNTokenHeadsIN3c104HalfEfLi128ELb0ELi2EEEvPviiifPKvS6_S6_PKlii)
        /*017c*/ 	.word	0x00000000


	//----- nvinfo : EIATTR_REGCOUNT
	.align		4
.L_91:
        /*0180*/ 	.byte	0x04, 0x2f
        /*0182*/ 	.short	(.L_93 - .L_92)
	.align		4
.L_92:
        /*0184*/ 	.word	index@(_ZN12tensorrt_llm7kernels32fusedQKNormRopeKernelNTokenHeadsIN3c104HalfEfLi256ELb1ELi2EEEvPviiifPKvS6_S6_PKlii)
        /*0188*/ 	.word	0x00000030


	//----- nvinfo : EIATTR_FRAME_SIZE
	.align		4
.L_93:
        /*018c*/ 	.byte	0x04, 0x11
        /*018e*/ 	.short	(.L_95 - .L_94)
	.align		4
.L_94:
        /*0190*/ 	.word	index@($__internal_185_$__cuda_sm70_shflsync_bfly_p)
        /*0194*/ 	.word	0x00000000


	//----- nvinfo : EIATTR_FRAME_SIZE
	.align		4
.L_95:
        /*0198*/ 	.byte	0x04, 0x11
        /*019a*/ 	.short	(.L_97 - .L_96)
	.align		4
.L_96:
        /*019c*/ 	.word	index@(_ZN12tensorrt_llm7kernels32fusedQKNormRopeKernelNTokenHeadsIN3c104HalfEfLi256ELb1ELi2EEEvPviiifPKvS6_S6_PKlii)
        /*01a0*/ 	.word	0x00000000


	//----- nvinfo : EIATTR_REGCOUNT
	.align		4
.L_97:
        /*01a4*/ 	.byte	0x04, 0x2f
        /*01a6*/ 	.short	(.L_99 - .L_98)
	.align		4
.L_98:
        /*01a8*/ 	.word	index@(_ZN12tensorrt_llm7kernels32fusedQKNormRopeKernelNTokenHeadsIN3c104HalfEfLi256ELb0ELi2EEEvPviiifPKvS6_S6_PKlii)
        /*01ac*/ 	.word	0x00000038


	//----- nvinfo : EIATTR_FRAME_SIZE
	.align		4
.L_99:
        /*01b0*/ 	.byte	0x04, 0x11
        /*01b2*/ 	.short	(.L_101 - .L_100)
	.align		4
.L_100:
        /*01b4*/ 	.word	index@($__internal_184_$__cuda_sm70_warpsync)
        /*01b8*/ 	.word	0x00000000


	//----- nvinfo : EIATTR_FRAME_SIZE
	.align		4
.L_101:
        /*01bc*/ 	.byte	0x04, 0x11
        /*01be*/ 	.short	(.L_103 - .L_102)
	.align		4
.L_102:
        /*01c0*/ 	.word	index@($__internal_183_$__cuda_sm70_shflsync_bfly_p)
        /*01c4*/ 	.word	0x00000000


	//----- nvinfo : EIATTR_FRAME_SIZE
	.align		4
.L_103:
        /*01c8*/ 	.byte	0x04, 0x11
        /*01ca*/ 	.short	(.L_105 - .L_104)
	.align		4
.L_104:
        /*01cc*/ 	.word	index@(_ZN12tensorrt_llm7kernels32fusedQKNormRopeKernelNTokenHeadsIN3c104HalfEfLi256ELb0ELi2EEEvPviiifPKvS6_S6_PKlii)
        /*01d0*/ 	.word	0x00000000


	//----- nvinfo : EIATTR_REGCOUNT
	.align		4
.L_105:
        /*01d4*/ 	.byte	0x04, 0x2f
        /*01d6*/ 	.short	(.L_107 - .L_106)
	.align		4
.L_106:
        /*01d8*/ 	.word	index@(_ZN12tensorrt_llm7kernels32fusedQKNormRopeKernelNTokenHeadsIN3c104HalfEfLi64ELb1ELi4EEEvPviiifPKvS6_S6_PKlii)
        /*01dc*/ 	.word	0x00000020


	//----- nvinfo : EIATTR_FRAME_SIZE
	.align		4
.L_107:
        /*01e0*/ 	.byte	0x04, 0x11
        /*01e2*/ 	.short	(.L_109 - .L_108)
	.align		4
.L_108:
        /*01e4*/ 	.word	index@($__internal_182_$__cuda_sm70_shflsync_bfly_p)
        /*01e8*/ 	.word	0x00000000


	//----- nvinfo : EIATTR_FRAME_SIZE
	.align		4
.L_109:
        /*01ec*/ 	.byte	0x04, 0x11
        /*01ee*/ 	.short	(.L_111 - .L_110)
	.align		4
.L_110:
        /*01f0*/ 	.word	index@(_ZN12tensorrt_llm7kernels32fusedQKNormRopeKernelNTokenHeadsIN3c104HalfEfLi64ELb1ELi4EEEvPviiifPKvS6_S6_PKlii)
        /*01f4*/ 	.word	0x00000000


	//----- nvinfo : EIATTR_REGCOUNT
	.align		4
.L_111:
        /*01f8*/ 	.byte	0x04, 0x2f
        /*01fa*/ 	.short	(.L_113 - .L_112)
	.align		4
.L_112:
        /*01fc*/ 	.word	index@(_ZN12tensorrt_llm7kernels32fusedQKNormRopeKernelNTokenHeadsIN3c104HalfEfLi64ELb0ELi4EEEvPviiifPKvS6_S6_PKlii)
        /*0200*/ 	.word	0x00000020


	//----- nvinfo : EIATTR_FRAME_SIZE
	.align		4
.L_113:
        /*0204*/ 	.byte	0x04, 0x11
        /*0206*/ 	.short	(.L_115 - .L_114)
	.align		4
.L_114:
        /*0208*/ 	.word	index@($__internal_181_$__cuda_sm70_warpsync)
        /*020c*/ 	.word	0x00000000


	//----- nvinfo : EIATTR_FRAME_SIZE
	.align		4
.L_115:
        /*0210*/ 	.byte	0x04, 0x11
        /*0212*/ 	.short	(.L_117 - .L_116)
	.align		4
.L_116:
        /*0214*/ 	.word	index@($__internal_180_$__cuda_sm70_shflsync_bfly_p)
        /*0218*/ 	.word	0x00000000


	//----- nvinfo : EIATTR_FRAME_SIZE
	.align		4
.L_117:
        /*021c*/ 	.byte	0x04, 0x11
        /*021e*/ 	.short	(.L_119 - .L_118)
	.align		4
.L_118:
        /*0220*/ 	.word	index@(_ZN12tensorrt_llm7kernels32fusedQKNormRopeKernelNTokenHeadsIN3c104HalfEfLi64ELb0ELi4EEEvPviiifPKvS6_S6_PKlii)
        /*0224*/ 	.word	0x00000000


	//----- nvinfo : EIATTR_REGCOUNT
	.align		4
.L_119:
        /*0228*/ 	.byte	0x04, 0x2f
        /*022a*/ 	.short	(.L_121 - .L_120)
	.align		4
.L_120:
        /*022c*/ 	.word	index@(_ZN12tensorrt_llm7kernels32fusedQKNormRopeKernelNTokenHeadsIN3c104HalfEfLi128ELb1ELi4EEEvPviiifPKvS6_S6_PKlii)
        /*0230*/ 	.word	0x00000028


	//----- nvinfo : EIATTR_FRAME_SIZE
	.align		4
.L_121:
        /*0234*/ 	.byte	0x04, 0x11
        /*0236*/ 	.short	(.L_123 - .L_122)
	.align		4
.L_122:
        /*0238*/ 	.word	index@($__internal_179_$__cuda_sm70_shflsync_bfly_p)
        /*023c*/ 	.word	0x00000000


	//----- nvinfo : EIATTR_FRAME_SIZE
	.align		4
.L_123:
        /*0240*/ 	.byte	0x04, 0x11
        /*0242*/ 	.short	(.L_125 - .L_124)
	.align		4
.L_124:
        /*0244*/ 	.word	index@(_ZN12tensorrt_llm7kernels32fusedQKNormRopeKernelNTokenHeadsIN3c104HalfEfLi128ELb1ELi4EEEvPviiifPKvS6_S6_PKlii)
        /*0248*/ 	.word	0x00000000


	//----- nvinfo : EIATTR_REGCOUNT
	.align		4
.L_125:
        /*024c*/ 	.byte	0x04, 0x2f
        /*024e*/ 	.short	(.L_127 - .L_126)
	.align		4
.L_126:
        /*0250*/ 	.word	index@(_ZN12tensorrt_llm7kernels32fusedQKNormRopeKernelNTokenHeadsIN3c104HalfEfLi128ELb0ELi4EEEvPviiifPKvS6_S6_PKlii)
        /*0254*/ 	.word	0x00000026


	//----- nvinfo : EIATTR_FRAME_SIZE
	.align		4
.L_127:
        /*0258*/ 	.byte	0x04, 0x11
        /*025a*/ 	.short	(.L_129 - .L_128)
	.align		4
.L_128:
        /*025c*/ 	.word	index@($__internal_178_$__cuda_sm70_warpsync)
        /*0260*/ 	.word	0x00000000


	//----- nvinfo : EIATTR_FRAME_SIZE
	.align		4
.L_129:
        /*0264*/ 	.byte	0x04, 0x11
        /*0266*/ 	.short	(.L_131 - .L_130)
	.align		4
.L_130:
        /*0268*/ 	.word	index@($__internal_177_$__cuda_sm70_shflsync_bfly_p)
        /*026c*/ 	.word	0x00000000


	//----- nvinfo : EIATTR_FRAME_SIZE
	.align		4
.L_131:
        /*0270*/ 	.byte	0x04, 0x11
        /*0272*/ 	.short	(.L_133 - .L_132)
	.align		4
.L_132:
        /*0274*/ 	.word	index@(_ZN12tensorrt_llm7kernels32fusedQKNormRopeKernelNTokenHeadsIN3c104HalfEfLi128ELb0ELi4EEEvPviiifPKvS6_S6_PKlii)
        /*0278*/ 	.word	0x00000000


	//----- nvinfo : EIATTR_REGCOUNT
	.align		4
.L_133:
        /*027c*/ 	.byte	0x04, 0x2f
        /*027e*/ 	.short	(.L_135 - .L_134)
	.align		4
.L_134:
        /*0280*/ 	.word	index@(_ZN12tensorrt_llm7kernels32fusedQKNormRopeKernelNTokenHeadsIN3c104HalfEfLi256ELb1ELi4EEEvPviiifPKvS6_S6_PKlii)
        /*0284*/ 	.word	0x00000030


	//----- nvinfo : EIATTR_FRAME_SIZE
	.align		4
.L_135:
        /*0288*/ 	.byte	0x04, 0x11
        /*028a*/ 	.short	(.L_137 - .L_136)
	.align		4
.L_136:
        /*028c*/ 	.word	index@($__internal_176_$__cuda_sm70_shflsync_bfly_p)
        /*0290*/ 	.word	0x00000000


	//----- nvinfo : EIATTR_FRAME_SIZE
	.align		4
.L_137:
        /*0294*/ 	.byte	0x04, 0x11
        /*0296*/ 	.short	(.L_139 - .L_138)
	.align		4
.L_138:
        /*0298*/ 	.word	index@(_ZN12tensorrt_llm7kernels32fusedQKNormRopeKernelNTokenHeadsIN3c104HalfEfLi256ELb1ELi4EEEvPviiifPKvS6_S6_PKlii)
        /*029c*/ 	.word	0x00000000


	//----- nvinfo : EIATTR_REGCOUNT
	.align		4
.L_139:
        /*02a0*/ 	.byte	0x04, 0x2f
        /*02a2*/ 	.short	(.L_141 - .L_140)
	.align		4
.L_140:
        /*02a4*/ 	.word	index@(_ZN12tensorrt_llm7kernels32fusedQKNormRopeKernelNTokenHeadsIN3c104HalfEfLi256ELb0ELi4EEEvPviiifPKvS6_S6_PKlii)
        /*02a8*/ 	.word	0x00000038


	//----- nvinfo : EIATTR_FRAME_SIZE
	.align		4
.L_141:
        /*02ac*/ 	.byte	0x04, 0x11
        /*02ae*/ 	.short	(.L_143 - .L_142)
	.align		4
.L_142:
        /*02b0*/ 	.word	index@($__internal_175_$__cuda_sm70_warpsync)
        /*02b4*/ 	.word	0x00000000


	//----- nvinfo : EIATTR_FRAME_SIZE
	.align		4
.L_143:
        /*02b8*/ 	.byte	0x04, 0x11
        /*02ba*/ 	.short	(.L_145 - .L_144)
	.align		4
.L_144:
        /*02bc*/ 	.word	index@($__internal_174_$__cuda_sm70_shflsync_bfly_p)
        /*02c0*/ 	.word	0x00000000


	//----- nvinfo : EIATTR_FRAME_SIZE
	.align		4
.L_145:
        /*02c4*/ 	.byte	0x04, 0x11
        /*02c6*/ 	.short	(.L_147 - .L_146)
	.align		4
.L_146:
        /*02c8*/ 	.word	index@(_ZN12tensorrt_llm7kernels32fusedQKNormRopeKernelNTokenHeadsIN3c104HalfEfLi256ELb0ELi4EEEvPviiifPKvS6_S6_PKlii)
        /*02cc*/ 	.word	0x00000000


	//----- nvinfo : EIATTR_REGCOUNT
	.align		4
.L_147:
        /*02d0*/ 	.byte	0x04, 0x2f
        /*02d2*/ 	.short	(.L_149 - .L_148)
	.align		4
.L_148:
        /*02d4*/ 	.word	index@(_ZN12tensorrt_llm7kernels32fusedQKNormRopeKernelNTokenHeadsIN3c104HalfEfLi64ELb1ELi8EEEvPviiifPKvS6_S6_PKlii)
        /*02d8*/ 	.word	0x00000020


	//----- nvinfo : EIATTR_FRAME_SIZE
	.align		4
.L_149:
        /*02dc*/ 	.byte	0x04, 0x11
        /*02de*/ 	.short	(.L_151 - .L_150)
	.align		4
.L_150:
        /*02e0*/ 	.word	index@($__internal_173_$__cuda_sm70_shflsync_bfly_p)
        /*02e4*/ 	.word	0x00000000


	//----- nvinfo : EIATTR_FRAME_SIZE
	.align		4
.L_151:
        /*02e8*/ 	.byte	0x04, 0x11
        /*02ea*/ 	.short	(.L_153 - .L_152)
	.align		4
.L_152:
        /*02ec*/ 	.word	index@(_ZN12tensorrt_llm7kernels32fusedQKNormRopeKernelNTokenHeadsIN3c104HalfEfLi64ELb1ELi8EEEvPviiifPKvS6_S6_PKlii)
        /*02f0*/ 	.word	0x00000000


	//----- nvinfo : EIATTR_REGCOUNT
	.align		4
.L_153:
        /*02f4*/ 	.byte	0x04, 0x2f
        /*02f6*/ 	.short	(.L_155 - .L_154)
	.align		4
.L_154:
        /*02f8*/ 	.word	index@(_ZN12tensorrt_llm7kernels32fusedQKNormRopeKernelNTokenHeadsIN3c104HalfEfLi64ELb0ELi8EEEvPviiifPKvS6_S6_PKlii)
        /*02fc*/ 	.word	0x00000020


	//----- nvinfo : EIATTR_FRAME_SIZE
	.align		4
.L_155:
        /*0300*/ 	.byte	0x04, 0x11
        /*0302*/ 	.short	(.L_157 - .L_156)
	.align		4
.L_156:
        /*0304*/ 	.word	index@($__internal_172_$__cuda_sm70_warpsync)
        /*0308*/ 	.word	0x00000000


	//----- nvinfo : EIATTR_FRAME_SIZE
	.align		4
.L_157:
        /*030c*/ 	.byte	0x04, 0x11
        /*030e*/ 	.short	(.L_159 - .L_158)
	.align		4
.L_158:
        /*0310*/ 	.word	index@($__internal_171_$__cuda_sm70_shflsync_bfly_p)
        /*0314*/ 	.word	0x00000000


	//----- nvinfo : EIATTR_FRAME_SIZE
	.align		4
.L_159:
        /*0318*/ 	.byte	0x04, 0x11
        /*031a*/ 	.short	(.L_161 - .L_160)
	.align		4
.L_160:
        /*031c*/ 	.word	index@(_ZN12tensorrt_llm7kernels32fusedQKNormRopeKernelNTokenHeadsIN3c104HalfEfLi64ELb0ELi8EEEvPviiifPKvS6_S6_PKlii)
        /*0320*/ 	.word	0x00000000


	//----- nvinfo : EIATTR_REGCOUNT
	.align		4
.L_161:
        /*0324*/ 	.byte	0x04, 0x2f
        /*0326*/ 	.short	(.L_163 - .L_162)
	.align		4
.L_162:
        /*0328*/ 	.word	index@(_ZN12tensorrt_llm7kernels32fusedQKNormRopeKernelNTokenHeadsIN3c104HalfEfLi128ELb1ELi8EEEvPviiifPKvS6_S6_PKlii)
        /*032c*/ 	.word	0x00000028


	//----- nvinfo : EIATTR_FRAME_SIZE
	.align		4
.L_163:
        /*0330*/ 	.byte	0x04, 0x11
        /*0332*/ 	.short	(.L_165 - .L_164)
	.align		4
.L_164:
        /*0334*/ 	.word	index@($__internal_170_$__cuda_sm70_shflsync_bfly_p)
        /*0338*/ 	.word	0x00000000


	//----- nvinfo : EIATTR_FRAME_SIZE
	.align		4
.L_165:
        /*033c*/ 	.byte	0x04, 0x11
        /*033e*/ 	.short	(.L_167 - .L_166)
	.align		4
.L_166:
        /*0340*/ 	.word	index@(_ZN12tensorrt_llm7kernels32fusedQKNormRopeKernelNTokenHeadsIN3c104HalfEfLi128ELb1ELi8EEEvPviiifPKvS6_S6_PKlii)
        /*0344*/ 	.word	0x00000000


	//----- nvinfo : EIATTR_REGCOUNT
	.align		4
.L_167:
        /*0348*/ 	.byte	0x04, 0x2f
        /*034a*/ 	.short	(.L_169 - .L_168)
	.align		4
.L_168:
        /*034c*/ 	.word	index@(_ZN12tensorrt_llm7kernels32fusedQKNormRopeKernelNTokenHeadsIN3c104HalfEfLi128ELb0ELi8EEEvPviiifPKvS6_S6_PKlii)
        /*0350*/ 	.word	0x00000026


	//----- nvinfo : EIATTR_FRAME_SIZE
	.align		4
.L_169:
        /*0354*/ 	.byte	0x04, 0x11
        /*0356*/ 	.short	(.L_171 - .L_170)
	.align		4
.L_170:
        /*0358*/ 	.word	index@($__internal_169_$__cuda_sm70_warpsync)
        /*035c*/ 	.word	0x00000000


	//----- nvinfo : EIATTR_FRAME_SIZE
	.align		4
.L_171:
        /*0360*/ 	.byte	0x04, 0x11
        /*0362*/ 	.short	(.L_173 - .L_172)
	.align		4
.L_172:
        /*0364*/ 	.word	index@($__internal_168_$__cuda_sm70_shflsync_bfly_p)
        /*0368*/ 	.word	0x00000000


	//----- nvinfo : EIATTR_FRAME_SIZE
	.align		4
.L_173:
        /*036c*/ 	.byte	0x04, 0x11
        /*036e*/ 	.short	(.L_175 - .L_174)
	.align		4
.L_174:
        /*0370*/ 	.word	index@(_ZN12tensorrt_llm7kernels32fusedQKNormRopeKernelNTokenHeadsIN3c104HalfEfLi128ELb0ELi8EEEvPviiifPKvS6_S6_PKlii)
        /*0374*/ 	.word	0x00000000


	//----- nvinfo : EIATTR_REGCOUNT
	.align		4
.L_175:
        /*0378*/ 	.byte	0x04, 0x2f
        /*037a*/ 	.short	(.L_177 - .L_176)
	.align		4
.L_176:
        /*037c*/ 	.word	index@(_ZN12tensorrt_llm7kernels32fusedQKNormRopeKernelNTokenHeadsIN3c104HalfEfLi256ELb1ELi8EEEvPviiifPKvS6_S6_PKlii)
        /*0380*/ 	.word	0x00000030


	//----- nvinfo : EIATTR_FRAME_SIZE
	.align		4
.L_177:
        /*0384*/ 	.byte	0x04, 0x11
        /*0386*/ 	.short	(.L_179 - .L_178)
	.align		4
.L_178:
        /*0388*/ 	.word	index@($__internal_167_$__cuda_sm70_shflsync_bfly_p)
        /*038c*/ 	.word	0x00000000


	//----- nvinfo : EIATTR_FRAME_SIZE
	.align		4
.L_179:
        /*0390*/ 	.byte	0x04, 0x11
        /*0392*/ 	.short	(.L_181 - .L_180)
	.align		4
.L_180:
        /*0394*/ 	.word	index@(_ZN12tensorrt_llm7kernels32fusedQKNormRopeKernelNTokenHeadsIN3c104HalfEfLi256ELb1ELi8EEEvPviiifPKvS6_S6_PKlii)
        /*0398*/ 	.word	0x00000000


	//----- nvinfo : EIATTR_REGCOUNT
	.align		4
.L_181:
        /*039c*/ 	.byte	0x04, 0x2f
        /*039e*/ 	.short	(.L_183 - .L_182)
	.align		4
.L_182:
        /*03a0*/ 	.word	index@(_ZN12tensorrt_llm7kernels32fusedQKNormRopeKernelNTokenHeadsIN3c104HalfEfLi256ELb0ELi8EEEvPviiifPKvS6_S6_PKlii)
        /*03a4*/ 	.word	0x00000038


	//----- nvinfo : EIATTR_FRAME_SIZE
	.align		4
.L_183:
        /*03a8*/ 	.byte	0x04, 0x11
        /*03aa*/ 	.short	(.L_185 - .L_184)
	.align		4
.L_184:
        /*03ac*/ 	.word	index@($__internal_166_$__cuda_sm70_warpsync)
        /*03b0*/ 	.word	0x00000000


	//----- nvinfo : EIATTR_FRAME_SIZE
	.align		4
.L_185:
        /*03b4*/ 	.byte	0x04, 0x11
        /*03b6*/ 	.short	(.L_187 - .L_186)
	.align		4
.L_186:
        /*03b8*/ 	.word	index@($__internal_165_$__cuda_sm70_shflsync_bfly_p)
        /*03bc*/ 	.word	0x00000000


	//----- nvinfo : EIATTR_FRAME_SIZE
	.align		4
.L_187:
        /*03c0*/ 	.byte	0x04, 0x11
        /*03c2*/ 	.short	(.L_189 - .L_188)
	.align		4
.L_188:
        /*03c4*/ 	.word	index@(_ZN12tensorrt_llm7kernels32fusedQKNormRopeKernelNTokenHeadsIN3c104HalfEfLi256ELb0ELi8EEEvPviiifPKvS6_S6_PKlii)
        /*03c8*/ 	.word	0x00000000


	//----- nvinfo : EIATTR_REGCOUNT
	.align		4
.L_189:
        /*03cc*/ 	.byte	0x04, 0x2f
        /*03ce*/ 	.short	(.L_191 - .L_190)
	.align		4
.L_190:
        /*03d0*/ 	.word	index@(_ZN12tensorrt_llm7kernels21fusedQKNormRopeKernelIN3c104HalfES3_Li64ELb1EEEvPviiifPKvS6_S6_PKlii)
        /*03d4*/ 	.word	0x00000017


	//----- nvinfo : EIATTR_FRAME_SIZE
	.align		4
.L_191:
        /*03d8*/ 	.byte	0x04, 0x11
        /*03da*/ 	.short	(.L_193 - .L_192)
	.align		4
.L_192:
        /*03dc*/ 	.word	index@(_ZN12tensorrt_llm7kernels21fusedQKNormRopeKernelIN3c104HalfES3_Li64ELb1EEEvPviiifPKvS6_S6_PKlii)
        /*03e0*/ 	.word	0x00000000


	//----- nvinfo : EIATTR_REGCOUNT
	.align		4
.L_193:
        /*03e4*/ 	.byte	0x04, 0x2f
        /*03e6*/ 	.short	(.L_195 - .L_194)
	.align		4
.L_194:
        /*03e8*/ 	.word	index@(_ZN12tensorrt_llm7kernels21fusedQKNormRopeKernelIN3c104HalfES3_Li64ELb0EEEvPviiifPKvS6_S6_PKlii)
        /*03ec*/ 	.word	0x00000017


	//----- nvinfo : EIATTR_FRAME_SIZE
	.align		4
.L_195:
        /*03f0*/ 	.byte	0x04, 0x11
        /*03f2*/ 	.short	(.L_197 - .L_196)
	.align		4
.L_196:
        /*03f4*/ 	.word	index@($__internal_164_$__cuda_sm70_warpsync)
        /*03f8*/ 	.word	0x00000000


	//----- nvinfo : EIATTR_FRAME_SIZE
	.align		4
.L_197:
        /*03fc*/ 	.byte	0x04, 0x11
        /*03fe*/ 	.short	(.L_199 - .L_198)
	.align		4
.L_198:
        /*0400*/ 	.word	index@($__internal_163_$__cuda_sm70_shflsync_bfly_p)
        /*0404*/ 	.word	0x00000000


	//----- nvinfo : EIATTR_FRAME_SIZE
	.align		4
.L_199:
        /*0408*/ 	.byte	0x04, 0x11
        /*040a*/ 	.short	(.L_201 - .L_200)
	.align		4
.L_200:
        /*040c*/ 	.word	index@(_ZN12tensorrt_llm7kernels21fusedQKNormRopeKernelIN3c104HalfES3_Li64ELb0EEEvPviiifPKvS6_S6_PKlii)
        /*0410*/ 	.word	0x00000000


	//----- nvinfo : EIATTR_REGCOUNT
	.align		4
.L_201:
        /*0414*/ 	.byte	0x04, 0x2f
        /*0416*/ 	.short	(.L_203 - .L_202)
	.align		4
.L_202:
        /*0418*/ 	.word	index@(_ZN12tensorrt_llm7kernels21fusedQKNormRopeKernelIN3c104HalfES3_Li128ELb1EEEvPviiifPKvS6_S6_PKlii)
        /*041c*/ 	.word	0x0000001d


	//----- nvinfo : EIATTR_FRAME_SIZE
	.align		4
.L_203:
        /*0420*/ 	.byte	0x04, 0x11
        /*0422*/ 	.short	(.L_205 - .L_204)
	.align		4
.L_204:
        /*0424*/ 	.word	index@(_ZN12tensorrt_llm7kernels21fusedQKNormRopeKernelIN3c104HalfES3_Li128ELb1EEEvPviiifPKvS6_S6_PKlii)
        /*0428*/ 	.word	0x00000000


	//----- nvinfo : EIATTR_REGCOUNT
	.align		4
.L_205:
        /*042c*/ 	.byte	0x04, 0x2f
        /*042e*/ 	.short	(.L_207 - .L_206)
	.align		4
.L_206:
        /*0430*/ 	.word	index@(_ZN12tensorrt_llm7kernels21fusedQKNormRopeKernelIN3c104HalfES3_Li128ELb0EEEvPviiifPKvS6_S6_PKlii)
        /*0434*/ 	.word	0x0000001b


	//----- nvinfo : EIATTR_FRAME_SIZE
	.align		4
.L_207:
        /*0438*/ 	.byte	0x04, 0x11
        /*043a*/ 	.short	(.L_209 - .L_208)
	.align		4
.L_208:
        /*043c*/ 	.word	index@($__internal_162_$__cuda_sm70_warpsync)
        /*0440*/ 	.word	0x00000000


	//----- nvinfo : EIATTR_FRAME_SIZE
	.align		4
.L_209:
        /*0444*/ 	.byte	0x04, 0x11
        /*0446*/ 	.short	(.L_211 - .L_210)
	.align		4
.L_210:
        /*0448*/ 	.word	index@($__internal_161_$__cuda_sm70_shflsync_bfly_p)
        /*044c*/ 	.word	0x00000000


	//----- nvinfo : EIATTR_FRAME_SIZE
	.align		4
.L_211:
        /*0450*/ 	.byte	0x04, 0x11
        /*0452*/ 	.short	(.L_213 - .L_212)
	.align		4
.L_212:
        /*0454*/ 	.word	index@(_ZN12tensorrt_llm7kernels21fusedQKNormRopeKernelIN3c104HalfES3_Li128ELb0EEEvPviiifPKvS6_S6_PKlii)
        /*0458*/ 	.word	0x00000000


	//----- nvinfo : EIATTR_REGCOUNT
	.align		4
.L_213:
        /*045c*/ 	.byte	0x04, 0x2f
        /*045e*/ 	.short	(.L_215 - .L_214)
	.align		4
.L_214:
        /*0460*/ 	.word	index@(_ZN12tensorrt_llm7kernels21fusedQKNormRopeKernelIN3c104HalfES3_Li256ELb1EEEvPviiifPKvS6_S6_PKlii)
        /*0464*/ 	.word	0x00000020


	//----- nvinfo : EIATTR_FRAME_SIZE
	.align		4
.L_215:
        /*0468*/ 	.byte	0x04, 0x11
        /*046a*/ 	.short	(.L_217 - .L_216)
	.align		4
.L_216:
        /*046c*/ 	.word	index@(_ZN12tensorrt_llm7kernels21fusedQKNormRopeKernelIN3c104HalfES3_Li256ELb1EEEvPviiifPKvS6_S6_PKlii)
        /*0470*/ 	.word	0x00000000


	//----- nvinfo : EIATTR_REGCOUNT
	.align		4
.L_217:
        /*0474*/ 	.byte	0x04, 0x2f
        /*0476*/ 	.short	(.L_219 - .L_218)
	.align		4
.L_218:
        /*0478*/ 	.word	index@(_ZN12tensorrt_llm7kernels21fusedQKNormRopeKernelIN3c104HalfES3_Li256ELb0EEEvPviiifPKvS6_S6_PKlii)
        /*047c*/ 	.word	0x00000020


	//----- nvinfo : EIATTR_FRAME_SIZE
	.align		4
.L_219:
        /*0480*/ 	.byte	0x04, 0x11
        /*0482*/ 	.short	(.L_221 - .L_220)
	.align		4
.L_220:
        /*0484*/ 	.word	index@($__internal_160_$__cuda_sm70_warpsync)
        /*0488*/ 	.word	0x00000000


	//----- nvinfo : EIATTR_FRAME_SIZE
	.align		4
.L_221:
        /*048c*/ 	.byte	0x04, 0x11
        /*048e*/ 	.short	(.L_223 - .L_222)
	.align		4
.L_222:
        /*0490*/ 	.word	index@($__internal_159_$__cuda_sm70_shflsync_bfly_p)
        /*0494*/ 	.word	0x00000000


	//----- nvinfo : EIATTR_FRAME_SIZE
	.align		4
.L_223:
        /*0498*/ 	.byte	0x04, 0x11
        /*049a*/ 	.short	(.L_225 - .L_224)
	.align		4
.L_224:
        /*049c*/ 	.word	index@(_ZN12tensorrt_llm7kernels21fusedQKNormRopeKernelIN3c104HalfES3_Li256ELb0EEEvPviiifPKvS6_S6_PKlii)
        /*04a0*/ 	.word	0x00000000


	//----- nvinfo : EIATTR_REGCOUNT
	.align		4
.L_225:
        /*04a4*/ 	.byte	0x04, 0x2f
        /*04a6*/ 	.short	(.L_227 - .L_226)
	.align		4
.L_226:
        /*04a8*/ 	.word	index@(_ZN12tensorrt_llm7kernels32fusedQKNormRopeKernelNTokenHeadsIN3c104HalfES3_Li64ELb1ELi2EEEvPviiifPKvS6_S6_PKlii)
        /*04ac*/ 	.word	0x00000020


	//----- nvinfo : EIATTR_FRAME_SIZE
	.align		4
.L_227:
        /*04b0*/ 	.byte	0x04, 0x11
        /*04b2*/ 	.short	(.L_229 - .L_228)
	.align		4
.L_228:
        /*04b4*/ 	.word	index@($__internal_158_$__cuda_sm70_shflsync_bfly_p)
        /*04b8*/ 	.word	0x00000000


	//----- nvinfo : EIATTR_FRAME_SIZE
	.align		4
.L_229:
        /*04bc*/ 	.byte	0x04, 0x11
        /*04be*/ 	.short	(.L_231 - .L_230)
	.align		4
.L_230:
        /*04c0*/ 	.word	index@(_ZN12tensorrt_llm7kernels32fusedQKNormRopeKernelNTokenHeadsIN3c104HalfES3_Li64ELb1ELi2EEEvPviiifPKvS6_S6_PKlii)
        /*04c4*/ 	.word	0x00000000


	//----- nvinfo : EIATTR_REGCOUNT
	.align		4
.L_231:
        /*04c8*/ 	.byte	0x04, 0x2f
        /*04ca*/ 	.short	(.L_233 - .L_232)
	.align		4
.L_232:
        /*04cc*/ 	.word	index@(_ZN12tensorrt_llm7kernels32fusedQKNormRopeKernelNTokenHeadsIN3c104HalfES3_Li64ELb0ELi2EEEvPviiifPKvS6_S6_PKlii)
        /*04d0*/ 	.word	0x00000020


	//----- nvinfo : EIATTR_FRAME_SIZE
	.align		4
.L_233:
        /*04d4*/ 	.byte	0x04, 0x11
        /*04d6*/ 	.short	(.L_235 - .L_234)
	.align		4
.L_234:
        /*04d8*/ 	.word	index@($__internal_157_$__cuda_sm70_warpsync)
        /*04dc*/ 	.word	0x00000000


	//----- nvinfo : EIATTR_FRAME_SIZE
	.align		4
.L_235:
        /*04e0*/ 	.byte	0x04, 0x11
        /*04e2*/ 	.short	(.L_237 - .L_236)
	.align		4
.L_236:
        /*04e4*/ 	.word	index@($__internal_156_$__cuda_sm70_shflsync_bfly_p)
        /*04e8*/ 	.word	0x00000000


	//----- nvinfo : EIATTR_FRAME_SIZE
	.align		4
.L_237:
        /*04ec*/ 	.byte	0x04, 0x11
        /*04ee*/ 	.short	(.L_239 - .L_238)
	.align		4
.L_238:
        /*04f0*/ 	.word	index@(_ZN12tensorrt_llm7kernels32fusedQKNormRopeKernelNTokenHeadsIN3c104HalfES3_Li64ELb0ELi2EEEvPviiifPKvS6_S6_PKlii)
        /*04f4*/ 	.word	0x00000000


	//----- nvinfo : EIATTR_REGCOUNT
	.align		4
.L_239:
        /*04f8*/ 	.byte	0x04, 0x2f
        /*04fa*/ 	.short	(.L_241 - .L_240)
	.align		4
.L_240:
        /*04fc*/ 	.word	index@(_ZN12tensorrt_llm7kernels32fusedQKNormRopeKernelNTokenHeadsIN3c104HalfES3_Li128ELb1ELi2EEEvPviiifPKvS6_S6_PKlii)
        /*0500*/ 	.word	0x00000028


	//----- nvinfo : EIATTR_FRAME_SIZE
	.align		4
.L_241:
        /*0504*/ 	.byte	0x04, 0x11
        /*0506*/ 	.short	(.L_243 - .L_242)
	.align		4
.L_242:
        /*0508*/ 	.word	index@($__internal_155_$__cuda_sm70_shflsync_bfly_p)
        /*050c*/ 	.word	0x00000000


	//----- nvinfo : EIATTR_FRAME_SIZE
	.align		4
.L_243:
        /*0510*/ 	.byte	0x04, 0x11
        /*0512*/ 	.short	(.L_245 - .L_244)
	.align		4
.L_244:
        /*0514*/ 	.word	index@(_ZN12tensorrt_llm7kernels32fusedQKNormRopeKernelNTokenHeadsIN3c104HalfES3_Li128ELb1ELi2EEEvPviiifPKvS6_S6_PKlii)
        /*0518*/ 	.word	0x00000000


	//----- nvinfo : EIATTR_REGCOUNT
	.align		4
.L_245:
        /*051c*/ 	.byte	0x04, 0x2f
        /*051e*/ 	.short	(.L_247 - .L_246)
	.align		4
.L_246:
        /*0520*/ 	.word	index@(_ZN12tensorrt_llm7kernels32fusedQKNormRopeKernelNTokenHeadsIN3c104HalfES3_Li128ELb0ELi2EEEvPviiifPKvS6_S6_PKlii)
        /*0524*/ 	.word	0x00000026


	//----- nvinfo : EIATTR_FRAME_SIZE
	.align		4
.L_247:
        /*0528*/ 	.byte	0x04, 0x11
        /*052a*/ 	.short	(.L_249 - .L_248)
	.align		4
.L_248:
        /*052c*/ 	.word	index@($__internal_154_$__cuda_sm70_warpsync)
        /*0530*/ 	.word	0x00000000


	//----- nvinfo : EIATTR_FRAME_SIZE
	.align		4
.L_249:
        /*0534*/ 	.byte	0x04, 0x11
        /*0536*/ 	.short	(.L_251 - .L_250)
	.align		4
.L_250:
        /*0538*/ 	.word	index@($__internal_153_$__cuda_sm70_shflsync_bfly_p)
        /*053c*/ 	.word	0x00000000


	//----- nvinfo : EIATTR_FRAME_SIZE
	.align		4
.L_251:
        /*0540*/ 	.byte	0x04, 0x11
        /*0542*/ 	.short	(.L_253 - .L_252)
	.align		4
.L_252:
        /*0544*/ 	.word	index@(_ZN12tensorrt_llm7kernels32fusedQKNormRopeKernelNTokenHeadsIN3c104HalfES3_Li128ELb0ELi2EEEvPviiifPKvS6_S6_PKlii)
        /*0548*/ 	.word	0x00000000


	//----- nvinfo : EIATTR_REGCOUNT
	.align		4
.L_253:
        /*054c*/ 	.byte	0x04, 0x2f
        /*054e*/ 	.short	(.L_255 - .L_254)
	.align		4
.L_254:
        /*0550*/ 	.word	index@(_ZN12tensorrt_llm7kernels32fusedQKNormRopeKernelNTokenHeadsIN3c104HalfES3_Li256ELb1ELi2EEEvPviiifPKvS6_S6_PKlii)
        /*0554*/ 	.word	0x00000030


	//----- nvinfo : EIATTR_FRAME_SIZE
	.align		4
.L_255:
        /*0558*/ 	.byte	0x04, 0x11
        /*055a*/ 	.short	(.L_257 - .L_256)
	.align		4
.L_256:
        /*055c*/ 	.word	index@($__internal_152_$__cuda_sm70_shflsync_bfly_p)
        /*0560*/ 	.word	0x00000000


	//----- nvinfo : EIATTR_FRAME_SIZE
	.align		4
.L_257:
        /*0564*/ 	.byte	0x04, 0x11
        /*0566*/ 	.short	(.L_259 - .L_258)
	.align		4
.L_258:
        /*0568*/ 	.word	index@(_ZN12tensorrt_llm7kernels32fusedQKNormRopeKernelNTokenHeadsIN3c104HalfES3_Li256ELb1ELi2EEEvPviiifPKvS6_S6_PKlii)
        /*056c*/ 	.word	0x00000000


	//----- nvinfo : EIATTR_REGCOUNT
	.align		4
.L_259:
        /*0570*/ 	.byte	0x04, 0x2f
        /*0572*/ 	.short	(.L_261 - .L_260)
	.align		4
.L_260:
        /*0574*/ 	.word	index@(_ZN12tensorrt_llm7kernels32fusedQKNormRopeKernelNTokenHeadsIN3c104HalfES3_Li256ELb0ELi2EEEvPviiifPKvS6_S6_PKlii)
        /*0578*/ 	.word	0x00000038


	//----- nvinfo : EIATTR_FRAME_SIZE
	.align		4
.L_261:
        /*057c*/ 	.byte	0x04, 0x11
        /*057e*/ 	.short	(.L_263 - .L_262)
	.align		4
.L_262:
        /*0580*/ 	.word	index@($__internal_151_$__cuda_sm70_warpsync)
        /*0584*/ 	.word	0x00000000


	//----- nvinfo : EIATTR_FRAME_SIZE
	.align		4
.L_263:
        /*0588*/ 	.byte	0x04, 0x11
        /*058a*/ 	.short	(.L_265 - .L_264)
	.align		4
.L_264:
        /*058c*/ 	.word	index@($__internal_150_$__cuda_sm70_shflsync_bfly_p)
        /*0590*/ 	.word	0x00000000


	//----- nvinfo : EIATTR_FRAME_SIZE
	.align		4
.L_265:
        /*0594*/ 	.byte	0x04, 0x11
        /*0596*/ 	.short	(.L_267 - .L_266)
	.align		4
.L_266:
        /*0598*/ 	.word	index@(_ZN12tensorrt_llm7kernels32fusedQKNormRopeKernelNTokenHeadsIN3c104HalfES3_Li256ELb0ELi2EEEvPviiifPKvS6_S6_PKlii)
        /*059c*/ 	.word	0x00000000


	//----- nvinfo : EIATTR_REGCOUNT
	.align		4
.L_267:
        /*05a0*/ 	.byte	0x04, 0x2f
        /*05a2*/ 	.short	(.L_269 - .L_268)
	.align		4
.L_268:
        /*05a4*/ 	.word	index@(_ZN12tensorrt_llm7kernels32fusedQKNormRopeKernelNTokenHeadsIN3c104HalfES3_Li64ELb1ELi4EEEvPviiifPKvS6_S6_PKlii)
        /*05a8*/ 	.word	0x00000020


	//----- nvinfo : EIATTR_FRAME_SIZE
	.align		4
.L_269:
        /*05ac*/ 	.byte	0x04, 0x11
        /*05ae*/ 	.short	(.L_271 - .L_270)
	.align		4
.L_270:
        /*05b0*/ 	.word	index@($__internal_149_$__cuda_sm70_shflsync_bfly_p)
        /*05b4*/ 	.word	0x00000000


	//----- nvinfo : EIATTR_FRAME_SIZE
	.align		4
.L_271:
        /*05b8*/ 	.byte	0x04, 0x11
        /*05ba*/ 	.short	(.L_273 - .L_272)
	.align		4
.L_272:
        /*05bc*/ 	.word	index@(_ZN12tensorrt_llm7kernels32fusedQKNormRopeKernelNTokenHeadsIN3c104HalfES3_Li64ELb1ELi4EEEvPviiifPKvS6_S6_PKlii)
        /*05c0*/ 	.word	0x00000000


	//----- nvinfo : EIATTR_REGCOUNT
	.align		4
.L_273:
        /*05c4*/ 	.byte	0x04, 0x2f
        /*05c6*/ 	.short	(.L_275 - .L_274)
	.align		4
.L_274:
        /*05c8*/ 	.word	index@(_ZN12tensorrt_llm7kernels32fusedQKNormRopeKernelNTokenHeadsIN3c104HalfES3_Li64ELb0ELi4EEEvPviiifPKvS6_S6_PKlii)
        /*05cc*/ 	.word	0x00000020


	//----- nvinfo : EIATTR_FRAME_SIZE
	.align		4
.L_275:
        /*05d0*/ 	.byte	0x04, 0x11
        /*05d2*/ 	.short	(.L_277 - .L_276)
	.align		4
.L_276:
        /*05d4*/ 	.word	index@($__internal_148_$__cuda_sm70_warpsync)
        /*05d8*/ 	.word	0x00000000


	//----- nvinfo : EIATTR_FRAME_SIZE
	.align		4
.L_277:
        /*05dc*/ 	.byte	0x04, 0x11
        /*05de*/ 	.short	(.L_279 - .L_278)
	.align		4
.L_278:
        /*05e0*/ 	.word	index@($__internal_147_$__cuda_sm70_shflsync_bfly_p)
        /*05e4*/ 	.word	0x00000000


	//----- nvinfo : EIATTR_FRAME_SIZE
	.align		4
.L_279:
        /*05e8*/ 	.byte	0x04, 0x11
        /*05ea*/ 	.short	(.L_281 - .L_280)
	.align		4
.L_280:
        /*05ec*/ 	.word	index@(_ZN12tensorrt_llm7kernels32fusedQKNormRopeKernelNTokenHeadsIN3c104HalfES3_Li64ELb0ELi4EEEvPviiifPKvS6_S6_PKlii)
        /*05f0*/ 	.word	0x00000000


	//----- nvinfo : EIATTR_REGCOUNT
	.align		4
.L_281:
        /*05f4*/ 	.byte	0x04, 0x2f
        /*05f6*/ 	.short	(.L_283 - .L_282)
	.align		4
.L_282:
        /*05f8*/ 	.word	index@(_ZN12tensorrt_llm7kernels32fusedQKNormRopeKernelNTokenHeadsIN3c104HalfES3_Li128ELb1ELi4EEEvPviiifPKvS6_S6_PKlii)
        /*05fc*/ 	.word	0x00000028


	//----- nvinfo : EIATTR_FRAME_SIZE
	.align		4
.L_283:
        /*0600*/ 	.byte	0x04, 0x11
        /*0602*/ 	.short	(.L_285 - .L_284)
	.align		4
.L_284:
        /*0604*/ 	.word	index@($__internal_146_$__cuda_sm70_shflsync_bfly_p)
        /*0608*/ 	.word	0x00000000


	//----- nvinfo : EIATTR_FRAME_SIZE
	.align		4
.L_285:
        /*060c*/ 	.byte	0x04, 0x11
        /*060e*/ 	.short	(.L_287 - .L_286)
	.align		4
.L_286:
        /*0610*/ 	.word	index@(_ZN12tensorrt_llm7kernels32fusedQKNormRopeKernelNTokenHeadsIN3c104HalfES3_Li128ELb1ELi4EEEvPviiifPKvS6_S6_PKlii)
        /*0614*/ 	.word	0x00000000


	//----- nvinfo : EIATTR_REGCOUNT
	.align		4
.L_287:
        /*0618*/ 	.byte	0x04, 0x2f
        /*061a*/ 	.short	(.L_289 - .L_288)
	.align		4
.L_288:
        /*061c*/ 	.word	index@(_ZN12tensorrt_llm7kernels32fusedQKNormRopeKernelNTokenHeadsIN3c104HalfES3_Li128ELb0ELi4EEEvPviiifPKvS6_S6_PKlii)
        /*0620*/ 	.word	0x00000026


	//----- nvinfo : EIATTR_FRAME_SIZE
	.align		4
.L_289:
        /*0624*/ 	.byte	0x04, 0x11
        /*0626*/ 	.short	(.L_291 - .L_290)
	.align		4
.L_290:
        /*0628*/ 	.word	index@($__internal_145_$__cuda_sm70_warpsync)
        /*062c*/ 	.word	0x00000000


	//----- nvinfo : EIATTR_FRAME_SIZE
	.align		4
.L_291:
        /*0630*/ 	.byte	0x04, 0x11
        /*0632*/ 	.short	(.L_293 - .L_292)
	.align		4
.L_292:
        /*0634*/ 	.word	index@($__internal_144_$__cuda_sm70_shflsync_bfly_p)
        /*0638*/ 	.word	0x00000000


	//----- nvinfo : EIATTR_FRAME_SIZE
	.align		4
.L_293:
        /*063c*/ 	.byte	0x04, 0x11
        /*063e*/ 	.short	(.L_295 - .L_294)
	.align		4
.L_294:
        /*0640*/ 	.word	index@(_ZN12tensorrt_llm7kernels32fusedQKNormRopeKernelNTokenHeadsIN3c104HalfES3_Li128ELb0ELi4EEEvPviiifPKvS6_S6_PKlii)
        /*0644*/ 	.word	0x00000000


	//----- nvinfo : EIATTR_REGCOUNT
	.align		4
.L_295:
        /*0648*/ 	.byte	0x04, 0x2f
        /*064a*/ 	.short	(.L_297 - .L_296)
	.align		4
.L_296:
        /*064c*/ 	.word	index@(_ZN12tensorrt_llm7kernels32fusedQKNormRopeKernelNTokenHeadsIN3c104HalfES3_Li256ELb1ELi4EEEvPviiifPKvS6_S6_PKlii)
        /*0650*/ 	.word	0x00000030


	//----- nvinfo : EIATTR_FRAME_SIZE
	.align		4
.L_297:
        /*0654*/ 	.byte	0x04, 0x11
        /*0656*/ 	.short	(.L_299 - .L_298)
	.align		4
.L_298:
        /*0658*/ 	.word	index@($__internal_143_$__cuda_sm70_shflsync_bfly_p)
        /*065c*/ 	.word	0x00000000


	//----- nvinfo : EIATTR_FRAME_SIZE
	.align		4
.L_299:
        /*0660*/ 	.byte	0x04, 0x11
        /*0662*/ 	.short	(.L_301 - .L_300)
	.align		4
.L_300:
        /*0664*/ 	.word	index@(_ZN12tensorrt_llm7kernels32fusedQKNormRopeKernelNTokenHeadsIN3c104HalfES3_Li256ELb1ELi4EEEvPviiifPKvS6_S6_PKlii)
        /*0668*/ 	.word	0x00000000


	//----- nvinfo : EIATTR_REGCOUNT
	.align		4
.L_301:
        /*066c*/ 	.byte	0x04, 0x2f
        /*066e*/ 	.short	(.L_303 - .L_302)
	.align		4
.L_302:
        /*0670*/ 	.word	index@(_ZN12tensorrt_llm7kernels32fusedQKNormRopeKernelNTokenHeadsIN3c104HalfES3_Li256ELb0ELi4EEEvPviiifPKvS6_S6_PKlii)
        /*0674*/ 	.word	0x00000038


	//----- nvinfo : EIATTR_FRAME_SIZE
	.align		4
.L_303:
        /*0678*/ 	.byte	0x04, 0x11
        /*067a*/ 	.short	(.L_305 - .L_304)
	.align		4
.L_304:
        /*067c*/ 	.word	index@($__internal_142_$__cuda_sm70_warpsync)
        /*0680*/ 	.word	0x00000000


	//----- nvinfo : EIATTR_FRAME_SIZE
	.align		4
.L_305:
        /*0684*/ 	.byte	0x04, 0x11
        /*0686*/ 	.short	(.L_307 - .L_306)
	.align		4
.L_306:
        /*0688*/ 	.word	index@($__internal_141_$__cuda_sm70_shflsync_bfly_p)
        /*068c*/ 	.word	0x00000000


	//----- nvinfo : EIATTR_FRAME_SIZE
	.align		4
.L_307:
        /*0690*/ 	.byte	0x04, 0x11
        /*0692*/ 	.short	(.L_309 - .L_308)
	.align		4
.L_308:
        /*0694*/ 	.word	index@(_ZN12tensorrt_llm7kernels32fusedQKNormRopeKernelNTokenHeadsIN3c104HalfES3_Li256ELb0ELi4EEEvPviiifPKvS6_S6_PKlii)
        /*0698*/ 	.word	0x00000000


	//----- nvinfo : EIATTR_REGCOUNT
	.align		4
.L_309:
        /*069c*/ 	.byte	0x04, 0x2f
        /*069e*/ 	.short	(.L_311 - .L_310)
	.align		4
.L_310:
        /*06a0*/ 	.word	index@(_ZN12tensorrt_llm7kernels32fusedQKNormRopeKernelNTokenHeadsIN3c104HalfES3_Li64ELb1ELi8EEEvPviiifPKvS6_S6_PKlii)
        /*06a4*/ 	.word	0x00000020


	//----- nvinfo : EIATTR_FRAME_SIZE
	.align		4
.L_311:
        /*06a8*/ 	.byte	0x04, 0x11
        /*06aa*/ 	.short	(.L_313 - .L_312)
	.align		4
.L_312:
        /*06ac*/ 	.word	index@($__internal_140_$__cuda_sm70_shflsync_bfly_p)
        /*06b0*/ 	.word	0x00000000


	//----- nvinfo : EIATTR_FRAME_SIZE
	.align		4
.L_313:
        /*06b4*/ 	.byte	0x04, 0x11
        /*06b6*/ 	.short	(.L_315 - .L_314)
	.align		4
.L_314:
        /*06b8*/ 	.word	index@(_ZN12tensorrt_llm7kernels32fusedQKNormRopeKernelNTokenHeadsIN3c104HalfES3_Li64ELb1ELi8EEEvPviiifPKvS6_S6_PKlii)
        /*06bc*/ 	.word	0x00000000


	//----- nvinfo : EIATTR_REGCOUNT
	.align		4
.L_315:
        /*06c0*/ 	.byte	0x04, 0x2f
        /*06c2*/ 	.short	(.L_317 - .L_316)
	.align		4
.L_316:
        /*06c4*/ 	.word	index@(_ZN12tensorrt_llm7kernels32fusedQKNormRopeKernelNTokenHeadsIN3c104HalfES3_Li64ELb0ELi8EEEvPviiifPKvS6_S6_PKlii)
        /*06c8*/ 	.word	0x00000020


	//----- nvinfo : EIATTR_FRAME_SIZE
	.align		4
.L_317:
        /*06cc*/ 	.byte	0x04, 0x11
        /*06ce*/ 	.short	(.L_319 - .L_318)
	.align		4
.L_318:
        /*06d0*/ 	.word	index@($__internal_139_$__cuda_sm70_warpsync)
        /*06d4*/ 	.word	0x00000000


	//----- nvinfo : EIATTR_FRAME_SIZE
	.align		4
.L_319:
        /*06d8*/ 	.byte	0x04, 0x11
        /*06da*/ 	.short	(.L_321 - .L_320)
	.align		4
.L_320:
        /*06dc*/ 	.word	index@($__internal_138_$__cuda_sm70_shflsync_bfly_p)
        /*06e0*/ 	.word	0x00000000


	//----- nvinfo : EIATTR_FRAME_SIZE
	.align		4
.L_321:
        /*06e4*/ 	.byte	0x04, 0x11
        /*06e6*/ 	.short	(.L_323 - .L_322)
	.align		4
.L_322:
        /*06e8*/ 	.word	index@(_ZN12tensorrt_llm7kernels32fusedQKNormRopeKernelNTokenHeadsIN3c104HalfES3_Li64ELb0ELi8EEEvPviiifPKvS6_S6_PKlii)
        /*06ec*/ 	.word	0x00000000


	//----- nvinfo : EIATTR_REGCOUNT
	.align		4
.L_323:
        /*06f0*/ 	.byte	0x04, 0x2f
        /*06f2*/ 	.short	(.L_325 - .L_324)
	.align		4
.L_324:
        /*06f4*/ 	.word	index@(_ZN12tensorrt_llm7kernels32fusedQKNormRopeKernelNTokenHeadsIN3c104HalfES3_Li128ELb1ELi8EEEvPviiifPKvS6_S6_PKlii)
        /*06f8*/ 	.word	0x00000028


	//----- nvinfo : EIATTR_FRAME_SIZE
	.align		4
.L_325:
        /*06fc*/ 	.byte	0x04, 0x11
        /*06fe*/ 	.short	(.L_327 - .L_326)
	.align		4
.L_326:
        /*0700*/ 	.word	index@($__internal_137_$__cuda_sm70_shflsync_bfly_p)
        /*0704*/ 	.word	0x00000000


	//----- nvinfo : EIATTR_FRAME_SIZE
	.align		4
.L_327:
        /*0708*/ 	.byte	0x04, 0x11
        /*070a*/ 	.short	(.L_329 - .L_328)
	.align		4
.L_328:
        /*070c*/ 	.word	index@(_ZN12tensorrt_llm7kernels32fusedQKNormRopeKernelNTokenHeadsIN3c104HalfES3_Li128ELb1ELi8EEEvPviiifPKvS6_S6_PKlii)
        /*0710*/ 	.word	0x00000000


	//----- nvinfo : EIATTR_REGCOUNT
	.align		4
.L_329:
        /*0714*/ 	.byte	0x04, 0x2f
        /*0716*/ 	.short	(.L_331 - .L_330)
	.align		4
.L_330:
        /*0718*/ 	.word	index@(_ZN12tensorrt_llm7kernels32fusedQKNormRopeKernelNTokenHeadsIN3c104HalfES3_Li128ELb0ELi8EEEvPviiifPKvS6_S6_PKlii)
        /*071c*/ 	.word	0x00000026


	//----- nvinfo : EIATTR_FRAME_SIZE
	.align		4
.L_331:
        /*0720*/ 	.byte	0x04, 0x11
        /*0722*/ 	.short	(.L_333 - .L_332)
	.align		4
.L_332:
        /*0724*/ 	.word	index@($__internal_136_$__cuda_sm70_warpsync)
        /*0728*/ 	.word	0x00000000


	//----- nvinfo : EIATTR_FRAME_SIZE
	.align		4
.L_333:
        /*072c*/ 	.byte	0x04, 0x11
        /*072e*/ 	.short	(.L_335 - .L_334)
	.align		4
.L_334:
        /*0730*/ 	.word	index@($__internal_135_$__cuda_sm70_shflsync_bfly_p)
        /*0734*/ 	.word	0x00000000


	//----- nvinfo : EIATTR_FRAME_SIZE
	.align		4
.L_335:
        /*0738*/ 	.byte	0x04, 0x11
        /*073a*/ 	.short	(.L_337 - .L_336)
	.align		4
.L_336:
        /*073c*/ 	.word	index@(_ZN12tensorrt_llm7kernels32fusedQKNormRopeKernelNTokenHeadsIN3c104HalfES3_Li128ELb0ELi8EEEvPviiifPKvS6_S6_PKlii)
        /*0740*/ 	.word	0x00000000


	//----- nvinfo : EIATTR_REGCOUNT
	.align		4
.L_337:
        /*0744*/ 	.byte	0x04, 0x2f
        /*0746*/ 	.short	(.L_339 - .L_338)
	.align		4
.L_338:
        /*0748*/ 	.word	index@(_ZN12tensorrt_llm7kernels32fusedQKNormRopeKernelNTokenHeadsIN3c104HalfES3_Li256ELb1ELi8EEEvPviiifPKvS6_S6_PKlii)
        /*074c*/ 	.word	0x00000030


	//----- nvinfo : EIATTR_FRAME_SIZE
	.align		4
.L_339:
        /*0750*/ 	.byte	0x04, 0x11
        /*0752*/ 	.short	(.L_341 - .L_340)
	.align		4
.L_340:
        /*0754*/ 	.word	index@($__internal_134_$__cuda_sm70_shflsync_bfly_p)
        /*0758*/ 	.word	0x00000000


	//----- nvinfo : EIATTR_FRAME_SIZE
	.align		4
.L_341:
        /*075c*/ 	.byte	0x04, 0x11
        /*075e*/ 	.short	(.L_343 - .L_342)
	.align		4
.L_342:
        /*0760*/ 	.word	index@(_ZN12tensorrt_llm7kernels32fusedQKNormRopeKernelNTokenHeadsIN3c104HalfES3_Li256ELb1ELi8EEEvPviiifPKvS6_S6_PKlii)
        /*0764*/ 	.word	0x00000000


	//----- nvinfo : EIATTR_REGCOUNT
	.align		4
.L_343:
        /*0768*/ 	.byte	0x04, 0x2f
        /*076a*/ 	.short	(.L_345 - .L_344)
	.align		4
.L_344:
        /*076c*/ 	.word	index@(_ZN12tensorrt_llm7kernels32fusedQKNormRopeKernelNTokenHeadsIN3c104HalfES3_Li256ELb0ELi8EEEvPviiifPKvS6_S6_PKlii)
        /*0770*/ 	.word	0x00000038


	//----- nvinfo : EIATTR_FRAME_SIZE
	.align		4
.L_345:
        /*0774*/ 	.byte	0x04, 0x11
        /*0776*/ 	.short	(.L_347 - .L_346)
	.align		4
.L_346:
        /*0778*/ 	.word	index@($__internal_133_$__cuda_sm70_warpsync)
        /*077c*/ 	.word	0x00000000


	//----- nvinfo : EIATTR_FRAME_SIZE
	.align		4
.L_347:
        /*0780*/ 	.byte	0x04, 0x11
        /*0782*/ 	.short	(.L_349 - .L_348)
	.align		4
.L_348:
        /*0784*/ 	.word	index@($__internal_132_$__cuda_sm70_shflsync_bfly_p)
        /*0788*/ 	.word	0x00000000


	//----- nvinfo : EIATTR_FRAME_SIZE
	.align		4
.L_349:
        /*078c*/ 	.byte	0x04, 0x11
        /*078e*/ 	.short	(.L_351 - .L_350)
	.align		4
.L_350:
        /*0790*/ 	.word	index@(_ZN12tensorrt_llm7kernels32fusedQKNormRopeKernelNTokenHeadsIN3c104HalfES3_Li256ELb0ELi8EEEvPviiifPKvS6_S6_PKlii)
        /*0794*/ 	.word	0x00000000


	//----- nvinfo : EIATTR_REGCOUNT
	.align		4
.L_351:
        /*0798*/ 	.byte	0x04, 0x2f
        /*079a*/ 	.short	(.L_353 - .L_352)
	.align		4
.L_352:
        /*079c*/ 	.word	index@(_ZN12tensorrt_llm7kernels21fusedQKNormRopeKernelIN3c104HalfENS2_8BFloat16ELi64ELb1EEEvPviiifPKvS7_S7_PKlii)
        /*07a0*/ 	.word	0x00000017


	//----- nvinfo : EIATTR_FRAME_SIZE
	.align		4
.L_353:
        /*07a4*/ 	.byte	0x04, 0x11
        /*07a6*/ 	.short	(.L_355 - .L_354)
	.align		4
.L_354:
        /*07a8*/ 	.word	index@(_ZN12tensorrt_llm7kernels21fusedQKNormRopeKernelIN3c104HalfENS2_8BFloat16ELi64ELb1EEEvPviiifPKvS7_S7_PKlii)
        /*07ac*/ 	.word	0x00000000


	//----- nvinfo : EIATTR_REGCOUNT
	.align		4
.L_355:
        /*07b0*/ 	.byte	0x04, 0x2f
        /*07b2*/ 	.short	(.L_357 - .L_356)
	.align		4
.L_356:
        /*07b4*/ 	.word	index@(_ZN12tensorrt_llm7kernels21fusedQKNormRopeKernelIN3c104HalfENS2_8BFloat16ELi64ELb0EEEvPviiifPKvS7_S7_PKlii)
        /*07b8*/ 	.word	0x00000017


	//----- nvinfo : EIATTR_FRAME_SIZE
	.align		4
.L_357:
        /*07bc*/ 	.byte	0x04, 0x11
        /*07be*/ 	.short	(.L_359 - .L_358)
	.align		4
.L_358:
        /*07c0*/ 	.word	index@($__internal_131_$__cuda_sm70_warpsync)
        /*07c4*/ 	.word	0x00000000


	//----- nvinfo : EIATTR_FRAME_SIZE
	.align		4
.L_359:
        /*07c8*/ 	.byte	0x04, 0x11
        /*07ca*/ 	.short	(.L_361 - .L_360)
	.align		4
.L_360:
        /*07cc*/ 	.word	index@($__internal_130_$__cuda_sm70_shflsync_bfly_p)
        /*07d0*/ 	.word	0x00000000


	//----- nvinfo : EIATTR_FRAME_SIZE
	.align		4
.L_361:
        /*07d4*/ 	.byte	0x04, 0x11
        /*07d6*/ 	.short	(.L_363 - .L_362)
	.align		4
.L_362:
        /*07d8*/ 	.word	index@(_ZN12tensorrt_llm7kernels21fusedQKNormRopeKernelIN3c104HalfENS2_8BFloat16ELi64ELb0EEEvPviiifPKvS7_S7_PKlii)
        /*07dc*/ 	.word	0x00000000


	//----- nvinfo : EIATTR_REGCOUNT
	.align		4
.L_363:
        /*07e0*/ 	.byte	0x04, 0x2f
        /*07e2*/ 	.short	(.L_365 - .L_364)
	.align		4
.L_364:
        /*07e4*/ 	.word	index@(_ZN12tensorrt_llm7kernels21fusedQKNormRopeKernelIN3c104HalfENS2_8BFloat16ELi128ELb1EEEvPviiifPKvS7_S7_PKlii)
        /*07e8*/ 	.word	0x0000001d


	//----- nvinfo : EIATTR_FRAME_SIZE
	.align		4
.L_365:
        /*07ec*/ 	.byte	0x04, 0x11
        /*07ee*/ 	.short	(.L_367 - .L_366)
	.align		4
.L_366:
        /*07f0*/ 	.word	index@(_ZN12tensorrt_llm7kernels21fusedQKNormRopeKernelIN3c104HalfENS2_8BFloat16ELi128ELb1EEEvPviiifPKvS7_S7_PKlii)
        /*07f4*/ 	.word	0x00000000


	//----- nvinfo : EIATTR_REGCOUNT
	.align		4
.L_367:
        /*07f8*/ 	.byte	0x04, 0x2f
        /*07fa*/ 	.short	(.L_369 - .L_368)
	.align		4
.L_368:
        /*07fc*/ 	.word	index@(_ZN12tensorrt_llm7kernels21fusedQKNormRopeKernelIN3c104HalfENS2_8BFloat16ELi128ELb0EEEvPviiifPKvS7_S7_PKlii)
        /*0800*/ 	.word	0x0000001b


	//----- nvinfo : EIATTR_FRAME_SIZE
	.align		4
.L_369:
        /*0804*/ 	.byte	0x04, 0x11
        /*0806*/ 	.short	(.L_371 - .L_370)
	.align		4
.L_370:
        /*0808*/ 	.word	index@($__internal_129_$__cuda_sm70_warpsync)
        /*080c*/ 	.word	0x00000000


	//----- nvinfo : EIATTR_FRAME_SIZE
	.align		4
.L_371:
        /*0810*/ 	.byte	0x04, 0x11
        /*0812*/ 	.short	(.L_373 - .L_372)
	.align		4
.L_372:
        /*0814*/ 	.word	index@($__internal_128_$__cuda_sm70_shflsync_bfly_p)
        /*0818*/ 	.word	0x00000000


	//----- nvinfo : EIATTR_FRAME_SIZE
	.align		4
.L_373:
        /*081c*/ 	.byte	0x04, 0x11
        /*081e*/ 	.short	(.L_375 - .L_374)
	.align		4
.L_374:
        /*0820*/ 	.word	index@(_ZN12tensorrt_llm7kernels21fusedQKNormRopeKernelIN3c104HalfENS2_8BFloat16ELi128ELb0EEEvPviiifPKvS7_S7_PKlii)
        /*0824*/ 	.word	0x00000000


	//----- nvinfo : EIATTR_REGCOUNT
	.align		4
.L_375:
        /*0828*/ 	.byte	0x04, 0x2f
        /*082a*/ 	.short	(.L_377 - .L_376)
	.align		4
.L_376:
        /*082c*/ 	.word	index@(_ZN12tensorrt_llm7kernels21fusedQKNormRopeKernelIN3c104HalfENS2_8BFloat16ELi256ELb1EEEvPviiifPKvS7_S7_PKlii)
        /*0830*/ 	.word	0x00000020


	//----- nvinfo : EIATTR_FRAME_SIZE
	.align		4
.L_377:
        /*0834*/ 	.byte	0x04, 0x11
        /*0836*/ 	.short	(.L_379 - .L_378)
	.align		4
.L_378:
        /*0838*/ 	.word	index@(_ZN12tensorrt_llm7kernels21fusedQKNormRopeKernelIN3c104HalfENS2_8BFloat16ELi256ELb1EEEvPviiifPKvS7_S7_PKlii)
        /*083c*/ 	.word	0x00000000


	//----- nvinfo : EIATTR_REGCOUNT
	.align		4
.L_379:
        /*0840*/ 	.byte	0x04, 0x2f
        /*0842*/ 	.short	(.L_381 - .L_380)
	.align		4
.L_380:
        /*0844*/ 	.word	index@(_ZN12tensorrt_llm7kernels21fusedQKNormRopeKernelIN3c104HalfENS2_8BFloat16ELi256ELb0EEEvPviiifPKvS7_S7_PKlii)
        /*0848*/ 	.word	0x00000020


	//----- nvinfo : EIATTR_FRAME_SIZE
	.align		4
.L_381:
        /*084c*/ 	.byte	0x04, 0x11
        /*084e*/ 	.short	(.L_383 - .L_382)
	.align		4
.L_382:
        /*0850*/ 	.word	index@($__internal_127_$__cuda_sm70_warpsync)
        /*0854*/ 	.word	0x00000000


	//----- nvinfo : EIATTR_FRAME_SIZE
	.align		4
.L_383:
        /*0858*/ 	.byte	0x04, 0x11
        /*085a*/ 	.short	(.L_385 - .L_384)
	.align		4
.L_384:
        /*085c*/ 	.word	index@($__internal_126_$__cuda_sm70_shflsync_bfly_p)
        /*0860*/ 	.word	0x00000000


	//----- nvinfo : EIATTR_FRAME_SIZE
	.align		4
.L_385:
        /*0864*/ 	.byte	0x04, 0x11
        /*0866*/ 	.short	(.L_387 - .L_386)
	.align		4
.L_386:
        /*0868*/ 	.word	index@(_ZN12tensorrt_llm7kernels21fusedQKNormRopeKernelIN3c104HalfENS2_8BFloat16ELi256ELb0EEEvPviiifPKvS7_S7_PKlii)
        /*086c*/ 	.word	0x00000000


	//----- nvinfo : EIATTR_REGCOUNT
	.align		4
.L_387:
        /*0870*/ 	.byte	0x04, 0x2f
        /*0872*/ 	.short	(.L_389 - .L_388)
	.align		4
.L_388:
        /*0874*/ 	.word	index@(_ZN12tensorrt_llm7kernels32fusedQKNormRopeKernelNTokenHeadsIN3c104HalfENS2_8BFloat16ELi64ELb1ELi2EEEvPviiifPKvS7_S7_PKlii)
        /*0878*/ 	.word	0x00000020


	//----- nvinfo : EIATTR_FRAME_SIZE
	.align		4
.L_389:
        /*087c*/ 	.byte	0x04, 0x11
        /*087e*/ 	.short	(.L_391 - .L_390)
	.align		4
.L_390:
        /*0880*/ 	.word	index@($__internal_125_$__cuda_sm70_shflsync_bfly_p)
        /*0884*/ 	.word	0x00000000


	//----- nvinfo : EIATTR_FRAME_SIZE
	.align		4
.L_391:
        /*0888*/ 	.byte	0x04, 0x11
        /*088a*/ 	.short	(.L_393 - .L_392)
	.align		4
.L_392:
        /*088c*/ 	.word	index@(_ZN12tensorrt_llm7kernels32fusedQKNormRopeKernelNTokenHeadsIN3c104HalfENS2_8BFloat16ELi64ELb1ELi2EEEvPviiifPKvS7_S7_PKlii)
        /*0890*/ 	.word	0x00000000


	//----- nvinfo : EIATTR_REGCOUNT
	.align		4
.L_393:
        /*0894*/ 	.byte	0x04, 0x2f
        /*0896*/ 	.short	(.L_395 - .L_394)
	.align		4
.L_394:
        /*0898*/ 	.word	index@(_ZN12tensorrt_llm7kernels32fusedQKNormRopeKernelNTokenHeadsIN3c104HalfENS2_8BFloat16ELi64ELb0ELi2EEEvPviiifPKvS7_S7_PKlii)
        /*089c*/ 	.word	0x00000020


	//----- nvinfo : EIATTR_FRAME_SIZE
	.align		4
.L_395:
        /*08a0*/ 	.byte	0x04, 0x11
        /*08a2*/ 	.short	(.L_397 - .L_396)
	.align		4
.L_396:
        /*08a4*/ 	.word	index@($__internal_124_$__cuda_sm70_warpsync)
        /*08a8*/ 	.word	0x00000000


	//----- nvinfo : EIATTR_FRAME_SIZE
	.align		4
.L_397:
        /*08ac*/ 	.byte	0x04, 0x11
        /*08ae*/ 	.short	(.L_399 - .L_398)
	.align		4
.L_398:
        /*08b0*/ 	.word	index@($__internal_123_$__cuda_sm70_shflsync_bfly_p)
        /*08b4*/ 	.word	0x00000000


	//----- nvinfo : EIATTR_FRAME_SIZE
	.align		4
.L_399:
        /*08b8*/ 	.byte	0x04, 0x11
        /*08ba*/ 	.short	(.L_401 - .L_400)
	.align		4
.L_400:
        /*08bc*/ 	.word	index@(_ZN12tensorrt_llm7kernels32fusedQKNormRopeKernelNTokenHeadsIN3c104HalfENS2_8BFloat16ELi64ELb0ELi2EEEvPviiifPKvS7_S7_PKlii)
        /*08c0*/ 	.word	0x00000000


	//----- nvinfo : EIATTR_REGCOUNT
	.align		4
.L_401:
        /*08c4*/ 	.byte	0x04, 0x2f
        /*08c6*/ 	.short	(.L_403 - .L_402)
	.align		4
.L_402:
        /*08c8*/ 	.word	index@(_ZN12tensorrt_llm7kernels32fusedQKNormRopeKernelNTokenHeadsIN3c104HalfENS2_8BFloat16ELi128ELb1ELi2EEEvPviiifPKvS7_S7_PKlii)
        /*08cc*/ 	.word	0x00000028


	//----- nvinfo : EIATTR_FRAME_SIZE
	.align		4
.L_403:
        /*08d0*/ 	.byte	0x04, 0x11
        /*08d2*/ 	.short	(.L_405 - .L_404)
	.align		4
.L_404:
        /*08d4*/ 	.word	index@($__internal_122_$__cuda_sm70_shflsync_bfly_p)
        /*08d8*/ 	.word	0x00000000


	//----- nvinfo : EIATTR_FRAME_SIZE
	.align		4
.L_405:
        /*08dc*/ 	.byte	0x04, 0x11
        /*08de*/ 	.short	(.L_407 - .L_406)
	.align		4
.L_406:
        /*08e0*/ 	.word	index@(_ZN12tensorrt_llm7kernels32fusedQKNormRopeKernelNTokenHeadsIN3c104HalfENS2_8BFloat16ELi128ELb1ELi2EEEvPviiifPKvS7_S7_PKlii)
        /*08e4*/ 	.word	0x00000000


	//----- nvinfo : EIATTR_REGCOUNT
	.align		4
.L_407:
        /*08e8*/ 	.byte	0x04, 0x2f
        /*08ea*/ 	.short	(.L_409 - .L_408)
	.align		4
.L_408:
        /*08ec*/ 	.word	index@(_ZN12tensorrt_llm7kernels32fusedQKNormRopeKernelNTokenHeadsIN3c104HalfENS2_8BFloat16ELi128ELb0ELi2EEEvPviiifPKvS7_S7_PKlii)
        /*08f0*/ 	.word	0x00000027


	//----- nvinfo : EIATTR_FRAME_SIZE
	.align		4
.L_409:
        /*08f4*/ 	.byte	0x04, 0x11
        /*08f6*/ 	.short	(.L_411 - .L_410)
	.align		4
.L_410:
        /*08f8*/ 	.word	index@($__internal_121_$__cuda_sm70_warpsync)
        /*08fc*/ 	.word	0x00000000


	//----- nvinfo : EIATTR_FRAME_SIZE
	.align		4
.L_411:
        /*0900*/ 	.byte	0x04, 0x11
        /*0902*/ 	.short	(.L_413 - .L_412)
	.align		4
.L_412:
        /*0904*/ 	.word	index@($__internal_120_$__cuda_sm70_shflsync_bfly_p)
        /*0908*/ 	.word	0x00000000


	//----- nvinfo : EIATTR_FRAME_SIZE
	.align		4
.L_413:
        /*090c*/ 	.byte	0x04, 0x11
        /*090e*/ 	.short	(.L_415 - .L_414)
	.align		4
.L_414:
        /*0910*/ 	.word	index@(_ZN12tensorrt_llm7kernels32fusedQKNormRopeKernelNTokenHeadsIN3c104HalfENS2_8BFloat16ELi128ELb0ELi2EEEvPviiifPKvS7_S7_PKlii)
        /*0914*/ 	.word	0x00000000


	//----- nvinfo : EIATTR_REGCOUNT
	.align		4
.L_415:
        /*0918*/ 	.byte	0x04, 0x2f
        /*091a*/ 	.short	(.L_417 - .L_416)
	.align		4
.L_416:
        /*091c*/ 	.word	index@(_ZN12tensorrt_llm7kernels32fusedQKNormRopeKernelNTokenHeadsIN3c104HalfENS2_8BFloat16ELi256ELb1ELi2EEEvPviiifPKvS7_S7_PKlii)
        /*0920*/ 	.word	0x00000030


	//----- nvinfo : EIATTR_FRAME_SIZE
	.align		4
.L_417:
        /*0924*/ 	.byte	0x04, 0x11
        /*0926*/ 	.short	(.L_419 - .L_418)
	.align		4
.L_418:
        /*0928*/ 	.word	index@($__internal_119_$__cuda_sm70_shflsync_bfly_p)
        /*092c*/ 	.word	0x00000000


	//----- nvinfo : EIATTR_FRAME_SIZE
	.align		4
.L_419:
        /*0930*/ 	.byte	0x04, 0x11
        /*0932*/ 	.short	(.L_421 - .L_420)
	.align		4
.L_420:
        /*0934*/ 	.word	index@(_ZN12tensorrt_llm7kernels32fusedQKNormRopeKernelNTokenHeadsIN3c104HalfENS2_8BFloat16ELi256ELb1ELi2EEEvPviiifPKvS7_S7_PKlii)
        /*0938*/ 	.word	0x00000000


	//----- nvinfo : EIATTR_REGCOUNT
	.align		4
.L_421:
        /*093c*/ 	.byte	0x04, 0x2f
        /*093e*/ 	.short	(.L_423 - .L_422)
	.align		4
.L_422:
        /*0940*/ 	.word	index@(_ZN12tensorrt_llm7kernels32fusedQKNormRopeKernelNTokenHeadsIN3c104HalfENS2_8BFloat16ELi256ELb0ELi2EEEvPviiifPKvS7_S7_PKlii)
        /*0944*/ 	.word	0x00000038


	//----- nvinfo : EIATTR_FRAME_SIZE
	.align		4
.L_423:
        /*0948*/ 	.byte	0x04, 0x11
        /*094a*/ 	.short	(.L_425 - .L_424)
	.align		4
.L_424:
        /*094c*/ 	.word	index@($__internal_118_$__cuda_sm70_warpsync)
        /*0950*/ 	.word	0x00000000


	//----- nvinfo : EIATTR_FRAME_SIZE
	.align		4
.L_425:
        /*0954*/ 	.byte	0x04, 0x11
        /*0956*/ 	.short	(.L_427 - .L_426)
	.align		4
.L_426:
        /*0958*/ 	.word	index@($__internal_117_$__cuda_sm70_shflsync_bfly_p)
        /*095c*/ 	.word	0x00000000


	//----- nvinfo : EIATTR_FRAME_SIZE
	.align		4
.L_427:
        /*0960*/ 	.byte	0x04, 0x11
        /*0962*/ 	.short	(.L_429 - .L_428)
	.align		4
.L_428:
        /*0964*/ 	.word	index@(_ZN12tensorrt_llm7kernels32fusedQKNormRopeKernelNTokenHeadsIN3c104HalfENS2_8BFloat16ELi256ELb0ELi2EEEvPviiifPKvS7_S7_PKlii)
        /*0968*/ 	.word	0x00000000


	//----- nvinfo : EIATTR_REGCOUNT
	.align		4
.L_429:
        /*096c*/ 	.byte	0x04, 0x2f
        /*096e*/ 	.short	(.L_431 - .L_430)
	.align		4
.L_430:
        /*0970*/ 	.word	index@(_ZN12tensorrt_llm7kernels32fusedQKNormRopeKernelNTokenHeadsIN3c104HalfENS2_8BFloat16ELi64ELb1ELi4EEEvPviiifPKvS7_S7_PKlii)
        /*0974*/ 	.word	0x00000020


	//----- nvinfo : EIATTR_FRAME_SIZE
	.align		4
.L_431:
        /*0978*/ 	.byte	0x04, 0x11
        /*097a*/ 	.short	(.L_433 - .L_432)
	.align		4
.L_432:
        /*097c*/ 	.word	index@($__internal_116_$__cuda_sm70_shflsync_bfly_p)
        /*0980*/ 	.word	0x00000000


	//----- nvinfo : EIATTR_FRAME_SIZE
	.align		4
.L_433:
        /*0984*/ 	.byte	0x04, 0x11
        /*0986*/ 	.short	(.L_435 - .L_434)
	.align		4
.L_434:
        /*0988*/ 	.word	index@(_ZN12tensorrt_llm7kernels32fusedQKNormRopeKernelNTokenHeadsIN3c104HalfENS2_8BFloat16ELi64ELb1ELi4EEEvPviiifPKvS7_S7_PKlii)
        /*098c*/ 	.word	0x00000000


	//----- nvinfo : EIATTR_REGCOUNT
	.align		4
.L_435:
        /*0990*/ 	.byte	0x04, 0x2f
        /*0992*/ 	.short	(.L_437 - .L_436)
	.align		4
.L_436:
        /*0994*/ 	.word	index@(_ZN12tensorrt_llm7kernels32fusedQKNormRopeKernelNTokenHeadsIN3c104HalfENS2_8BFloat16ELi64ELb0ELi4EEEvPviiifPKvS7_S7_PKlii)
        /*0998*/ 	.word	0x00000020


	//----- nvinfo : EIATTR_FRAME_SIZE
	.align		4
.L_437:
        /*099c*/ 	.byte	0x04, 0x11
        /*099e*/ 	.short	(.L_439 - .L_438)
	.align		4
.L_438:
        /*09a0*/ 	.word	index@($__internal_115_$__cuda_sm70_warpsync)
        /*09a4*/ 	.word	0x00000000


	//----- nvinfo : EIATTR_FRAME_SIZE
	.align		4
.L_439:
        /*09a8*/ 	.byte	0x04, 0x11
        /*09aa*/ 	.short	(.L_441 - .L_440)
	.align		4
.L_440:
        /*09ac*/ 	.word	index@($__internal_114_$__cuda_sm70_shflsync_bfly_p)
        /*09b0*/ 	.word	0x00000000


	//----- nvinfo : EIATTR_FRAME_SIZE
	.align		4
.L_441:
        /*09b4*/ 	.byte	0x04, 0x11
        /*09b6*/ 	.short	(.L_443 - .L_442)
	.align		4
.L_442:
        /*09b8*/ 	.word	index@(_ZN12tensorrt_llm7kernels32fusedQKNormRopeKernelNTokenHeadsIN3c104HalfENS2_8BFloat16ELi64ELb0ELi4EEEvPviiifPKvS7_S7_PKlii)
        /*09bc*/ 	.word	0x00000000


	//----- nvinfo : EIATTR_REGCOUNT
	.align		4
.L_443:
        /*09c0*/ 	.byte	0x04, 0x2f
        /*09c2*/ 	.short	(.L_445 - .L_444)
	.align		4
.L_444:
        /*09c4*/ 	.word	index@(_ZN12tensorrt_llm7kernels32fusedQKNormRopeKernelNTokenHeadsIN3c104HalfENS2_8BFloat16ELi128ELb1ELi4EEEvPviiifPKvS7_S7_PKlii)
        /*09c8*/ 	.word	0x00000028


	//----- nvinfo : EIATTR_FRAME_SIZE
	.align		4
.L_445:
        /*09cc*/ 	.byte	0x04, 0x11
        /*09ce*/ 	.short	(.L_447 - .L_446)
	.align		4
.L_446:
        /*09d0*/ 	.word	index@($__internal_113_$__cuda_sm70_shflsync_bfly_p)
        /*09d4*/ 	.word	0x00000000


	//----- nvinfo : EIATTR_FRAME_SIZE
	.align		4
.L_447:
        /*09d8*/ 	.byte	0x04, 0x11
        /*09da*/ 	.short	(.L_449 - .L_448)
	.align		4
.L_448:
        /*09dc*/ 	.word	index@(_ZN12tensorrt_llm7kernels32fusedQKNormRopeKernelNTokenHeadsIN3c104HalfENS2_8BFloat16ELi128ELb1ELi4EEEvPviiifPKvS7_S7_PKlii)
        /*09e0*/ 	.word	0x00000000


	//----- nvinfo : EIATTR_REGCOUNT
	.align		4
.L_449:
        /*09e4*/ 	.byte	0x04, 0x2f
        /*09e6*/ 	.short	(.L_451 - .L_450)
	.align		4
.L_450:
        /*09e8*/ 	.word	index@(_ZN12tensorrt_llm7kernels32fusedQKNormRopeKernelNTokenHeadsIN3c104HalfENS2_8BFloat16ELi128ELb0ELi4EEEvPviiifPKvS7_S7_PKlii)
        /*09ec*/ 	.word	0x00000027


	//----- nvinfo : EIATTR_FRAME_SIZE
	.align		4
.L_451:
        /*09f0*/ 	.byte	0x04, 0x11
        /*09f2*/ 	.short	(.L_453 - .L_452)
	.align		4
.L_452:
        /*09f4*/ 	.word	index@($__internal_112_$__cuda_sm70_warpsync)
        /*09f8*/ 	.word	0x00000000


	//----- nvinfo : EIATTR_FRAME_SIZE
	.align		4
.L_453:
        /*09fc*/ 	.byte	0x04, 0x11
        /*09fe*/ 	.short	(.L_455 - .L_454)
	.align		4
.L_454:
        /*0a00*/ 	.word	index@($__internal_111_$__cuda_sm70_shflsync_bfly_p)
        /*0a04*/ 	.word	0x00000000


	//----- nvinfo : EIATTR_FRAME_SIZE
	.align		4
.L_455:
        /*0a08*/ 	.byte	0x04, 0x11
        /*0a0a*/ 	.short	(.L_457 - .L_456)
	.align		4
.L_456:
        /*0a0c*/ 	.word	index@(_ZN12tensorrt_llm7kernels32fusedQKNormRopeKernelNTokenHeadsIN3c104HalfENS2_8BFloat16ELi128ELb0ELi4EEEvPviiifPKvS7_S7_PKlii)
        /*0a10*/ 	.word	0x00000000


	//----- nvinfo : EIATTR_REGCOUNT
	.align		4
.L_457:
        /*0a14*/ 	.byte	0x04, 0x2f
        /*0a16*/ 	.short	(.L_459 - .L_458)
	.align		4
.L_458:
        /*0a18*/ 	.word	index@(_ZN12tensorrt_llm7kernels32fusedQKNormRopeKernelNTokenHeadsIN3c104HalfENS2_8BFloat16ELi256ELb1ELi4EEEvPviiifPKvS7_S7_PKlii)
        /*0a1c*/ 	.word	0x00000030


	//----- nvinfo : EIATTR_FRAME_SIZE
	.align		4
.L_459:
        /*0a20*/ 	.byte	0x04, 0x11
        /*0a22*/ 	.short	(.L_461 - .L_460)
	.align		4
.L_460:
        /*0a24*/ 	.word	index@($__internal_110_$__cuda_sm70_shflsync_bfly_p)
        /*0a28*/ 	.word	0x00000000


	//----- nvinfo : EIATTR_FRAME_SIZE
	.align		4
.L_461:
        /*0a2c*/ 	.byte	0x04, 0x11
        /*0a2e*/ 	.short	(.L_463 - .L_462)
	.align		4
.L_462:
        /*0a30*/ 	.word	index@(_ZN12tensorrt_llm7kernels32fusedQKNormRopeKernelNTokenHeadsIN3c104HalfENS2_8BFloat16ELi256ELb1ELi4EEEvPviiifPKvS7_S7_PKlii)
        /*0a34*/ 	.word	0x00000000


	//----- nvinfo : EIATTR_REGCOUNT
	.align		4
.L_463:
        /*0a38*/ 	.byte	0x04, 0x2f
        /*0a3a*/ 	.short	(.L_465 - .L_464)
	.align		4
.L_464:
        /*0a3c*/ 	.word	index@(_ZN12tensorrt_llm7kernels32fusedQKNormRopeKernelNTokenHeadsIN3c104HalfENS2_8BFloat16ELi256ELb0ELi4EEEvPviiifPKvS7_S7_PKlii)
        /*0a40*/ 	.word	0x00000038


	//----- nvinfo : EIATTR_FRAME_SIZE
	.align		4
.L_465:
        /*0a44*/ 	.byte	0x04, 0x11
        /*0a46*/ 	.short	(.L_467 - .L_466)
	.align		4
.L_466:
        /*0a48*/ 	.word	index@($__internal_109_$__cuda_sm70_warpsync)
        /*0a4c*/ 	.word	0x00000000


	//----- nvinfo : EIATTR_FRAME_SIZE
	.align		4
.L_467:
        /*0a50*/ 	.byte	0x04, 0x11
        /*0a52*/ 	.short	(.L_469 - .L_468)
	.align		4
.L_468:
        /*0a54*/ 	.word	index@($__internal_108_$__cuda_sm70_shflsync_bfly_p)
        /*0a58*/ 	.word	0x00000000


	//----- nvinfo : EIATTR_FRAME_SIZE
	.align		4
.L_469:
        /*0a5c*/ 	.byte	0x04, 0x11
        /*0a5e*/ 	.short	(.L_471 - .L_470)
	.align		4
.L_470:
        /*0a60*/ 	.word	index@(_ZN12tensorrt_llm7kernels32fusedQKNormRopeKernelNTokenHeadsIN3c104HalfENS2_8BFloat16ELi256ELb0ELi4EEEvPviiifPKvS7_S7_PKlii)
        /*0a64*/ 	.word	0x00000000


	//----- nvinfo : EIATTR_REGCOUNT
	.align		4
.L_471:
        /*0a68*/ 	.byte	0x04, 0x2f
        /*0a6a*/ 	.short	(.L_473 - .L_472)
	.align		4
.L_472:
        /*0a6c*/ 	.word	index@(_ZN12tensorrt_llm7kernels32fusedQKNormRopeKernelNTokenHeadsIN3c104HalfENS2_8BFloat16ELi64ELb1ELi8EEEvPviiifPKvS7_S7_PKlii)
        /*0a70*/ 	.word	0x00000020


	//----- nvinfo : EIATTR_FRAME_SIZE
	.align		4
.L_473:
        /*0a74*/ 	.byte	0x04, 0x11
        /*0a76*/ 	.short	(.L_475 - .L_474)
	.align		4
.L_474:
        /*0a78*/ 	.word	index@($__internal_107_$__cuda_sm70_shflsync_bfly_p)
        /*0a7c*/ 	.word	0x00000000


	//----- nvinfo : EIATTR_FRAME_SIZE
	.align		4
.L_475:
        /*0a80*/ 	.byte	0x04, 0x11
        /*0a82*/ 	.short	(.L_477 - .L_476)
	.align		4
.L_476:
        /*0a84*/ 	.word	index@(_ZN12tensorrt_llm7kernels32fusedQKNormRopeKernelNTokenHeadsIN3c104HalfENS2_8BFloat16ELi64ELb1ELi8EEEvPviiifPKvS7_S7_PKlii)
        /*0a88*/ 	.word	0x00000000


	//----- nvinfo : EIATTR_REGCOUNT
	.align		4
.L_477:
        /*0a8c*/ 	.byte	0x04, 0x2f
        /*0a8e*/ 	.short	(.L_479 - .L_478)
	.align		4
.L_478:
        /*0a90*/ 	.word	index@(_ZN12tensorrt_llm7kernels32fusedQKNormRopeKernelNTokenHeadsIN3c104HalfENS2_8BFloat16ELi64ELb0ELi8EEEvPviiifPKvS7_S7_PKlii)
        /*0a94*/ 	.word	0x00000020


	//----- nvinfo : EIATTR_FRAME_SIZE
	.align		4
.L_479:
        /*0a98*/ 	.byte	0x04, 0x11
        /*0a9a*/ 	.short	(.L_481 - .L_480)
	.align		4
.L_480:
        /*0a9c*/ 	.word	index@($__internal_106_$__cuda_sm70_warpsync)
        /*0aa0*/ 	.word	0x00000000


	//----- nvinfo : EIATTR_FRAME_SIZE
	.align		4
.L_481:
        /*0aa4*/ 	.byte	0x04, 0x11
        /*0aa6*/ 	.short	(.L_483 - .L_482)
	.align		4
.L_482:
        /*0aa8*/ 	.word	index@($__internal_105_$__cuda_sm70_shflsync_bfly_p)
        /*0aac*/ 	.word	0x00000000


	//----- nvinfo : EIATTR_FRAME_SIZE
	.align		4
.L_483:
        /*0ab0*/ 	.byte	0x04, 0x11
        /*0ab2*/ 	.short	(.L_485 - .L_484)
	.align		4
.L_484:
        /*0ab4*/ 	.word	index@(_ZN12tensorrt_llm7kernels32fusedQKNormRopeKernelNTokenHeadsIN3c104HalfENS2_8BFloat16ELi64ELb0ELi8EEEvPviiifPKvS7_S7_PKlii)
        /*0ab8*/ 	.word	0x00000000


	//----- nvinfo : EIATTR_REGCOUNT
	.align		4
.L_485:
        /*0abc*/ 	.byte	0x04, 0x2f
        /*0abe*/ 	.short	(.L_487 - .L_486)
	.align		4
.L_486:
        /*0ac0*/ 	.word	index@(_ZN12tensorrt_llm7kernels32fusedQKNormRopeKernelNTokenHeadsIN3c104HalfENS2_8BFloat16ELi128ELb1ELi8EEEvPviiifPKvS7_S7_PKlii)
        /*0ac4*/ 	.word	0x00000028


	//----- nvinfo : EIATTR_FRAME_SIZE
	.align		4
.L_487:
        /*0ac8*/ 	.byte	0x04, 0x11
        /*0aca*/ 	.short	(.L_489 - .L_488)
	.align		4
.L_488:
        /*0acc*/ 	.word	index@($__internal_104_$__cuda_sm70_shflsync_bfly_p)
        /*0ad0*/ 	.word	0x00000000


	//----- nvinfo : EIATTR_FRAME_SIZE
	.align		4
.L_489:
        /*0ad4*/ 	.byte	0x04, 0x11
        /*0ad6*/ 	.short	(.L_491 - .L_490)
	.align		4
.L_490:
        /*0ad8*/ 	.word	index@(_ZN12tensorrt_llm7kernels32fusedQKNormRopeKernelNTokenHeadsIN3c104HalfENS2_8BFloat16ELi128ELb1ELi8EEEvPviiifPKvS7_S7_PKlii)
        /*0adc*/ 	.word	0x00000000


	//----- nvinfo : EIATTR_REGCOUNT
	.align		4
.L_491:
        /*0ae0*/ 	.byte	0x04, 0x2f
        /*0ae2*/ 	.short	(.L_493 - .L_492)
	.align		4
.L_492:
        /*0ae4*/ 	.word	index@(_ZN12tensorrt_llm7kernels32fusedQKNormRopeKernelNTokenHeadsIN3c104HalfENS2_8BFloat16ELi128ELb0ELi8EEEvPviiifPKvS7_S7_PKlii)
        /*0ae8*/ 	.word	0x00000027


	//----- nvinfo : EIATTR_FRAME_SIZE
	.align		4
.L_493:
        /*0aec*/ 	.byte	0x04, 0x11
        /*0aee*/ 	.short	(.L_495 - .L_494)
	.align		4
.L_494:
        /*0af0*/ 	.word	index@($__internal_103_$__cuda_sm70_warpsync)
        /*0af4*/ 	.word	0x00000000


	//----- nvinfo : EIATTR_FRAME_SIZE
	.align		4
.L_495:
        /*0af8*/ 	.byte	0x04, 0x11
        /*0afa*/ 	.short	(.L_497 - .L_496)
	.align		4
.L_496:
        /*0afc*/ 	.word	index@($__internal_102_$__cuda_sm70_shflsync_bfly_p)
        /*0b00*/ 	.word	0x00000000


	//----- nvinfo : EIATTR_FRAME_SIZE
	.align		4
.L_497:
        /*0b04*/ 	.byte	0x04, 0x11
        /*0b06*/ 	.short	(.L_499 - .L_498)
	.align		4
.L_498:
        /*0b08*/ 	.word	index@(_ZN12tensorrt_llm7kernels32fusedQKNormRopeKernelNTokenHeadsIN3c104HalfENS2_8BFloat16ELi128ELb0ELi8EEEvPviiifPKvS7_S7_PKlii)
        /*0b0c*/ 	.word	0x00000000


	//----- nvinfo : EIATTR_REGCOUNT
	.align		4
.L_499:
        /*0b10*/ 	.byte	0x04, 0x2f
        /*0b12*/ 	.short	(.L_501 - .L_500)
	.align		4
.L_500:
        /*0b14*/ 	.word	index@(_ZN12tensorrt_llm7kernels32fusedQKNormRopeKernelNTokenHeadsIN3c104HalfENS2_8BFloat16ELi256ELb1ELi8EEEvPviiifPKvS7_S7_PKlii)
        /*0b18*/ 	.word	0x00000030


	//----- nvinfo : EIATTR_FRAME_SIZE
	.align		4
.L_501:
        /*0b1c*/ 	.byte	0x04, 0x11
        /*0b1e*/ 	.short	(.L_503 - .L_502)
	.align		4
.L_502:
        /*0b20*/ 	.word	index@($__internal_101_$__cuda_sm70_shflsync_bfly_p)
        /*0b24*/ 	.word	0x00000000


	//----- nvinfo : EIATTR_FRAME_SIZE
	.align		4
.L_503:
        /*0b28*/ 	.byte	0x04, 0x11
        /*0b2a*/ 	.short	(.L_505 - .L_504)
	.align		4
.L_504:
        /*0b2c*/ 	.word	index@(_ZN12tensorrt_llm7kernels32fusedQKNormRopeKernelNTokenHeadsIN3c104HalfENS2_8BFloat16ELi256ELb1ELi8EEEvPviiifPKvS7_S7_PKlii)
        /*0b30*/ 	.word	0x00000000


	//----- nvinfo : EIATTR_REGCOUNT
	.align		4
.L_505:
        /*0b34*/ 	.byte	0x04, 0x2f
        /*0b36*/ 	.short	(.L_507 - .L_506)
	.align		4
.L_506:
        /*0b38*/ 	.word	index@(_ZN12tensorrt_llm7kernels32fusedQKNormRopeKernelNTokenHeadsIN3c104HalfENS2_8BFloat16ELi256ELb0ELi8EEEvPviiifPKvS7_S7_PKlii)
        /*0b3c*/ 	.word	0x00000038


	//----- nvinfo : EIATTR_FRAME_SIZE
	.align		4
.L_507:
        /*0b40*/ 	.byte	0x04, 0x11
        /*0b42*/ 	.short	(.L_509 - .L_508)
	.align		4
.L_508:
        /*0b44*/ 	.word	index@($__internal_100_$__cuda_sm70_warpsync)
        /*0b48*/ 	.word	0x00000000


	//----- nvinfo : EIATTR_FRAME_SIZE
	.align		4
.L_509:
        /*0b4c*/ 	.byte	0x04, 0x11
        /*0b4e*/ 	.short	(.L_511 - .L_510)
	.align		4
.L_510:
        /*0b50*/ 	.word	index@($__internal_99_$__cuda_sm70_shflsync_bfly_p)
        /*0b54*/ 	.word	0x00000000


	//----- nvinfo : EIATTR_FRAME_SIZE
	.align		4
.L_511:
        /*0b58*/ 	.byte	0x04, 0x11
        /*0b5a*/ 	.short	(.L_513 - .L_512)
	.align		4
.L_512:
        /*0b5c*/ 	.word	index@(_ZN12tensorrt_llm7kernels32fusedQKNormRopeKernelNTokenHeadsIN3c104HalfENS2_8BFloat16ELi256ELb0ELi8EEEvPviiifPKvS7_S7_PKlii)
        /*0b60*/ 	.word	0x00000000


	//----- nvinfo : EIATTR_REGCOUNT
	.align		4
.L_513:
        /*0b64*/ 	.byte	0x04, 0x2f
        /*0b66*/ 	.short	(.L_515 - .L_514)
	.align		4
.L_514:
        /*0b68*/ 	.word	index@(_ZN12tensorrt_llm7kernels21fusedQKNormRopeKernelIN3c108BFloat16EfLi64ELb1EEEvPviiifPKvS6_S6_PKlii)
        /*0b6c*/ 	.word	0x00000017


	//----- nvinfo : EIATTR_FRAME_SIZE
	.align		4
.L_515:
        /*0b70*/ 	.byte	0x04, 0x11
        /*0b72*/ 	.short	(.L_517 - .L_516)
	.align		4
.L_516:
        /*0b74*/ 	.word	index@(_ZN12tensorrt_llm7kernels21fusedQKNormRopeKernelIN3c108BFloat16EfLi64ELb1EEEvPviiifPKvS6_S6_PKlii)
        /*0b78*/ 	.word	0x00000000


	//----- nvinfo : EIATTR_REGCOUNT
	.align		4
.L_517:
        /*0b7c*/ 	.byte	0x04, 0x2f
        /*0b7e*/ 	.short	(.L_519 - .L_518)
	.align		4
.L_518:
        /*0b80*/ 	.word	index@(_ZN12tensorrt_llm7kernels21fusedQKNormRopeKernelIN3c108BFloat16EfLi64ELb0EEEvPviiifPKvS6_S6_PKlii)
        /*0b84*/ 	.word	0x00000017


	//----- nvinfo : EIATTR_FRAME_SIZE
	.align		4
.L_519:
        /*0b88*/ 	.byte	0x04, 0x11
        /*0b8a*/ 	.short	(.L_521 - .L_520)
	.align		4
.L_520:
        /*0b8c*/ 	.word	index@($__internal_98_$__cuda_sm70_warpsync)
        /*0b90*/ 	.word	0x00000000


	//----- nvinfo : EIATTR_FRAME_SIZE
	.align		4
.L_521:
        /*0b94*/ 	.byte	0x04, 0x11
        /*0b96*/ 	.short	(.L_523 - .L_522)
	.align		4
.L_522:
        /*0b98*/ 	.word	index@($__internal_97_$__cuda_sm70_shflsync_bfly_p)
        /*0b9c*/ 	.word	0x00000000


	//----- nvinfo : EIATTR_FRAME_SIZE
	.align		4
.L_523:
        /*0ba0*/ 	.byte	0x04, 0x11
        /*0ba2*/ 	.short	(.L_525 - .L_524)
	.align		4
.L_524:
        /*0ba4*/ 	.word	index@(_ZN12tensorrt_llm7kernels21fusedQKNormRopeKernelIN3c108BFloat16EfLi64ELb0EEEvPviiifPKvS6_S6_PKlii)
        /*0ba8*/ 	.word	0x00000000


	//----- nvinfo : EIATTR_REGCOUNT
	.align		4
.L_525:
        /*0bac*/ 	.byte	0x04, 0x2f
        /*0bae*/ 	.short	(.L_527 - .L_526)
	.align		4
.L_526:
        /*0bb0*/ 	.word	index@(_ZN12tensorrt_llm7kernels21fusedQKNormRopeKernelIN3c108BFloat16EfLi128ELb1EEEvPviiifPKvS6_S6_PKlii)
        /*0bb4*/ 	.word	0x0000001b


	//----- nvinfo : EIATTR_FRAME_SIZE
	.align		4
.L_527:
        /*0bb8*/ 	.byte	0x04, 0x11
        /*0bba*/ 	.short	(.L_529 - .L_528)
	.align		4
.L_528:
        /*0bbc*/ 	.word	index@(_ZN12tensorrt_llm7kernels21fusedQKNormRopeKernelIN3c108BFloat16EfLi128ELb1EEEvPviiifPKvS6_S6_PKlii)
        /*0bc0*/ 	.word	0x00000000


	//----- nvinfo : EIATTR_REGCOUNT
	.align		4
.L_529:
        /*0bc4*/ 	.byte	0x04, 0x2f
        /*0bc6*/ 	.short	(.L_531 - .L_530)
	.align		4
.L_530:
        /*0bc8*/ 	.word	index@(_ZN12tensorrt_llm7kernels21fusedQKNormRopeKernelIN3c108BFloat16EfLi128ELb0EEEvPviiifPKvS6_S6_PKlii)
        /*0bcc*/ 	.word	0x0000001c


	//----- nvinfo : EIATTR_FRAME_SIZE
	.align		4
.L_531:
        /*0bd0*/ 	.byte	0x04, 0x11
        /*0bd2*/ 	.short	(.L_533 - .L_532)
	.align		4
.L_532:
        /*0bd4*/ 	.word	index@($__internal_96_$__cuda_sm70_warpsync)
        /*0bd8*/ 	.word	0x00000000


	//----- nvinfo : EIATTR_FRAME_SIZE
	.align		4
.L_533:
        /*0bdc*/ 	.byte	0x04, 0x11
        /*0bde*/ 	.short	(.L_535 - .L_534)
	.align		4
.L_534:
        /*0be0*/ 	.word	index@($__internal_95_$__cuda_sm70_shflsync_bfly_p)
        /*0be4*/ 	.word	0x00000000


	//----- nvinfo : EIATTR_FRAME_SIZE
	.align		4
.L_535:
        /*0be8*/ 	.byte	0x04, 0x11
        /*0bea*/ 	.short	(.L_537 - .L_536)
	.align		4
.L_536:
        /*0bec*/ 	.word	index@(_ZN12tensorrt_llm7kernels21fusedQKNormRopeKernelIN3c108BFloat16EfLi128ELb0EEEvPviiifPKvS6_S6_PKlii)
        /*0bf0*/ 	.word	0x00000000


	//----- nvinfo : EIATTR_REGCOUNT
	.align		4
.L_537:
        /*0bf4*/ 	.byte	0x04, 0x2f
        /*0bf6*/ 	.short	(.L_539 - .L_538)
	.align		4
.L_538:
        /*0bf8*/ 	.word	index@(_ZN12tensorrt_llm7kernels21fusedQKNormRopeKernelIN3c108BFloat16EfLi256ELb1EEEvPviiifPKvS6_S6_PKlii)
        /*0bfc*/ 	.word	0x00000020


	//----- nvinfo : EIATTR_FRAME_SIZE
	.align		4
.L_539:
        /*0c00*/ 	.byte	0x04, 0x11
        /*0c02*/ 	.short	(.L_541 - .L_540)
	.align		4
.L_540:
        /*0c04*/ 	.word	index@(_ZN12tensorrt_llm7kernels21fusedQKNormRopeKernelIN3c108BFloat16EfLi256ELb1EEEvPviiifPKvS6_S6_PKlii)
        /*0c08*/ 	.word	0x00000000


	//----- nvinfo : EIATTR_REGCOUNT
	.align		4
.L_541:
        /*0c0c*/ 	.byte	0x04, 0x2f
        /*0c0e*/ 	.short	(.L_543 - .L_542)
	.align		4
.L_542:
        /*0c10*/ 	.word	index@(_ZN12tensorrt_llm7kernels21fusedQKNormRopeKernelIN3c108BFloat16EfLi256ELb0EEEvPviiifPKvS6_S6_PKlii)
        /*0c14*/ 	.word	0x00000020


	//----- nvinfo : EIATTR_FRAME_SIZE
	.align		4
.L_543:
        /*0c18*/ 	.byte	0x04, 0x11
        /*0c1a*/ 	.short	(.L_545 - .L_544)
	.align		4
.L_544:
        /*0c1c*/ 	.word	index@($__internal_94_$__cuda_sm70_warpsync)
        /*0c20*/ 	.word	0x00000000


	//----- nvinfo : EIATTR_FRAME_SIZE
	.align		4
.L_545:
        /*0c24*/ 	.byte	0x04, 0x11
        /*0c26*/ 	.short	(.L_547 - .L_546)
	.align		4
.L_546:
        /*0c28*/ 	.word	index@($__internal_93_$__cuda_sm70_shflsync_bfly_p)
        /*0c2c*/ 	.word	0x00000000


	//----- nvinfo : EIATTR_FRAME_SIZE
	.align		4
.L_547:
        /*0c30*/ 	.byte	0x04, 0x11
        /*0c32*/ 	.short	(.L_549 - .L_548)
	.align		4
.L_548:
        /*0c34*/ 	.word	index@(_ZN12tensorrt_llm7kernels21fusedQKNormRopeKernelIN3c108BFloat16EfLi256ELb0EEEvPviiifPKvS6_S6_PKlii)
        /*0c38*/ 	.word	0x00000000


	//----- nvinfo : EIATTR_REGCOUNT
	.align		4
.L_549:
        /*0c3c*/ 	.byte	0x04, 0x2f
        /*0c3e*/ 	.short	(.L_551 - .L_550)
	.align		4
.L_550:
        /*0c40*/ 	.word	index@(_ZN12tensorrt_llm7kernels32fusedQKNormRopeKernelNTokenHeadsIN3c108BFloat16EfLi64ELb1ELi2EEEvPviiifPKvS6_S6_PKlii)
        /*0c44*/ 	.word	0x00000020


	//----- nvinfo : EIATTR_FRAME_SIZE
	.align		4
.L_551:
        /*0c48*/ 	.byte	0x04, 0x11
        /*0c4a*/ 	.short	(.L_553 - .L_552)
	.align		4
.L_552:
        /*0c4c*/ 	.word	index@($__internal_92_$__cuda_sm70_shflsync_bfly_p)
        /*0c50*/ 	.word	0x00000000


	//----- nvinfo : EIATTR_FRAME_SIZE
	.align		4
.L_553:
        /*0c54*/ 	.byte	0x04, 0x11
        /*0c56*/ 	.short	(.L_555 - .L_554)
	.align		4
.L_554:
        /*0c58*/ 	.word	index@(_ZN12tensorrt_llm7kernels32fusedQKNormRopeKernelNTokenHeadsIN3c108BFloat16EfLi64ELb1ELi2EEEvPviiifPKvS6_S6_PKlii)
        /*0c5c*/ 	.word	0x00000000


	//----- nvinfo : EIATTR_REGCOUNT
	.align		4
.L_555:
        /*0c60*/ 	.byte	0x04, 0x2f
        /*0c62*/ 	.short	(.L_557 - .L_556)
	.align		4
.L_556:
        /*0c64*/ 	.word	index@(_ZN12tensorrt_llm7kernels32fusedQKNormRopeKernelNTokenHeadsIN3c108BFloat16EfLi64ELb0ELi2EEEvPviiifPKvS6_S6_PKlii)
        /*0c68*/ 	.word	0x00000020


	//----- nvinfo : EIATTR_FRAME_SIZE
	.align		4
.L_557:
        /*0c6c*/ 	.byte	0x04, 0x11
        /*0c6e*/ 	.short	(.L_559 - .L_558)
	.align		4
.L_558:
        /*0c70*/ 	.word	index@($__internal_91_$__cuda_sm70_warpsync)
        /*0c74*/ 	.word	0x00000000


	//----- nvinfo : EIATTR_FRAME_SIZE
	.align		4
.L_559:
        /*0c78*/ 	.byte	0x04, 0x11
        /*0c7a*/ 	.short	(.L_561 - .L_560)
	.align		4
.L_560:
        /*0c7c*/ 	.word	index@($__internal_90_$__cuda_sm70_shflsync_bfly_p)
        /*0c80*/ 	.word	0x00000000


	//----- nvinfo : EIATTR_FRAME_SIZE
	.align		4
.L_561:
        /*0c84*/ 	.byte	0x04, 0x11
        /*0c86*/ 	.short	(.L_563 - .L_562)
	.align		4
.L_562:
        /*0c88*/ 	.word	index@(_ZN12tensorrt_llm7kernels32fusedQKNormRopeKernelNTokenHeadsIN3c108BFloat16EfLi64ELb0ELi2EEEvPviiifPKvS6_S6_PKlii)
        /*0c8c*/ 	.word	0x00000000


	//----- nvinfo : EIATTR_REGCOUNT
	.align		4
.L_563:
        /*0c90*/ 	.byte	0x04, 0x2f
        /*0c92*/ 	.short	(.L_565 - .L_564)
	.align		4
.L_564:
        /*0c94*/ 	.word	index@(_ZN12tensorrt_llm7kernels32fusedQKNormRopeKernelNTokenHeadsIN3c108BFloat16EfLi128ELb1ELi2EEEvPviiifPKvS6_S6_PKlii)
        /*0c98*/ 	.word	0x00000028


	//----- nvinfo : EIATTR_FRAME_SIZE
	.align		4
.L_565:
        /*0c9c*/ 	.byte	0x04, 0x11
        /*0c9e*/ 	.short	(.L_567 - .L_566)
	.align		4
.L_566:
        /*0ca0*/ 	.word	index@($__internal_89_$__cuda_sm70_shflsync_bfly_p)
        /*0ca4*/ 	.word	0x00000000


	//----- nvinfo : EIATTR_FRAME_SIZE
	.align		4
.L_567:
        /*0ca8*/ 	.byte	0x04, 0x11
        /*0caa*/ 	.short	(.L_569 - .L_568)
	.align		4
.L_568:
        /*0cac*/ 	.word	index@(_ZN12tensorrt_llm7kernels32fusedQKNormRopeKernelNTokenHeadsIN3c108BFloat16EfLi128ELb1ELi2EEEvPviiifPKvS6_S6_PKlii)
        /*0cb0*/ 	.word	0x00000000


	//----- nvinfo : EIATTR_REGCOUNT
	.align		4
.L_569:
        /*0cb4*/ 	.byte	0x04, 0x2f
        /*0cb6*/ 	.short	(.L_571 - .L_570)
	.align		4
.L_570:
        /*0cb8*/ 	.word	index@(_ZN12tensorrt_llm7kernels32fusedQKNormRopeKernelNTokenHeadsIN3c108BFloat16EfLi128ELb0ELi2EEEvPviiifPKvS6_S6_PKlii)
        /*0cbc*/ 	.word	0x00000027


	//----- nvinfo : EIATTR_FRAME_SIZE
	.align		4
.L_571:
        /*0cc0*/ 	.byte	0x04, 0x11
        /*0cc2*/ 	.short	(.L_573 - .L_572)
	.align		4
.L_572:
        /*0cc4*/ 	.word	index@($__internal_88_$__cuda_sm70_warpsync)
        /*0cc8*/ 	.word	0x00000000


	//----- nvinfo : EIATTR_FRAME_SIZE
	.align		4
.L_573:
        /*0ccc*/ 	.byte	0x04, 0x11
        /*0cce*/ 	.short	(.L_575 - .L_574)
	.align		4
.L_574:
        /*0cd0*/ 	.word	index@($__internal_87_$__cuda_sm70_shflsync_bfly_p)
        /*0cd4*/ 	.word	0x00000000


	//----- nvinfo : EIATTR_FRAME_SIZE
	.align		4
.L_575:
        /*0cd8*/ 	.byte	0x04, 0x11
        /*0cda*/ 	.short	(.L_577 - .L_576)
	.align		4
.L_576:
        /*0cdc*/ 	.word	index@(_ZN12tensorrt_llm7kernels32fusedQKNormRopeKernelNTokenHeadsIN3c108BFloat16EfLi128ELb0ELi2EEEvPviiifPKvS6_S6_PKlii)
        /*0ce0*/ 	.word	0x00000000


	//----- nvinfo : EIATTR_REGCOUNT
	.align		4
.L_577:
        /*0ce4*/ 	.byte	0x04, 0x2f
        /*0ce6*/ 	.short	(.L_579 - .L_578)
	.align		4
.L_578:
        /*0ce8*/ 	.word	index@(_ZN12tensorrt_llm7kernels32fusedQKNormRopeKernelNTokenHeadsIN3c108BFloat16EfLi256ELb1ELi2EEEvPviiifPKvS6_S6_PKlii)
        /*0cec*/ 	.word	0x00000030


	//----- nvinfo : EIATTR_FRAME_SIZE
	.align		4
.L_579:
        /*0cf0*/ 	.byte	0x04, 0x11
        /*0cf2*/ 	.short	(.L_581 - .L_580)
	.align		4
.L_580:
        /*0cf4*/ 	.word	index@($__internal_86_$__cuda_sm70_shflsync_bfly_p)
        /*0cf8*/ 	.word	0x00000000


	//----- nvinfo : EIATTR_FRAME_SIZE
	.align		4
.L_581:
        /*0cfc*/ 	.byte	0x04, 0x11
        /*0cfe*/ 	.short	(.L_583 - .L_582)
	.align		4
.L_582:
        /*0d00*/ 	.word	index@(_ZN12tensorrt_llm7kernels32fusedQKNormRopeKernelNTokenHeadsIN3c108BFloat16EfLi256ELb1ELi2EEEvPviiifPKvS6_S6_PKlii)
        /*0d04*/ 	.word	0x00000000


	//----- nvinfo : EIATTR_REGCOUNT
	.align		4
.L_583:
        /*0d08*/ 	.byte	0x04, 0x2f
        /*0d0a*/ 	.short	(.L_585 - .L_584)
	.align		4
.L_584:
        /*0d0c*/ 	.word	index@(_ZN12tensorrt_llm7kernels32fusedQKNormRopeKernelNTokenHeadsIN3c108BFloat16EfLi256ELb0ELi2EEEvPviiifPKvS6_S6_PKlii)
        /*0d10*/ 	.word	0x00000038


	//----- nvinfo : EIATTR_FRAME_SIZE
	.align		4
.L_585:
        /*0d14*/ 	.byte	0x04, 0x11
        /*0d16*/ 	.short	(.L_587 - .L_586)
	.align		4
.L_586:
        /*0d18*/ 	.word	index@($__internal_85_$__cuda_sm70_warpsync)
        /*0d1c*/ 	.word	0x00000000


	//----- nvinfo : EIATTR_FRAME_SIZE
	.align		4
.L_587:
        /*0d20*/ 	.byte	0x04, 0x11
        /*0d22*/ 	.short	(.L_589 - .L_588)
	.align		4
.L_588:
        /*0d24*/ 	.word	index@($__internal_84_$__cuda_sm70_shflsync_bfly_p)
        /*0d28*/ 	.word	0x00000000


	//----- nvinfo : EIATTR_FRAME_SIZE
	.align		4
.L_589:
        /*0d2c*/ 	.byte	0x04, 0x11
        /*0d2e*/ 	.short	(.L_591 - .L_590)
	.align		4
.L_590:
        /*0d30*/ 	.word	index@(_ZN12tensorrt_llm7kernels32fusedQKNormRopeKernelNTokenHeadsIN3c108BFloat16EfLi256ELb0ELi2EEEvPviiifPKvS6_S6_PKlii)
        /*0d34*/ 	.word	0x00000000


	//----- nvinfo : EIATTR_REGCOUNT
	.align		4
.L_591:
        /*0d38*/ 	.byte	0x04, 0x2f
        /*0d3a*/ 	.short	(.L_593 - .L_592)
	.align		4
.L_592:
        /*0d3c*/ 	.word	index@(_ZN12tensorrt_llm7kernels32fusedQKNormRopeKernelNTokenHeadsIN3c108BFloat16EfLi64ELb1ELi4EEEvPviiifPKvS6_S6_PKlii)
        /*0d40*/ 	.word	0x00000020


	//----- nvinfo : EIATTR_FRAME_SIZE
	.align		4
.L_593:
        /*0d44*/ 	.byte	0x04, 0x11
        /*0d46*/ 	.short	(.L_595 - .L_594)
	.align		4
.L_594:
        /*0d48*/ 	.word	index@($__internal_83_$__cuda_sm70_shflsync_bfly_p)
        /*0d4c*/ 	.word	0x00000000


	//----- nvinfo : EIATTR_FRAME_SIZE
	.align		4
.L_595:
        /*0d50*/ 	.byte	0x04, 0x11
        /*0d52*/ 	.short	(.L_597 - .L_596)
	.align		4
.L_596:
        /*0d54*/ 	.word	index@(_ZN12tensorrt_llm7kernels32fusedQKNormRopeKernelNTokenHeadsIN3c108BFloat16EfLi64ELb1ELi4EEEvPviiifPKvS6_S6_PKlii)
        /*0d58*/ 	.word	0x00000000


	//----- nvinfo : EIATTR_REGCOUNT
	.align		4
.L_597:
        /*0d5c*/ 	.byte	0x04, 0x2f
        /*0d5e*/ 	.short	(.L_599 - .L_598)
	.align		4
.L_598:
        /*0d60*/ 	.word	index@(_ZN12tensorrt_llm7kernels32fusedQKNormRopeKernelNTokenHeadsIN3c108BFloat16EfLi64ELb0ELi4EEEvPviiifPKvS6_S6_PKlii)
        /*0d64*/ 	.word	0x00000020


	//----- nvinfo : EIATTR_FRAME_SIZE
	.align		4
.L_599:
        /*0d68*/ 	.byte	0x04, 0x11
        /*0d6a*/ 	.short	(.L_601 - .L_600)
	.align		4
.L_600:
        /*0d6c*/ 	.word	index@($__internal_82_$__cuda_sm70_warpsync)
        /*0d70*/ 	.word	0x00000000


	//----- nvinfo : EIATTR_FRAME_SIZE
	.align		4
.L_601:
        /*0d74*/ 	.byte	0x04, 0x11
        /*0d76*/ 	.short	(.L_603 - .L_602)
	.align		4
.L_602:
        /*0d78*/ 	.word	index@($__internal_81_$__cuda_sm70_shflsync_bfly_p)
        /*0d7c*/ 	.word	0x00000000


	//----- nvinfo : EIATTR_FRAME_SIZE
	.align		4
.L_603:
        /*0d80*/ 	.byte	0x04, 0x11
        /*0d82*/ 	.short	(.L_605 - .L_604)
	.align		4
.L_604:
        /*0d84*/ 	.word	index@(_ZN12tensorrt_llm7kernels32fusedQKNormRopeKernelNTokenHeadsIN3c108BFloat16EfLi64ELb0ELi4EEEvPviiifPKvS6_S6_PKlii)
        /*0d88*/ 	.word	0x00000000


	//----- nvinfo : EIATTR_REGCOUNT
	.align		4
.L_605:
        /*0d8c*/ 	.byte	0x04, 0x2f
        /*0d8e*/ 	.short	(.L_607 - .L_606)
	.align		4
.L_606:
        /*0d90*/ 	.word	index@(_ZN12tensorrt_llm7kernels32fusedQKNormRopeKernelNTokenHeadsIN3c108BFloat16EfLi128ELb1ELi4EEEvPviiifPKvS6_S6_PKlii)
        /*0d94*/ 	.word	0x00000028


	//----- nvinfo : EIATTR_FRAME_SIZE
	.align		4
.L_607:
        /*0d98*/ 	.byte	0x04, 0x11
        /*0d9a*/ 	.short	(.L_609 - .L_608)
	.align		4
.L_608:
        /*0d9c*/ 	.word	index@($__internal_80_$__cuda_sm70_shflsync_bfly_p)
        /*0da0*/ 	.word	0x00000000


	//----- nvinfo : EIATTR_FRAME_SIZE
	.align		4
.L_609:
        /*0da4*/ 	.byte	0x04, 0x11
        /*0da6*/ 	.short	(.L_611 - .L_610)
	.align		4
.L_610:
        /*0da8*/ 	.word	index@(_ZN12tensorrt_llm7kernels32fusedQKNormRopeKernelNTokenHeadsIN3c108BFloat16EfLi128ELb1ELi4EEEvPviiifPKvS6_S6_PKlii)
        /*0dac*/ 	.word	0x00000000


	//----- nvinfo : EIATTR_REGCOUNT
	.align		4
.L_611:
        /*0db0*/ 	.byte	0x04, 0x2f
        /*0db2*/ 	.short	(.L_613 - .L_612)
	.align		4
.L_612:
        /*0db4*/ 	.word	index@(_ZN12tensorrt_llm7kernels32fusedQKNormRopeKernelNTokenHeadsIN3c108BFloat16EfLi128ELb0ELi4EEEvPviiifPKvS6_S6_PKlii)
        /*0db8*/ 	.word	0x00000027


	//----- nvinfo : EIATTR_FRAME_SIZE
	.align		4
.L_613:
        /*0dbc*/ 	.byte	0x04, 0x11
        /*0dbe*/ 	.short	(.L_615 - .L_614)
	.align		4
.L_614:
        /*0dc0*/ 	.word	index@($__internal_79_$__cuda_sm70_warpsync)
        /*0dc4*/ 	.word	0x00000000


	//----- nvinfo : EIATTR_FRAME_SIZE
	.align		4
.L_615:
        /*0dc8*/ 	.byte	0x04, 0x11
        /*0dca*/ 	.short	(.L_617 - .L_616)
	.align		4
.L_616:
        /*0dcc*/ 	.word	index@($__internal_78_$__cuda_sm70_shflsync_bfly_p)
        /*0dd0*/ 	.word	0x00000000


	//----- nvinfo : EIATTR_FRAME_SIZE
	.align		4
.L_617:
        /*0dd4*/ 	.byte	0x04, 0x11
        /*0dd6*/ 	.short	(.L_619 - .L_618)
	.align		4
.L_618:
        /*0dd8*/ 	.word	index@(_ZN12tensorrt_llm7kernels32fusedQKNormRopeKernelNTokenHeadsIN3c108BFloat16EfLi128ELb0ELi4EEEvPviiifPKvS6_S6_PKlii)
        /*0ddc*/ 	.word	0x00000000


	//----- nvinfo : EIATTR_REGCOUNT
	.align		4
.L_619:
        /*0de0*/ 	.byte	0x04, 0x2f
        /*0de2*/ 	.short	(.L_621 - .L_620)
	.align		4
.L_620:
        /*0de4*/ 	.word	index@(_ZN12tensorrt_llm7kernels32fusedQKNormRopeKernelNTokenHeadsIN3c108BFloat16EfLi256ELb1ELi4EEEvPviiifPKvS6_S6_PKlii)
        /*0de8*/ 	.word	0x00000030


	//----- nvinfo : EIATTR_FRAME_SIZE
	.align		4
.L_621:
        /*0dec*/ 	.byte	0x04, 0x11
        /*0dee*/ 	.short	(.L_623 - .L_622)
	.align		4
.L_622:
        /*0df0*/ 	.word	index@($__internal_77_$__cuda_sm70_shflsync_bfly_p)
        /*0df4*/ 	.word	0x00000000


	//----- nvinfo : EIATTR_FRAME_SIZE
	.align		4
.L_623:
        /*0df8*/ 	.byte	0x04, 0x11
        /*0dfa*/ 	.short	(.L_625 - .L_624)
	.align		4
.L_624:
        /*0dfc*/ 	.word	index@(_ZN12tensorrt_llm7kernels32fusedQKNormRopeKernelNTokenHeadsIN3c108BFloat16EfLi256ELb1ELi4EEEvPviiifPKvS6_S6_PKlii)
        /*0e00*/ 	.word	0x00000000


	//----- nvinfo : EIATTR_REGCOUNT
	.align		4
.L_625:
        /*0e04*/ 	.byte	0x04, 0x2f
        /*0e06*/ 	.short	(.L_627 - .L_626)
	.align		4
.L_626:
        /*0e08*/ 	.word	index@(_ZN12tensorrt_llm7kernels32fusedQKNormRopeKernelNTokenHeadsIN3c108BFloat16EfLi256ELb0ELi4EEEvPviiifPKvS6_S6_PKlii)
        /*0e0c*/ 	.word	0x00000038


	//----- nvinfo : EIATTR_FRAME_SIZE
	.align		4
.L_627:
        /*0e10*/ 	.byte	0x04, 0x11
        /*0e12*/ 	.short	(.L_629 - .L_628)
	.align		4
.L_628:
        /*0e14*/ 	.word	index@($__internal_76_$__cuda_sm70_warpsync)
        /*0e18*/ 	.word	0x00000000


	//----- nvinfo : EIATTR_FRAME_SIZE
	.align		4
.L_629:
        /*0e1c*/ 	.byte	0x04, 0x11
        /*0e1e*/ 	.short	(.L_631 - .L_630)
	.align		4
.L_630:
        /*0e20*/ 	.word	index@($__internal_75_$__cuda_sm70_shflsync_bfly_p)
        /*0e24*/ 	.word	0x00000000


	//----- nvinfo : EIATTR_FRAME_SIZE
	.align		4
.L_631:
        /*0e28*/ 	.byte	0x04, 0x11
        /*0e2a*/ 	.short	(.L_633 - .L_632)
	.align		4
.L_632:
        /*0e2c*/ 	.word	index@(_ZN12tensorrt_llm7kernels32fusedQKNormRopeKernelNTokenHeadsIN3c108BFloat16EfLi256ELb0ELi4EEEvPviiifPKvS6_S6_PKlii)
        /*0e30*/ 	.word	0x00000000


	//----- nvinfo : EIATTR_REGCOUNT
	.align		4
.L_633:
        /*0e34*/ 	.byte	0x04, 0x2f
        /*0e36*/ 	.short	(.L_635 - .L_634)
	.align		4
.L_634:
        /*0e38*/ 	.word	index@(_ZN12tensorrt_llm7kernels32fusedQKNormRopeKernelNTokenHeadsIN3c108BFloat16EfLi64ELb1ELi8EEEvPviiifPKvS6_S6_PKlii)
        /*0e3c*/ 	.word	0x00000020


	//----- nvinfo : EIATTR_FRAME_SIZE
	.align		4
.L_635:
        /*0e40*/ 	.byte	0x04, 0x11
        /*0e42*/ 	.short	(.L_637 - .L_636)
	.align		4
.L_636:
        /*0e44*/ 	.word	index@($__internal_74_$__cuda_sm70_shflsync_bfly_p)
        /*0e48*/ 	.word	0x00000000


	//----- nvinfo : EIATTR_FRAME_SIZE
	.align		4
.L_637:
        /*0e4c*/ 	.byte	0x04, 0x11
        /*0e4e*/ 	.short	(.L_639 - .L_638)
	.align		4
.L_638:
        /*0e50*/ 	.word	index@(_ZN12tensorrt_llm7kernels32fusedQKNormRopeKernelNTokenHeadsIN3c108BFloat16EfLi64ELb1ELi8EEEvPviiifPKvS6_S6_PKlii)
        /*0e54*/ 	.word	0x00000000


	//----- nvinfo : EIATTR_REGCOUNT
	.align		4
.L_639:
        /*0e58*/ 	.byte	0x04, 0x2f
        /*0e5a*/ 	.short	(.L_641 - .L_640)
	.align		4
.L_640:
        /*0e5c*/ 	.word	index@(_ZN12tensorrt_llm7kernels32fusedQKNormRopeKernelNTokenHeadsIN3c108BFloat16EfLi64ELb0ELi8EEEvPviiifPKvS6_S6_PKlii)
        /*0e60*/ 	.word	0x00000020


	//----- nvinfo : EIATTR_FRAME_SIZE
	.align		4
.L_641:
        /*0e64*/ 	.byte	0x04, 0x11
        /*0e66*/ 	.short	(.L_643 - .L_642)
	.align		4
.L_642:
        /*0e68*/ 	.word	index@($__internal_73_$__cuda_sm70_warpsync)
        /*0e6c*/ 	.word	0x00000000


	//----- nvinfo : EIATTR_FRAME_SIZE
	.align		4
.L_643:
        /*0e70*/ 	.byte	0x04, 0x11
        /*0e72*/ 	.short	(.L_645 - .L_644)
	.align		4
.L_644:
        /*0e74*/ 	.word	index@($__internal_72_$__cuda_sm70_shflsync_bfly_p)
        /*0e78*/ 	.word	0x00000000


	//----- nvinfo : EIATTR_FRAME_SIZE
	.align		4
.L_645:
        /*0e7c*/ 	.byte	0x04, 0x11
        /*0e7e*/ 	.short	(.L_647 - .L_646)
	.align		4
.L_646:
        /*0e80*/ 	.word	index@(_ZN12tensorrt_llm7kernels32fusedQKNormRopeKernelNTokenHeadsIN3c108BFloat16EfLi64ELb0ELi8EEEvPviiifPKvS6_S6_PKlii)
        /*0e84*/ 	.word	0x00000000


	//----- nvinfo : EIATTR_REGCOUNT
	.align		4
.L_647:
        /*0e88*/ 	.byte	0x04, 0x2f
        /*0e8a*/ 	.short	(.L_649 - .L_648)
	.align		4
.L_648:
        /*0e8c*/ 	.word	index@(_ZN12tensorrt_llm7kernels32fusedQKNormRopeKernelNTokenHeadsIN3c108BFloat16EfLi128ELb1ELi8EEEvPviiifPKvS6_S6_PKlii)
        /*0e90*/ 	.word	0x00000028


	//----- nvinfo : EIATTR_FRAME_SIZE
	.align		4
.L_649:
        /*0e94*/ 	.byte	0x04, 0x11
        /*0e96*/ 	.short	(.L_651 - .L_650)
	.align		4
.L_650:
        /*0e98*/ 	.word	index@($__internal_71_$__cuda_sm70_shflsync_bfly_p)
        /*0e9c*/ 	.word	0x00000000


	//----- nvinfo : EIATTR_FRAME_SIZE
	.align		4
.L_651:
        /*0ea0*/ 	.byte	0x04, 0x11
        /*0ea2*/ 	.short	(.L_653 - .L_652)
	.align		4
.L_652:
        /*0ea4*/ 	.word	index@(_ZN12tensorrt_llm7kernels32fusedQKNormRopeKernelNTokenHeadsIN3c108BFloat16EfLi128ELb1ELi8EEEvPviiifPKvS6_S6_PKlii)
        /*0ea8*/ 	.word	0x00000000


	//----- nvinfo : EIATTR_REGCOUNT
	.align		4
.L_653:
        /*0eac*/ 	.byte	0x04, 0x2f
        /*0eae*/ 	.short	(.L_655 - .L_654)
	.align		4
.L_654:
        /*0eb0*/ 	.word	index@(_ZN12tensorrt_llm7kernels32fusedQKNormRopeKernelNTokenHeadsIN3c108BFloat16EfLi128ELb0ELi8EEEvPviiifPKvS6_S6_PKlii)
        /*0eb4*/ 	.word	0x00000027


	//----- nvinfo : EIATTR_FRAME_SIZE
	.align		4
.L_655:
        /*0eb8*/ 	.byte	0x04, 0x11
        /*0eba*/ 	.short	(.L_657 - .L_656)
	.align		4
.L_656:
        /*0ebc*/ 	.word	index@($__internal_70_$__cuda_sm70_warpsync)
        /*0ec0*/ 	.word	0x00000000


	//----- nvinfo : EIATTR_FRAME_SIZE
	.align		4
.L_657:
        /*0ec4*/ 	.byte	0x04, 0x11
        /*0ec6*/ 	.short	(.L_659 - .L_658)
	.align		4
.L_658:
        /*0ec8*/ 	.word	index@($__internal_69_$__cuda_sm70_shflsync_bfly_p)
        /*0ecc*/ 	.word	0x00000000


	//----- nvinfo : EIATTR_FRAME_SIZE
	.align		4
.L_659:
        /*0ed0*/ 	.byte	0x04, 0x11
        /*0ed2*/ 	.short	(.L_661 - .L_660)
	.align		4
.L_660:
        /*0ed4*/ 	.word	index@(_ZN12tensorrt_llm7kernels32fusedQKNormRopeKernelNTokenHeadsIN3c108BFloat16EfLi128ELb0ELi8EEEvPviiifPKvS6_S6_PKlii)
        /*0ed8*/ 	.word	0x00000000


	//----- nvinfo : EIATTR_REGCOUNT
	.align		4
.L_661:
        /*0edc*/ 	.byte	0x04, 0x2f
        /*0ede*/ 	.short	(.L_663 - .L_662)
	.align		4
.L_662:
        /*0ee0*/ 	.word	index@(_ZN12tensorrt_llm7kernels32fusedQKNormRopeKernelNTokenHeadsIN3c108BFloat16EfLi256ELb1ELi8EEEvPviiifPKvS6_S6_PKlii)
        /*0ee4*/ 	.word	0x00000030


	//----- nvinfo : EIATTR_FRAME_SIZE
	.align		4
.L_663:
        /*0ee8*/ 	.byte	0x04, 0x11
        /*0eea*/ 	.short	(.L_665 - .L_664)
	.align		4
.L_664:
        /*0eec*/ 	.word	index@($__internal_68_$__cuda_sm70_shflsync_bfly_p)
        /*0ef0*/ 	.word	0x00000000


	//----- nvinfo : EIATTR_FRAME_SIZE
	.align		4
.L_665:
        /*0ef4*/ 	.byte	0x04, 0x11
        /*0ef6*/ 	.short	(.L_667 - .L_666)
	.align		4
.L_666:
        /*0ef8*/ 	.word	index@(_ZN12tensorrt_llm7kernels32fusedQKNormRopeKernelNTokenHeadsIN3c108BFloat16EfLi256ELb1ELi8EEEvPviiifPKvS6_S6_PKlii)
        /*0efc*/ 	.word	0x00000000


	//----- nvinfo : EIATTR_REGCOUNT
	.align		4
.L_667:
        /*0f00*/ 	.byte	0x04, 0x2f
        /*0f02*/ 	.short	(.L_669 - .L_668)
	.align		4
.L_668:
        /*0f04*/ 	.word	index@(_ZN12tensorrt_llm7kernels32fusedQKNormRopeKernelNTokenHeadsIN3c108BFloat16EfLi256ELb0ELi8EEEvPviiifPKvS6_S6_PKlii)
        /*0f08*/ 	.word	0x00000038


	//----- nvinfo : EIATTR_FRAME_SIZE
	.align		4
.L_669:
        /*0f0c*/ 	.byte	0x04, 0x11
        /*0f0e*/ 	.short	(.L_671 - .L_670)
	.align		4
.L_670:
        /*0f10*/ 	.word	index@($__internal_67_$__cuda_sm70_warpsync)
        /*0f14*/ 	.word	0x00000000


	//----- nvinfo : EIATTR_FRAME_SIZE
	.align		4
.L_671:
        /*0f18*/ 	.byte	0x04, 0x11
        /*0f1a*/ 	.short	(.L_673 - .L_672)
	.align		4
.L_672:
        /*0f1c*/ 	.word	index@($__internal_66_$__cuda_sm70_shflsync_bfly_p)
        /*0f20*/ 	.word	0x00000000


	//----- nvinfo : EIATTR_FRAME_SIZE
	.align		4
.L_673:
        /*0f24*/ 	.byte	0x04, 0x11
        /*0f26*/ 	.short	(.L_675 - .L_674)
	.align		4
.L_674:
        /*0f28*/ 	.word	index@(_ZN12tensorrt_llm7kernels32fusedQKNormRopeKernelNTokenHeadsIN3c108BFloat16EfLi256ELb0ELi8EEEvPviiifPKvS6_S6_PKlii)
        /*0f2c*/ 	.word	0x00000000


	//----- nvinfo : EIATTR_REGCOUNT
	.align		4
.L_675:
        /*0f30*/ 	.byte	0x04, 0x2f
        /*0f32*/ 	.short	(.L_677 - .L_676)
	.align		4
.L_676:
        /*0f34*/ 	.word	index@(_ZN12tensorrt_llm7kernels21fusedQKNormRopeKernelIN3c108BFloat16ENS2_4HalfELi64ELb1EEEvPviiifPKvS7_S7_PKlii)
        /*0f38*/ 	.word	0x00000017


	//----- nvinfo : EIATTR_FRAME_SIZE
	.align		4
.L_677:
        /*0f3c*/ 	.byte	0x04, 0x11
        /*0f3e*/ 	.short	(.L_679 - .L_678)
	.align		4
.L_678:
        /*0f40*/ 	.word	index@(_ZN12tensorrt_llm7kernels21fusedQKNormRopeKernelIN3c108BFloat16ENS2_4HalfELi64ELb1EEEvPviiifPKvS7_S7_PKlii)
        /*0f44*/ 	.word	0x00000000


	//----- nvinfo : EIATTR_REGCOUNT
	.align		4
.L_679:
        /*0f48*/ 	.byte	0x04, 0x2f
        /*0f4a*/ 	.short	(.L_681 - .L_680)
	.align		4
.L_680:
        /*0f4c*/ 	.word	index@(_ZN12tensorrt_llm7kernels21fusedQKNormRopeKernelIN3c108BFloat16ENS2_4HalfELi64ELb0EEEvPviiifPKvS7_S7_PKlii)
        /*0f50*/ 	.word	0x00000017


	//----- nvinfo : EIATTR_FRAME_SIZE
	.align		4
.L_681:
        /*0f54*/ 	.byte	0x04, 0x11
        /*0f56*/ 	.short	(.L_683 - .L_682)
	.align		4
.L_682:
        /*0f58*/ 	.word	index@($__internal_65_$__cuda_sm70_warpsync)
        /*0f5c*/ 	.word	0x00000000


	//----- nvinfo : EIATTR_FRAME_SIZE
	.align		4
.L_683:
        /*0f60*/ 	.byte	0x04, 0x11
        /*0f62*/ 	.short	(.L_685 - .L_684)
	.align		4
.L_684:
        /*0f64*/ 	.word	index@($__internal_64_$__cuda_sm70_shflsync_bfly_p)
        /*0f68*/ 	.word	0x00000000


	//----- nvinfo : EIATTR_FRAME_SIZE
	.align		4
.L_685:
        /*0f6c*/ 	.byte	0x04, 0x11
        /*0f6e*/ 	.short	(.L_687 - .L_686)
	.align		4
.L_686:
        /*0f70*/ 	.word	index@(_ZN12tensorrt_llm7kernels21fusedQKNormRopeKernelIN3c108BFloat16ENS2_4HalfELi64ELb0EEEvPviiifPKvS7_S7_PKlii)
        /*0f74*/ 	.word	0x00000000


	//----- nvinfo : EIATTR_REGCOUNT
	.align		4
.L_687:
        /*0f78*/ 	.byte	0x04, 0x2f
        /*0f7a*/ 	.short	(.L_689 - .L_688)
	.align		4
.L_688:
        /*0f7c*/ 	.word	index@(_ZN12tensorrt_llm7kernels21fusedQKNormRopeKernelIN3c108BFloat16ENS2_4HalfELi128ELb1EEEvPviiifPKvS7_S7_PKlii)
        /*0f80*/ 	.word	0x0000001b


	//----- nvinfo : EIATTR_FRAME_SIZE
	.align		4
.L_689:
        /*0f84*/ 	.byte	0x04, 0x11
        /*0f86*/ 	.short	(.L_691 - .L_690)
	.align		4
.L_690:
        /*0f88*/ 	.word	index@(_ZN12tensorrt_llm7kernels21fusedQKNormRopeKernelIN3c108BFloat16ENS2_4HalfELi128ELb1EEEvPviiifPKvS7_S7_PKlii)
        /*0f8c*/ 	.word	0x00000000


	//----- nvinfo : EIATTR_REGCOUNT
	.align		4
.L_691:
        /*0f90*/ 	.byte	0x04, 0x2f
        /*0f92*/ 	.short	(.L_693 - .L_692)
	.align		4
.L_692:
        /*0f94*/ 	.word	index@(_ZN12tensorrt_llm7kernels21fusedQKNormRopeKernelIN3c108BFloat16ENS2_4HalfELi128ELb0EEEvPviiifPKvS7_S7_PKlii)
        /*0f98*/ 	.word	0x0000001c


	//----- nvinfo : EIATTR_FRAME_SIZE
	.align		4
.L_693:
        /*0f9c*/ 	.byte	0x04, 0x11
        /*0f9e*/ 	.short	(.L_695 - .L_694)
	.align		4
.L_694:
        /*0fa0*/ 	.word	index@($__internal_63_$__cuda_sm70_warpsync)
        /*0fa4*/ 	.word	0x00000000


	//----- nvinfo : EIATTR_FRAME_SIZE
	.align		4
.L_695:
        /*0fa8*/ 	.byte	0x04, 0x11
        /*0faa*/ 	.short	(.L_697 - .L_696)
	.align		4
.L_696:
        /*0fac*/ 	.word	index@($__internal_62_$__cuda_sm70_shflsync_bfly_p)
        /*0fb0*/ 	.word	0x00000000


	//----- nvinfo : EIATTR_FRAME_SIZE
	.align		4
.L_697:
        /*0fb4*/ 	.byte	0x04, 0x11
        /*0fb6*/ 	.short	(.L_699 - .L_698)
	.align		4
.L_698:
        /*0fb8*/ 	.word	index@(_ZN12tensorrt_llm7kernels21fusedQKNormRopeKernelIN3c108BFloat16ENS2_4HalfELi128ELb0EEEvPviiifPKvS7_S7_PKlii)
        /*0fbc*/ 	.word	0x00000000


	//----- nvinfo : EIATTR_REGCOUNT
	.align		4
.L_699:
        /*0fc0*/ 	.byte	0x04, 0x2f
        /*0fc2*/ 	.short	(.L_701 - .L_700)
	.align		4
.L_700:
        /*0fc4*/ 	.word	index@(_ZN12tensorrt_llm7kernels21fusedQKNormRopeKernelIN3c108BFloat16ENS2_4HalfELi256ELb1EEEvPviiifPKvS7_S7_PKlii)
        /*0fc8*/ 	.word	0x00000020


	//----- nvinfo : EIATTR_FRAME_SIZE
	.align		4
.L_701:
        /*0fcc*/ 	.byte	0x04, 0x11
        /*0fce*/ 	.short	(.L_703 - .L_702)
	.align		4
.L_702:
        /*0fd0*/ 	.word	index@(_ZN12tensorrt_llm7kernels21fusedQKNormRopeKernelIN3c108BFloat16ENS2_4HalfELi256ELb1EEEvPviiifPKvS7_S7_PKlii)
        /*0fd4*/ 	.word	0x00000000


	//----- nvinfo : EIATTR_REGCOUNT
	.align		4
.L_703:
        /*0fd8*/ 	.byte	0x04, 0x2f
        /*0fda*/ 	.short	(.L_705 - .L_704)
	.align		4
.L_704:
        /*0fdc*/ 	.word	index@(_ZN12tensorrt_llm7kernels21fusedQKNormRopeKernelIN3c108BFloat16ENS2_4HalfELi256ELb0EEEvPviiifPKvS7_S7_PKlii)
        /*0fe0*/ 	.word	0x00000020


	//----- nvinfo : EIATTR_FRAME_SIZE
	.align		4
.L_705:
        /*0fe4*/ 	.byte	0x04, 0x11
        /*0fe6*/ 	.short	(.L_707 - .L_706)
	.align		4
.L_706:
        /*0fe8*/ 	.word	index@($__internal_61_$__cuda_sm70_warpsync)
        /*0fec*/ 	.word	0x00000000


	//----- nvinfo : EIATTR_FRAME_SIZE
	.align		4
.L_707:
        /*0ff0*/ 	.byte	0x04, 0x11
        /*0ff2*/ 	.short	(.L_709 - .L_708)
	.align		4
.L_708:
        /*0ff4*/ 	.word	index@($__internal_60_$__cuda_sm70_shflsync_bfly_p)
        /*0ff8*/ 	.word	0x00000000


	//----- nvinfo : EIATTR_FRAME_SIZE
	.align		4
.L_709:
        /*0ffc*/ 	.byte	0x04, 0x11
        /*0ffe*/ 	.short	(.L_711 - .L_710)
	.align		4
.L_710:
        /*1000*/ 	.word	index@(_ZN12tensorrt_llm7kernels21fusedQKNormRopeKernelIN3c108BFloat16ENS2_4HalfELi256ELb0EEEvPviiifPKvS7_S7_PKlii)
        /*1004*/ 	.word	0x00000000


	//----- nvinfo : EIATTR_REGCOUNT
	.align		4
.L_711:
        /*1008*/ 	.byte	0x04, 0x2f
        /*100a*/ 	.short	(.L_713 - .L_712)
	.align		4
.L_712:
        /*100c*/ 	.word	index@(_ZN12tensorrt_llm7kernels32fusedQKNormRopeKernelNTokenHeadsIN3c108BFloat16ENS2_4HalfELi64ELb1ELi2EEEvPviiifPKvS7_S7_PKlii)
        /*1010*/ 	.word	0x00000020


	//----- nvinfo : EIATTR_FRAME_SIZE
	.align		4
.L_713:
        /*1014*/ 	.byte	0x04, 0x11
        /*1016*/ 	.short	(.L_715 - .L_714)
	.align		4
.L_714:
        /*1018*/ 	.word	index@($__internal_59_$__cuda_sm70_shflsync_bfly_p)
        /*101c*/ 	.word	0x00000000


	//----- nvinfo : EIATTR_FRAME_SIZE
	.align		4
.L_715:
        /*1020*/ 	.byte	0x04, 0x11
        /*1022*/ 	.short	(.L_717 - .L_716)
	.align		4
.L_716:
        /*1024*/ 	.word	index@(_ZN12tensorrt_llm7kernels32fusedQKNormRopeKernelNTokenHeadsIN3c108BFloat16ENS2_4HalfELi64ELb1ELi2EEEvPviiifPKvS7_S7_PKlii)
        /*1028*/ 	.word	0x00000000


	//----- nvinfo : EIATTR_REGCOUNT
	.align		4
.L_717:
        /*102c*/ 	.byte	0x04, 0x2f
        /*102e*/ 	.short	(.L_719 - .L_718)
	.align		4
.L_718:
        /*1030*/ 	.word	index@(_ZN12tensorrt_llm7kernels32fusedQKNormRopeKernelNTokenHeadsIN3c108BFloat16ENS2_4HalfELi64ELb0ELi2EEEvPviiifPKvS7_S7_PKlii)
        /*1034*/ 	.word	0x00000020


	//----- nvinfo : EIATTR_FRAME_SIZE
	.align		4
.L_719:
        /*1038*/ 	.byte	0x04, 0x11
        /*103a*/ 	.short	(.L_721 - .L_720)
	.align		4
.L_720:
        /*103c*/ 	.word	index@($__internal_58_$__cuda_sm70_warpsync)
        /*1040*/ 	.word	0x00000000


	//----- nvinfo : EIATTR_FRAME_SIZE
	.align		4
.L_721:
        /*1044*/ 	.byte	0x04, 0x11
        /*1046*/ 	.short	(.L_723 - .L_722)
	.align		4
.L_722:
        /*1048*/ 	.word	index@($__internal_57_$__cuda_sm70_shflsync_bfly_p)
        /*104c*/ 	.word	0x00000000


	//----- nvinfo : EIATTR_FRAME_SIZE
	.align		4
.L_723:
        /*1050*/ 	.byte	0x04, 0x11
        /*1052*/ 	.short	(.L_725 - .L_724)
	.align		4
.L_724:
        /*1054*/ 	.word	index@(_ZN12tensorrt_llm7kernels32fusedQKNormRopeKernelNTokenHeadsIN3c108BFloat16ENS2_4HalfELi64ELb0ELi2EEEvPviiifPKvS7_S7_PKlii)
        /*1058*/ 	.word	0x00000000


	//----- nvinfo : EIATTR_REGCOUNT
	.align		4
.L_725:
        /*105c*/ 	.byte	0x04, 0x2f
        /*105e*/ 	.short	(.L_727 - .L_726)
	.align		4
.L_726:
        /*1060*/ 	.word	index@(_ZN12tensorrt_llm7kernels32fusedQKNormRopeKernelNTokenHeadsIN3c108BFloat16ENS2_4HalfELi128ELb1ELi2EEEvPviiifPKvS7_S7_PKlii)
        /*1064*/ 	.word	0x00000028


	//----- nvinfo : EIATTR_FRAME_SIZE
	.align		4
.L_727:
        /*1068*/ 	.byte	0x04, 0x11
        /*106a*/ 	.short	(.L_729 - .L_728)
	.align		4
.L_728:
        /*106c*/ 	.word	index@($__internal_56_$__cuda_sm70_shflsync_bfly_p)
        /*1070*/ 	.word	0x00000000


	//----- nvinfo : EIATTR_FRAME_SIZE
	.align		4
.L_729:
        /*1074*/ 	.byte	0x04, 0x11
        /*1076*/ 	.short	(.L_731 - .L_730)
	.align		4
.L_730:
        /*1078*/ 	.word	index@(_ZN12tensorrt_llm7kernels32fusedQKNormRopeKernelNTokenHeadsIN3c108BFloat16ENS2_4HalfELi128ELb1ELi2EEEvPviiifPKvS7_S7_PKlii)
        /*107c*/ 	.word	0x00000000


	//----- nvinfo : EIATTR_REGCOUNT
	.align		4
.L_731:
        /*1080*/ 	.byte	0x04, 0x2f
        /*1082*/ 	.short	(.L_733 - .L_732)
	.align		4
.L_732:
        /*1084*/ 	.word	index@(_ZN12tensorrt_llm7kernels32fusedQKNormRopeKernelNTokenHeadsIN3c108BFloat16ENS2_4HalfELi128ELb0ELi2EEEvPviiifPKvS7_S7_PKlii)
        /*1088*/ 	.word	0x00000028


	//----- nvinfo : EIATTR_FRAME_SIZE
	.align		4
.L_733:
        /*108c*/ 	.byte	0x04, 0x11
        /*108e*/ 	.short	(.L_735 - .L_734)
	.align		4
.L_734:
        /*1090*/ 	.word	index@($__internal_55_$__cuda_sm70_warpsync)
        /*1094*/ 	.word	0x00000000


	//----- nvinfo : EIATTR_FRAME_SIZE
	.align		4
.L_735:
        /*1098*/ 	.byte	0x04, 0x11
        /*109a*/ 	.short	(.L_737 - .L_736)
	.align		4
.L_736:
        /*109c*/ 	.word	index@($__internal_54_$__cuda_sm70_shflsync_bfly_p)
        /*10a0*/ 	.word	0x00000000


	//----- nvinfo : EIATTR_FRAME_SIZE
	.align		4
.L_737:
        /*10a4*/ 	.byte	0x04, 0x11
        /*10a6*/ 	.short	(.L_739 - .L_738)
	.align		4
.L_738:
        /*10a8*/ 	.word	index@(_ZN12tensorrt_llm7kernels32fusedQKNormRopeKernelNTokenHeadsIN3c108BFloat16ENS2_4HalfELi128ELb0ELi2EEEvPviiifPKvS7_S7_PKlii)
        /*10ac*/ 	.word	0x00000000


	//----- nvinfo : EIATTR_REGCOUNT
	.align		4
.L_739:
        /*10b0*/ 	.byte	0x04, 0x2f
        /*10b2*/ 	.short	(.L_741 - .L_740)
	.align		4
.L_740:
        /*10b4*/ 	.word	index@(_ZN12tensorrt_llm7kernels32fusedQKNormRopeKernelNTokenHeadsIN3c108BFloat16ENS2_4HalfELi256ELb1ELi2EEEvPviiifPKvS7_S7_PKlii)
        /*10b8*/ 	.word	0x00000030


	//----- nvinfo : EIATTR_FRAME_SIZE
	.align		4
.L_741:
        /*10bc*/ 	.byte	0x04, 0x11
        /*10be*/ 	.short	(.L_743 - .L_742)
	.align		4
.L_742:
        /*10c0*/ 	.word	index@($__internal_53_$__cuda_sm70_shflsync_bfly_p)
        /*10c4*/ 	.word	0x00000000


	//----- nvinfo : EIATTR_FRAME_SIZE
	.align		4
.L_743:
        /*10c8*/ 	.byte	0x04, 0x11
        /*10ca*/ 	.short	(.L_745 - .L_744)
	.align		4
.L_744:
        /*10cc*/ 	.word	index@(_ZN12tensorrt_llm7kernels32fusedQKNormRopeKernelNTokenHeadsIN3c108BFloat16ENS2_4HalfELi256ELb1ELi2EEEvPviiifPKvS7_S7_PKlii)
        /*10d0*/ 	.word	0x00000000


	//----- nvinfo : EIATTR_REGCOUNT
	.align		4
.L_745:
        /*10d4*/ 	.byte	0x04, 0x2f
        /*10d6*/ 	.short	(.L_747 - .L_746)
	.align		4
.L_746:
        /*10d8*/ 	.word	index@(_ZN12tensorrt_llm7kernels32fusedQKNormRopeKernelNTokenHeadsIN3c108BFloat16ENS2_4HalfELi256ELb0ELi2EEEvPviiifPKvS7_S7_PKlii)
        /*10dc*/ 	.word	0x00000038


	//----- nvinfo : EIATTR_FRAME_SIZE
	.align		4
.L_747:
        /*10e0*/ 	.byte	0x04, 0x11
        /*10e2*/ 	.short	(.L_749 - .L_748)
	.align		4
.L_748:
        /*10e4*/ 	.word	index@($__internal_52_$__cuda_sm70_warpsync)
        /*10e8*/ 	.word	0x00000000


	//----- nvinfo : EIATTR_FRAME_SIZE
	.align		4
.L_749:
        /*10ec*/ 	.byte	0x04, 0x11
        /*10ee*/ 	.short	(.L_751 - .L_750)
	.align		4
.L_750:
        /*10f0*/ 	.word	index@($__internal_51_$__cuda_sm70_shflsync_bfly_p)
        /*10f4*/ 	.word	0x00000000


	//----- nvinfo : EIATTR_FRAME_SIZE
	.align		4
.L_751:
        /*10f8*/ 	.byte	0x04, 0x11
        /*10fa*/ 	.short	(.L_753 - .L_752)
	.align		4
.L_752:
        /*10fc*/ 	.word	index@(_ZN12tensorrt_llm7kernels32fusedQKNormRopeKernelNTokenHeadsIN3c108BFloat16ENS2_4HalfELi256ELb0ELi2EEEvPviiifPKvS7_S7_PKlii)
        /*1100*/ 	.word	0x00000000


	//----- nvinfo : EIATTR_REGCOUNT
	.align		4
.L_753:
        /*1104*/ 	.byte	0x04, 0x2f
        /*1106*/ 	.short	(.L_755 - .L_754)
	.align		4
.L_754:
        /*1108*/ 	.word	index@(_ZN12tensorrt_llm7kernels32fusedQKNormRopeKernelNTokenHeadsIN3c108BFloat16ENS2_4HalfELi64ELb1ELi4EEEvPviiifPKvS7_S7_PKlii)
        /*110c*/ 	.word	0x00000020


	//----- nvinfo : EIATTR_FRAME_SIZE
	.align		4
.L_755:
        /*1110*/ 	.byte	0x04, 0x11
        /*1112*/ 	.short	(.L_757 - .L_756)
	.align		4
.L_756:
        /*1114*/ 	.word	index@($__internal_50_$__cuda_sm70_shflsync_bfly_p)
        /*1118*/ 	.word	0x00000000


	//----- nvinfo : EIATTR_FRAME_SIZE
	.align		4
.L_757:
        /*111c*/ 	.byte	0x04, 0x11
        /*111e*/ 	.short	(.L_759 - .L_758)
	.align		4
.L_758:
        /*1120*/ 	.word	index@(_ZN12tensorrt_llm7kernels32fusedQKNormRopeKernelNTokenHeadsIN3c108BFloat16ENS2_4HalfELi64ELb1ELi4EEEvPviiifPKvS7_S7_PKlii)
        /*1124*/ 	.word	0x00000000


	//----- nvinfo : EIATTR_REGCOUNT
	.align		4
.L_759:
        /*1128*/ 	.byte	0x04, 0x2f
        /*112a*/ 	.short	(.L_761 - .L_760)
	.align		4
.L_760:
        /*112c*/ 	.word	index@(_ZN12tensorrt_llm7kernels32fusedQKNormRopeKernelNTokenHeadsIN3c108BFloat16ENS2_4HalfELi64ELb0ELi4EEEvPviiifPKvS7_S7_PKlii)
        /*1130*/ 	.word	0x00000020


	//----- nvinfo : EIATTR_FRAME_SIZE
	.align		4
.L_761:
        /*1134*/ 	.byte	0x04, 0x11
        /*1136*/ 	.short	(.L_763 - .L_762)
	.align		4
.L_762:
        /*1138*/ 	.word	index@($__internal_49_$__cuda_sm70_warpsync)
        /*113c*/ 	.word	0x00000000


	//----- nvinfo : EIATTR_FRAME_SIZE
	.align		4
.L_763:
        /*1140*/ 	.byte	0x04, 0x11
        /*1142*/ 	.short	(.L_765 - .L_764)
	.align		4
.L_764:
        /*1144*/ 	.word	index@($__internal_48_$__cuda_sm70_shflsync_bfly_p)
        /*1148*/ 	.word	0x00000000


	//----- nvinfo : EIATTR_FRAME_SIZE
	.align		4
.L_765:
        /*114c*/ 	.byte	0x04, 0x11
        /*114e*/ 	.short	(.L_767 - .L_766)
	.align		4
.L_766:
        /*1150*/ 	.word	index@(_ZN12tensorrt_llm7kernels32fusedQKNormRopeKernelNTokenHeadsIN3c108BFloat16ENS2_4HalfELi64ELb0ELi4EEEvPviiifPKvS7_S7_PKlii)
        /*1154*/ 	.word	0x00000000


	//----- nvinfo : EIATTR_REGCOUNT
	.align		4
.L_767:
        /*1158*/ 	.byte	0x04, 0x2f
        /*115a*/ 	.short	(.L_769 - .L_768)
	.align		4
.L_768:
        /*115c*/ 	.word	index@(_ZN12tensorrt_llm7kernels32fusedQKNormRopeKernelNTokenHeadsIN3c108BFloat16ENS2_4HalfELi128ELb1ELi4EEEvPviiifPKvS7_S7_PKlii)
        /*1160*/ 	.word	0x00000028


	//----- nvinfo : EIATTR_FRAME_SIZE
	.align		4
.L_769:
        /*1164*/ 	.byte	0x04, 0x11
        /*1166*/ 	.short	(.L_771 - .L_770)
	.align		4
.L_770:
        /*1168*/ 	.word	index@($__internal_47_$__cuda_sm70_shflsync_bfly_p)
        /*116c*/ 	.word	0x00000000


	//----- nvinfo : EIATTR_FRAME_SIZE
	.align		4
.L_771:
        /*1170*/ 	.byte	0x04, 0x11
        /*1172*/ 	.short	(.L_773 - .L_772)
	.align		4
.L_772:
        /*1174*/ 	.word	index@(_ZN12tensorrt_llm7kernels32fusedQKNormRopeKernelNTokenHeadsIN3c108BFloat16ENS2_4HalfELi128ELb1ELi4EEEvPviiifPKvS7_S7_PKlii)
        /*1178*/ 	.word	0x00000000


	//----- nvinfo : EIATTR_REGCOUNT
	.align		4
.L_773:
        /*117c*/ 	.byte	0x04, 0x2f
        /*117e*/ 	.short	(.L_775 - .L_774)
	.align		4
.L_774:
        /*1180*/ 	.word	index@(_ZN12tensorrt_llm7kernels32fusedQKNormRopeKernelNTokenHeadsIN3c108BFloat16ENS2_4HalfELi128ELb0ELi4EEEvPviiifPKvS7_S7_PKlii)
        /*1184*/ 	.word	0x00000028


	//----- nvinfo : EIATTR_FRAME_SIZE
	.align		4
.L_775:
        /*1188*/ 	.byte	0x04, 0x11
        /*118a*/ 	.short	(.L_777 - .L_776)
	.align		4
.L_776:
        /*118c*/ 	.word	index@($__internal_46_$__cuda_sm70_warpsync)
        /*1190*/ 	.word	0x00000000


	//----- nvinfo : EIATTR_FRAME_SIZE
	.align		4
.L_777:
        /*1194*/ 	.byte	0x04, 0x11
        /*1196*/ 	.short	(.L_779 - .L_778)
	.align		4
.L_778:
        /*1198*/ 	.word	index@($__internal_45_$__cuda_sm70_shflsync_bfly_p)
        /*119c*/ 	.word	0x00000000


	//----- nvinfo : EIATTR_FRAME_SIZE
	.align		4
.L_779:
        /*11a0*/ 	.byte	0x04, 0x11
        /*11a2*/ 	.short	(.L_781 - .L_780)
	.align		4
.L_780:
        /*11a4*/ 	.word	index@(_ZN12tensorrt_llm7kernels32fusedQKNormRopeKernelNTokenHeadsIN3c108BFloat16ENS2_4HalfELi128ELb0ELi4EEEvPviiifPKvS7_S7_PKlii)
        /*11a8*/ 	.word	0x00000000


	//----- nvinfo : EIATTR_REGCOUNT
	.align		4
.L_781:
        /*11ac*/ 	.byte	0x04, 0x2f
        /*11ae*/ 	.short	(.L_783 - .L_782)
	.align		4
.L_782:
        /*11b0*/ 	.word	index@(_ZN12tensorrt_llm7kernels32fusedQKNormRopeKernelNTokenHeadsIN3c108BFloat16ENS2_4HalfELi256ELb1ELi4EEEvPviiifPKvS7_S7_PKlii)
        /*11b4*/ 	.word	0x00000030


	//----- nvinfo : EIATTR_FRAME_SIZE
	.align		4
.L_783:
        /*11b8*/ 	.byte	0x04, 0x11
        /*11ba*/ 	.short	(.L_785 - .L_784)
	.align		4
.L_784:
        /*11bc*/ 	.word	index@($__internal_44_$__cuda_sm70_shflsync_bfly_p)
        /*11c0*/ 	.word	0x00000000


	//----- nvinfo : EIATTR_FRAME_SIZE
	.align		4
.L_785:
        /*11c4*/ 	.byte	0x04, 0x11
        /*11c6*/ 	.short	(.L_787 - .L_786)
	.align		4
.L_786:
        /*11c8*/ 	.word	index@(_ZN12tensorrt_llm7kernels32fusedQKNormRopeKernelNTokenHeadsIN3c108BFloat16ENS2_4HalfELi256ELb1ELi4EEEvPviiifPKvS7_S7_PKlii)
        /*11cc*/ 	.word	0x00000000


	//----- nvinfo : EIATTR_REGCOUNT
	.align		4
.L_787:
        /*11d0*/ 	.byte	0x04, 0x2f
        /*11d2*/ 	.short	(.L_789 - .L_788)
	.align		4
.L_788:
        /*11d4*/ 	.word	index@(_ZN12tensorrt_llm7kernels32fusedQKNormRopeKernelNTokenHeadsIN3c108BFloat16ENS2_4HalfELi256ELb0ELi4EEEvPviiifPKvS7_S7_PKlii)
        /*11d8*/ 	.word	0x00000038


	//----- nvinfo : EIATTR_FRAME_SIZE
	.align		4
.L_789:
        /*11dc*/ 	.byte	0x04, 0x11
        /*11de*/ 	.short	(.L_791 - .L_790)
	.align		4
.L_790:
        /*11e0*/ 	.word	index@($__internal_43_$__cuda_sm70_warpsync)
        /*11e4*/ 	.word	0x00000000


	//----- nvinfo : EIATTR_FRAME_SIZE
	.align		4
.L_791:
        /*11e8*/ 	.byte	0x04, 0x11
        /*11ea*/ 	.short	(.L_793 - .L_792)
	.align		4
.L_792:
        /*11ec*/ 	.word	index@($__internal_42_$__cuda_sm70_shflsync_bfly_p)
        /*11f0*/ 	.word	0x00000000


	//----- nvinfo : EIATTR_FRAME_SIZE
	.align		4
.L_793:
        /*11f4*/ 	.byte	0x04, 0x11
        /*11f6*/ 	.short	(.L_795 - .L_794)
	.align		4
.L_794:
        /*11f8*/ 	.word	index@(_ZN12tensorrt_llm7kernels32fusedQKNormRopeKernelNTokenHeadsIN3c108BFloat16ENS2_4HalfELi256ELb0ELi4EEEvPviiifPKvS7_S7_PKlii)
        /*11fc*/ 	.word	0x00000000


	//----- nvinfo : EIATTR_REGCOUNT
	.align		4
.L_795:
        /*1200*/ 	.byte	0x04, 0x2f
        /*1202*/ 	.short	(.L_797 - .L_796)
	.align		4
.L_796:
        /*1204*/ 	.word	index@(_ZN12tensorrt_llm7kernels32fusedQKNormRopeKernelNTokenHeadsIN3c108BFloat16ENS2_4HalfELi64ELb1ELi8EEEvPviiifPKvS7_S7_PKlii)
        /*1208*/ 	.word	0x00000020


	//----- nvinfo : EIATTR_FRAME_SIZE
	.align		4
.L_797:
        /*120c*/ 	.byte	0x04, 0x11
        /*120e*/ 	.short	(.L_799 - .L_798)
	.align		4
.L_798:
        /*1210*/ 	.word	index@($__internal_41_$__cuda_sm70_shflsync_bfly_p)
        /*1214*/ 	.word	0x00000000


	//----- nvinfo : EIATTR_FRAME_SIZE
	.align		4
.L_799:
        /*1218*/ 	.byte	0x04, 0x11
        /*121a*/ 	.short	(.L_801 - .L_800)
	.align		4
.L_800:
        /*121c*/ 	.word	index@(_ZN12tensorrt_llm7kernels32fusedQKNormRopeKernelNTokenHeadsIN3c108BFloat16ENS2_4HalfELi64ELb1ELi8EEEvPviiifPKvS7_S7_PKlii)
        /*1220*/ 	.word	0x00000000


	//----- nvinfo : EIATTR_REGCOUNT
	.align		4
.L_801:
        /*1224*/ 	.byte	0x04, 0x2f
        /*1226*/ 	.short	(.L_803 - .L_802)
	.align		4
.L_802:
        /*1228*/ 	.word	index@(_ZN12tensorrt_llm7kernels32fusedQKNormRopeKernelNTokenHeadsIN3c108BFloat16ENS2_4HalfELi64ELb0ELi8EEEvPviiifPKvS7_S7_PKlii)
        /*122c*/ 	.word	0x00000020


	//----- nvinfo : EIATTR_FRAME_SIZE
	.align		4
.L_803:
        /*1230*/ 	.byte	0x04, 0x11
        /*1232*/ 	.short	(.L_805 - .L_804)
	.align		4
.L_804:
        /*1234*/ 	.word	index@($__internal_40_$__cuda_sm70_warpsync)
        /*1238*/ 	.word	0x00000000


	//----- nvinfo : EIATTR_FRAME_SIZE
	.align		4
.L_805:
        /*123c*/ 	.byte	0x04, 0x11
        /*123e*/ 	.short	(.L_807 - .L_806)
	.align		4
.L_806:
        /*1240*/ 	.word	index@($__internal_39_$__cuda_sm70_shflsync_bfly_p)
        /*1244*/ 	.word	0x00000000


	//----- nvinfo : EIATTR_FRAME_SIZE
	.align		4
.L_807:
        /*1248*/ 	.byte	0x04, 0x11
        /*124a*/ 	.short	(.L_809 - .L_808)
	.align		4
.L_808:
        /*124c*/ 	.word	index@(_ZN12tensorrt_llm7kernels32fusedQKNormRopeKernelNTokenHeadsIN3c108BFloat16ENS2_4HalfELi64ELb0ELi8EEEvPviiifPKvS7_S7_PKlii)
        /*1250*/ 	.word	0x00000000


	//----- nvinfo : EIATTR_REGCOUNT
	.align		4
.L_809:
        /*1254*/ 	.byte	0x04, 0x2f
        /*1256*/ 	.short	(.L_811 - .L_810)
	.align		4
.L_810:
        /*1258*/ 	.word	index@(_ZN12tensorrt_llm7kernels32fusedQKNormRopeKernelNTokenHeadsIN3c108BFloat16ENS2_4HalfELi128ELb1ELi8EEEvPviiifPKvS7_S7_PKlii)
        /*125c*/ 	.word	0x00000028


	//----- nvinfo : EIATTR_FRAME_SIZE
	.align		4
.L_811:
        /*1260*/ 	.byte	0x04, 0x11
        /*1262*/ 	.short	(.L_813 - .L_812)
	.align		4
.L_812:
        /*1264*/ 	.word	index@($__internal_38_$__cuda_sm70_shflsync_bfly_p)
        /*1268*/ 	.word	0x00000000


	//----- nvinfo : EIATTR_FRAME_SIZE
	.align		4
.L_813:
        /*126c*/ 	.byte	0x04, 0x11
        /*126e*/ 	.short	(.L_815 - .L_814)
	.align		4
.L_814:
        /*1270*/ 	.word	index@(_ZN12tensorrt_llm7kernels32fusedQKNormRopeKernelNTokenHeadsIN3c108BFloat16ENS2_4HalfELi128ELb1ELi8EEEvPviiifPKvS7_S7_PKlii)
        /*1274*/ 	.word	0x00000000


	//----- nvinfo : EIATTR_REGCOUNT
	.align		4
.L_815:
        /*1278*/ 	.byte	0x04, 0x2f
        /*127a*/ 	.short	(.L_817 - .L_816)
	.align		4
.L_816:
        /*127c*/ 	.word	index@(_ZN12tensorrt_llm7kernels32fusedQKNormRopeKernelNTokenHeadsIN3c108BFloat16ENS2_4HalfELi128ELb0ELi8EEEvPviiifPKvS7_S7_PKlii)
        /*1280*/ 	.word	0x00000028


	//----- nvinfo : EIATTR_FRAME_SIZE
	.align		4
.L_817:
        /*1284*/ 	.byte	0x04, 0x11
        /*1286*/ 	.short	(.L_819 - .L_818)
	.align		4
.L_818:
        /*1288*/ 	.word	index@($__internal_37_$__cuda_sm70_warpsync)
        /*128c*/ 	.word	0x00000000


	//----- nvinfo : EIATTR_FRAME_SIZE
	.align		4
.L_819:
        /*1290*/ 	.byte	0x04, 0x11
        /*1292*/ 	.short	(.L_821 - .L_820)
	.align		4
.L_820:
        /*1294*/ 	.word	index@($__internal_36_$__cuda_sm70_shflsync_bfly_p)
        /*1298*/ 	.word	0x00000000


	//----- nvinfo : EIATTR_FRAME_SIZE
	.align		4
.L_821:
        /*129c*/ 	.byte	0x04, 0x11
        /*129e*/ 	.short	(.L_823 - .L_822)
	.align		4
.L_822:
        /*12a0*/ 	.word	index@(_ZN12tensorrt_llm7kernels32fusedQKNormRopeKernelNTokenHeadsIN3c108BFloat16ENS2_4HalfELi128ELb0ELi8EEEvPviiifPKvS7_S7_PKlii)
        /*12a4*/ 	.word	0x00000000


	//----- nvinfo : EIATTR_REGCOUNT
	.align		4
.L_823:
        /*12a8*/ 	.byte	0x04, 0x2f
        /*12aa*/ 	.short	(.L_825 - .L_824)
	.align		4
.L_824:
        /*12ac*/ 	.word	index@(_ZN12tensorrt_llm7kernels32fusedQKNormRopeKernelNTokenHeadsIN3c108BFloat16ENS2_4HalfELi256ELb1ELi8EEEvPviiifPKvS7_S7_PKlii)
        /*12b0*/ 	.word	0x00000030


	//----- nvinfo : EIATTR_FRAME_SIZE
	.align		4
.L_825:
        /*12b4*/ 	.byte	0x04, 0x11
        /*12b6*/ 	.short	(.L_827 - .L_826)
	.align		4
.L_826:
        /*12b8*/ 	.word	index@($__internal_35_$__cuda_sm70_shflsync_bfly_p)
        /*12bc*/ 	.word	0x00000000


	//----- nvinfo : EIATTR_FRAME_SIZE
	.align		4
.L_827:
        /*12c0*/ 	.byte	0x04, 0x11
        /*12c2*/ 	.short	(.L_829 - .L_828)
	.align		4
.L_828:
        /*12c4*/ 	.word	index@(_ZN12tensorrt_llm7kernels32fusedQKNormRopeKernelNTokenHeadsIN3c108BFloat16ENS2_4HalfELi256ELb1ELi8EEEvPviiifPKvS7_S7_PKlii)
        /*12c8*/ 	.word	0x00000000


	//----- nvinfo : EIATTR_REGCOUNT
	.align		4
.L_829:
        /*12cc*/ 	.byte	0x04, 0x2f
        /*12ce*/ 	.short	(.L_831 - .L_830)
	.align		4
.L_830:
        /*12d0*/ 	.word	index@(_ZN12tensorrt_llm7kernels32fusedQKNormRopeKernelNTokenHeadsIN3c108BFloat16ENS2_4HalfELi256ELb0ELi8EEEvPviiifPKvS7_S7_PKlii)
        /*12d4*/ 	.word	0x00000038


	//----- nvinfo : EIATTR_FRAME_SIZE
	.align		4
.L_831:
        /*12d8*/ 	.byte	0x04, 0x11
        /*12da*/ 	.short	(.L_833 - .L_832)
	.align		4
.L_832:
        /*12dc*/ 	.word	index@($__internal_34_$__cuda_sm70_warpsync)
        /*12e0*/ 	.word	0x00000000


	//----- nvinfo : EIATTR_FRAME_SIZE
	.align		4
.L_833:
        /*12e4*/ 	.byte	0x04, 0x11
        /*12e6*/ 	.short	(.L_835 - .L_834)
	.align		4
.L_834:
        /*12e8*/ 	.word	index@($__internal_33_$__cuda_sm70_shflsync_bfly_p)
        /*12ec*/ 	.word	0x00000000


	//----- nvinfo : EIATTR_FRAME_SIZE
	.align		4
.L_835:
        /*12f0*/ 	.byte	0x04, 0x11
        /*12f2*/ 	.short	(.L_837 - .L_836)
	.align		4
.L_836:
        /*12f4*/ 	.word	index@(_ZN12tensorrt_llm7kernels32fusedQKNormRopeKernelNTokenHeadsIN3c108BFloat16ENS2_4HalfELi256ELb0ELi8EEEvPviiifPKvS7_S7_PKlii)
        /*12f8*/ 	.word	0x00000000


	//----- nvinfo : EIATTR_REGCOUNT
	.align		4
.L_837:
        /*12fc*/ 	.byte	0x04, 0x2f
        /*12fe*/ 	.short	(.L_839 - .L_838)
	.align		4
.L_838:
        /*1300*/ 	.word	index@(_ZN12tensorrt_llm7kernels21fusedQKNormRopeKernelIN3c108BFloat16ES3_Li64ELb1EEEvPviiifPKvS6_S6_PKlii)
        /*1304*/ 	.word	0x00000017


	//----- nvinfo : EIATTR_FRAME_SIZE
	.align		4
.L_839:
        /*1308*/ 	.byte	0x04, 0x11
        /*130a*/ 	.short	(.L_841 - .L_840)
	.align		4
.L_840:
        /*130c*/ 	.word	index@(_ZN12tensorrt_llm7kernels21fusedQKNormRopeKernelIN3c108BFloat16ES3_Li64ELb1EEEvPviiifPKvS6_S6_PKlii)
        /*1310*/ 	.word	0x00000000


	//----- nvinfo : EIATTR_REGCOUNT
	.align		4
.L_841:
        /*1314*/ 	.byte	0x04, 0x2f
        /*1316*/ 	.short	(.L_843 - .L_842)
	.align		4
.L_842:
        /*1318*/ 	.word	index@(_ZN12tensorrt_llm7kernels21fusedQKNormRopeKernelIN3c108BFloat16ES3_Li64ELb0EEEvPviiifPKvS6_S6_PKlii)
        /*131c*/ 	.word	0x00000017


	//----- nvinfo : EIATTR_FRAME_SIZE
	.align		4
.L_843:
        /*1320*/ 	.byte	0x04, 0x11
        /*1322*/ 	.short	(.L_845 - .L_844)
	.align		4
.L_844:
        /*1324*/ 	.word	index@($__internal_32_$__cuda_sm70_warpsync)
        /*1328*/ 	.word	0x00000000


	//----- nvinfo : EIATTR_FRAME_SIZE
	.align		4
.L_845:
        /*132c*/ 	.byte	0x04, 0x11
        /*132e*/ 	.short	(.L_847 - .L_846)
	.align		4
.L_846:
        /*1330*/ 	.word	index@($__internal_31_$__cuda_sm70_shflsync_bfly_p)
        /*1334*/ 	.word	0x00000000


	//----- nvinfo : EIATTR_FRAME_SIZE
	.align		4
.L_847:
        /*1338*/ 	.byte	0x04, 0x11
        /*133a*/ 	.short	(.L_849 - .L_848)
	.align		4
.L_848:
        /*133c*/ 	.word	index@(_ZN12tensorrt_llm7kernels21fusedQKNormRopeKernelIN3c108BFloat16ES3_Li64ELb0EEEvPviiifPKvS6_S6_PKlii)
        /*1340*/ 	.word	0x00000000


	//----- nvinfo : EIATTR_REGCOUNT
	.align		4
.L_849:
        /*1344*/ 	.byte	0x04, 0x2f
        /*1346*/ 	.short	(.L_851 - .L_850)
	.align		4
.L_850:
        /*1348*/ 	.word	index@(_ZN12tensorrt_llm7kernels21fusedQKNormRopeKernelIN3c108BFloat16ES3_Li128ELb1EEEvPviiifPKvS6_S6_PKlii)
        /*134c*/ 	.word	0x0000001b


	//----- nvinfo : EIATTR_FRAME_SIZE
	.align		4
.L_851:
        /*1350*/ 	.byte	0x04, 0x11
        /*1352*/ 	.short	(.L_853 - .L_852)
	.align		4
.L_852:
        /*1354*/ 	.word	index@(_ZN12tensorrt_llm7kernels21fusedQKNormRopeKernelIN3c108BFloat16ES3_Li128ELb1EEEvPviiifPKvS6_S6_PKlii)
        /*1358*/ 	.word	0x00000000


	//----- nvinfo : EIATTR_REGCOUNT
	.align		4
.L_853:
        /*135c*/ 	.byte	0x04, 0x2f
        /*135e*/ 	.short	(.L_855 - .L_854)
	.align		4
.L_854:
        /*1360*/ 	.word	index@(_ZN12tensorrt_llm7kernels21fusedQKNormRopeKernelIN3c108BFloat16ES3_Li128ELb0EEEvPviiifPKvS6_S6_PKlii)
        /*1364*/ 	.word	0x0000001c


	//----- nvinfo : EIATTR_FRAME_SIZE
	.align		4
.L_855:
        /*1368*/ 	.byte	0x04, 0x11
        /*136a*/ 	.short	(.L_857 - .L_856)
	.align		4
.L_856:
        /*136c*/ 	.word	index@($__internal_30_$__cuda_sm70_warpsync)
        /*1370*/ 	.word	0x00000000


	//----- nvinfo : EIATTR_FRAME_SIZE
	.align		4
.L_857:
        /*1374*/ 	.byte	0x04, 0x11
        /*1376*/ 	.short	(.L_859 - .L_858)
	.align		4
.L_858:
        /*1378*/ 	.word	index@($__internal_29_$__cuda_sm70_shflsync_bfly_p)
        /*137c*/ 	.word	0x00000000


	//----- nvinfo : EIATTR_FRAME_SIZE
	.align		4
.L_859:
        /*1380*/ 	.byte	0x04, 0x11
        /*1382*/ 	.short	(.L_861 - .L_860)
	.align		4
.L_860:
        /*1384*/ 	.word	index@(_ZN12tensorrt_llm7kernels21fusedQKNormRopeKernelIN3c108BFloat16ES3_Li128ELb0EEEvPviiifPKvS6_S6_PKlii)
        /*1388*/ 	.word	0x00000000


	//----- nvinfo : EIATTR_REGCOUNT
	.align		4
.L_861:
        /*138c*/ 	.byte	0x04, 0x2f
        /*138e*/ 	.short	(.L_863 - .L_862)
	.align		4
.L_862:
        /*1390*/ 	.word	index@(_ZN12tensorrt_llm7kernels21fusedQKNormRopeKernelIN3c108BFloat16ES3_Li256ELb1EEEvPviiifPKvS6_S6_PKlii)
        /*1394*/ 	.word	0x00000020


	//----- nvinfo : EIATTR_FRAME_SIZE
	.align		4
.L_863:
        /*1398*/ 	.byte	0x04, 0x11
        /*139a*/ 	.short	(.L_865 - .L_864)
	.align		4
.L_864:
        /*139c*/ 	.word	index@(_ZN12tensorrt_llm7kernels21fusedQKNormRopeKernelIN3c108BFloat16ES3_Li256ELb1EEEvPviiifPKvS6_S6_PKlii)
        /*13a0*/ 	.word	0x00000000


	//----- nvinfo : EIATTR_REGCOUNT
	.align		4
.L_865:
        /*13a4*/ 	.byte	0x04, 0x2f
        /*13a6*/ 	.short	(.L_867 - .L_866)
	.align		4
.L_866:
        /*13a8*/ 	.word	index@(_ZN12tensorrt_llm7kernels21fusedQKNormRopeKernelIN3c108BFloat16ES3_Li256ELb0EEEvPviiifPKvS6_S6_PKlii)
        /*13ac*/ 	.word	0x00000020


	//----- nvinfo : EIATTR_FRAME_SIZE
	.align		4
.L_867:
        /*13b0*/ 	.byte	0x04, 0x11
        /*13b2*/ 	.short	(.L_869 - .L_868)
	.align		4
.L_868:
        /*13b4*/ 	.word	index@($__internal_28_$__cuda_sm70_warpsync)
        /*13b8*/ 	.word	0x00000000


	//----- nvinfo : EIATTR_FRAME_SIZE
	.align		4
.L_869:
        /*13bc*/ 	.byte	0x04, 0x11
        /*13be*/ 	.short	(.L_871 - .L_870)
	.align		4
.L_870:
        /*13c0*/ 	.word	index@($__internal_27_$__cuda_sm70_shflsync_bfly_p)
        /*13c4*/ 	.word	0x00000000


	//----- nvinfo : EIATTR_FRAME_SIZE
	.align		4
.L_871:
        /*13c8*/ 	.byte	0x04, 0x11
        /*13ca*/ 	.short	(.L_873 - .L_872)
	.align		4
.L_872:
        /*13cc*/ 	.word	index@(_ZN12tensorrt_llm7kernels21fusedQKNormRopeKernelIN3c108BFloat16ES3_Li256ELb0EEEvPviiifPKvS6_S6_PKlii)
        /*13d0*/ 	.word	0x00000000


	//----- nvinfo : EIATTR_REGCOUNT
	.align		4
.L_873:
        /*13d4*/ 	.byte	0x04, 0x2f
        /*13d6*/ 	.short	(.L_875 - .L_874)
	.align		4
.L_874:
        /*13d8*/ 	.word	index@(_ZN12tensorrt_llm7kernels32fusedQKNormRopeKernelNTokenHeadsIN3c108BFloat16ES3_Li64ELb1ELi2EEEvPviiifPKvS6_S6_PKlii)
        /*13dc*/ 	.word	0x00000020


	//----- nvinfo : EIATTR_FRAME_SIZE
	.align		4
.L_875:
        /*13e0*/ 	.byte	0x04, 0x11
        /*13e2*/ 	.short	(.L_877 - .L_876)
	.align		4
.L_876:
        /*13e4*/ 	.word	index@($__internal_26_$__cuda_sm70_shflsync_bfly_p)
        /*13e8*/ 	.word	0x00000000


	//----- nvinfo : EIATTR_FRAME_SIZE
	.align		4
.L_877:
        /*13ec*/ 	.byte	0x04, 0x11
        /*13ee*/ 	.short	(.L_879 - .L_878)
	.align		4
.L_878:
        /*13f0*/ 	.word	index@(_ZN12tensorrt_llm7kernels32fusedQKNormRopeKernelNTokenHeadsIN3c108BFloat16ES3_Li64ELb1ELi2EEEvPviiifPKvS6_S6_PKlii)
        /*13f4*/ 	.word	0x00000000


	//----- nvinfo : EIATTR_REGCOUNT
	.align		4
.L_879:
        /*13f8*/ 	.byte	0x04, 0x2f
        /*13fa*/ 	.short	(.L_881 - .L_880)
	.align		4
.L_880:
        /*13fc*/ 	.word	index@(_ZN12tensorrt_llm7kernels32fusedQKNormRopeKernelNTokenHeadsIN3c108BFloat16ES3_Li64ELb0ELi2EEEvPviiifPKvS6_S6_PKlii)
        /*1400*/ 	.word	0x00000020


	//----- nvinfo : EIATTR_FRAME_SIZE
	.align		4
.L_881:
        /*1404*/ 	.byte	0x04, 0x11
        /*1406*/ 	.short	(.L_883 - .L_882)
	.align		4
.L_882:
        /*1408*/ 	.word	index@($__internal_25_$__cuda_sm70_warpsync)
        /*140c*/ 	.word	0x00000000


	//----- nvinfo : EIATTR_FRAME_SIZE
	.align		4
.L_883:
        /*1410*/ 	.byte	0x04, 0x11
        /*1412*/ 	.short	(.L_885 - .L_884)
	.align		4
.L_884:
        /*1414*/ 	.word	index@($__internal_24_$__cuda_sm70_shflsync_bfly_p)
        /*1418*/ 	.word	0x00000000


	//----- nvinfo : EIATTR_FRAME_SIZE
	.align		4
.L_885:
        /*141c*/ 	.byte	0x04, 0x11
        /*141e*/ 	.short	(.L_887 - .L_886)
	.align		4
.L_886:
        /*1420*/ 	.word	index@(_ZN12tensorrt_llm7kernels32fusedQKNormRopeKernelNTokenHeadsIN3c108BFloat16ES3_Li64ELb0ELi2EEEvPviiifPKvS6_S6_PKlii)
        /*1424*/ 	.word	0x00000000


	//----- nvinfo : EIATTR_REGCOUNT
	.align		4
.L_887:
        /*1428*/ 	.byte	0x04, 0x2f
        /*142a*/ 	.short	(.L_889 - .L_888)
	.align		4
.L_888:
        /*142c*/ 	.word	index@(_ZN12tensorrt_llm7kernels32fusedQKNormRopeKernelNTokenHeadsIN3c108BFloat16ES3_Li128ELb1ELi2EEEvPviiifPKvS6_S6_PKlii)
        /*1430*/ 	.word	0x00000028


	//----- nvinfo : EIATTR_FRAME_SIZE
	.align		4
.L_889:
        /*1434*/ 	.byte	0x04, 0x11
        /*1436*/ 	.short	(.L_891 - .L_890)
	.align		4
.L_890:
        /*1438*/ 	.word	index@($__internal_23_$__cuda_sm70_shflsync_bfly_p)
        /*143c*/ 	.word	0x00000000


	//----- nvinfo : EIATTR_FRAME_SIZE
	.align		4
.L_891:
        /*1440*/ 	.byte	0x04, 0x11
        /*1442*/ 	.short	(.L_893 - .L_892)
	.align		4
.L_892:
        /*1444*/ 	.word	index@(_ZN12tensorrt_llm7kernels32fusedQKNormRopeKernelNTokenHeadsIN3c108BFloat16ES3_Li128ELb1ELi2EEEvPviiifPKvS6_S6_PKlii)
        /*1448*/ 	.word	0x00000000


	//----- nvinfo : EIATTR_REGCOUNT
	.align		4
.L_893:
        /*144c*/ 	.byte	0x04, 0x2f
        /*144e*/ 	.short	(.L_895 - .L_894)
	.align		4
.L_894:
        /*1450*/ 	.word	index@(_ZN12tensorrt_llm7kernels32fusedQKNormRopeKernelNTokenHeadsIN3c108BFloat16ES3_Li128ELb0ELi2EEEvPviiifPKvS6_S6_PKlii)
        /*1454*/ 	.word	0x00000028


	//----- nvinfo : EIATTR_FRAME_SIZE
	.align		4
.L_895:
        /*1458*/ 	.byte	0x04, 0x11
        /*145a*/ 	.short	(.L_897 - .L_896)
	.align		4
.L_896:
        /*145c*/ 	.word	index@($__internal_22_$__cuda_sm70_warpsync)
        /*1460*/ 	.word	0x00000000


	//----- nvinfo : EIATTR_FRAME_SIZE
	.align		4
.L_897:
        /*1464*/ 	.byte	0x04, 0x11
        /*1466*/ 	.short	(.L_899 - .L_898)
	.align		4
.L_898:
        /*1468*/ 	.word	index@($__internal_21_$__cuda_sm70_shflsync_bfly_p)
        /*146c*/ 	.word	0x00000000


	//----- nvinfo : EIATTR_FRAME_SIZE
	.align		4
.L_899:
        /*1470*/ 	.byte	0x04, 0x11
        /*1472*/ 	.short	(.L_901 - .L_900)
	.align		4
.L_900:
        /*1474*/ 	.word	index@(_ZN12tensorrt_llm7kernels32fusedQKNormRopeKernelNTokenHeadsIN3c108BFloat16ES3_Li128ELb0ELi2EEEvPviiifPKvS6_S6_PKlii)
        /*1478*/ 	.word	0x00000000


	//----- nvinfo : EIATTR_REGCOUNT
	.align		4
.L_901:
        /*147c*/ 	.byte	0x04, 0x2f
        /*147e*/ 	.short	(.L_903 - .L_902)
	.align		4
.L_902:
        /*1480*/ 	.word	index@(_ZN12tensorrt_llm7kernels32fusedQKNormRopeKernelNTokenHeadsIN3c108BFloat16ES3_Li256ELb1ELi2EEEvPviiifPKvS6_S6_PKlii)
        /*1484*/ 	.word	0x00000030


	//----- nvinfo : EIATTR_FRAME_SIZE
	.align		4
.L_903:
        /*1488*/ 	.byte	0x04, 0x11
        /*148a*/ 	.short	(.L_905 - .L_904)
	.align		4
.L_904:
        /*148c*/ 	.word	index@($__internal_20_$__cuda_sm70_shflsync_bfly_p)
        /*1490*/ 	.word	0x00000000


	//----- nvinfo : EIATTR_FRAME_SIZE
	.align		4
.L_905:
        /*1494*/ 	.byte	0x04, 0x11
        /*1496*/ 	.short	(.L_907 - .L_906)
	.align		4
.L_906:
        /*1498*/ 	.word	index@(_ZN12tensorrt_llm7kernels32fusedQKNormRopeKernelNTokenHeadsIN3c108BFloat16ES3_Li256ELb1ELi2EEEvPviiifPKvS6_S6_PKlii)
        /*149c*/ 	.word	0x00000000


	//----- nvinfo : EIATTR_REGCOUNT
	.align		4
.L_907:
        /*14a0*/ 	.byte	0x04, 0x2f
        /*14a2*/ 	.short	(.L_909 - .L_908)
	.align		4
.L_908:
        /*14a4*/ 	.word	index@(_ZN12tensorrt_llm7kernels32fusedQKNormRopeKernelNTokenHeadsIN3c108BFloat16ES3_Li256ELb0ELi2EEEvPviiifPKvS6_S6_PKlii)
        /*14a8*/ 	.word	0x00000038


	//----- nvinfo : EIATTR_FRAME_SIZE
	.align		4
.L_909:
        /*14ac*/ 	.byte	0x04, 0x11
        /*14ae*/ 	.short	(.L_911 - .L_910)
	.align		4
.L_910:
        /*14b0*/ 	.word	index@($__internal_19_$__cuda_sm70_warpsync)
        /*14b4*/ 	.word	0x00000000


	//----- nvinfo : EIATTR_FRAME_SIZE
	.align		4
.L_911:
        /*14b8*/ 	.byte	0x04, 0x11
        /*14ba*/ 	.short	(.L_913 - .L_912)
	.align		4
.L_912:
        /*14bc*/ 	.word	index@($__internal_18_$__cuda_sm70_shflsync_bfly_p)
        /*14c0*/ 	.word	0x00000000


	//----- nvinfo : EIATTR_FRAME_SIZE
	.align		4
.L_913:
        /*14c4*/ 	.byte	0x04, 0x11
        /*14c6*/ 	.short	(.L_915 - .L_914)
	.align		4
.L_914:
        /*14c8*/ 	.word	index@(_ZN12tensorrt_llm7kernels32fusedQKNormRopeKernelNTokenHeadsIN3c108BFloat16ES3_Li256ELb0ELi2EEEvPviiifPKvS6_S6_PKlii)
        /*14cc*/ 	.word	0x00000000


	//----- nvinfo : EIATTR_REGCOUNT
	.align		4
.L_915:
        /*14d0*/ 	.byte	0x04, 0x2f
        /*14d2*/ 	.short	(.L_917 - .L_916)
	.align		4
.L_916:
        /*14d4*/ 	.word	index@(_ZN12tensorrt_llm7kernels32fusedQKNormRopeKernelNTokenHeadsIN3c108BFloat16ES3_Li64ELb1ELi4EEEvPviiifPKvS6_S6_PKlii)
        /*14d8*/ 	.word	0x00000020


	//----- nvinfo : EIATTR_FRAME_SIZE
	.align		4
.L_917:
        /*14dc*/ 	.byte	0x04, 0x11
        /*14de*/ 	.short	(.L_919 - .L_918)
	.align		4
.L_918:
        /*14e0*/ 	.word	index@($__internal_17_$__cuda_sm70_shflsync_bfly_p)
        /*14e4*/ 	.word	0x00000000


	//----- nvinfo : EIATTR_FRAME_SIZE
	.align		4
.L_919:
        /*14e8*/ 	.byte	0x04, 0x11
        /*14ea*/ 	.short	(.L_921 - .L_920)
	.align		4
.L_920:
        /*14ec*/ 	.word	index@(_ZN12tensorrt_llm7kernels32fusedQKNormRopeKernelNTokenHeadsIN3c108BFloat16ES3_Li64ELb1ELi4EEEvPviiifPKvS6_S6_PKlii)
        /*14f0*/ 	.word	0x00000000


	//----- nvinfo : EIATTR_REGCOUNT
	.align		4
.L_921:
        /*14f4*/ 	.byte	0x04, 0x2f
        /*14f6*/ 	.short	(.L_923 - .L_922)
	.align		4
.L_922:
        /*14f8*/ 	.word	index@(_ZN12tensorrt_llm7kernels32fusedQKNormRopeKernelNTokenHeadsIN3c108BFloat16ES3_Li64ELb0ELi4EEEvPviiifPKvS6_S6_PKlii)
        /*14fc*/ 	.word	0x00000020


	//----- nvinfo : EIATTR_FRAME_SIZE
	.align		4
.L_923:
        /*1500*/ 	.byte	0x04, 0x11
        /*1502*/ 	.short	(.L_925 - .L_924)
	.align		4
.L_924:
        /*1504*/ 	.word	index@($__internal_16_$__cuda_sm70_warpsync)
        /*1508*/ 	.word	0x00000000


	//----- nvinfo : EIATTR_FRAME_SIZE
	.align		4
.L_925:
        /*150c*/ 	.byte	0x04, 0x11
        /*150e*/ 	.short	(.L_927 - .L_926)
	.align		4
.L_926:
        /*1510*/ 	.word	index@($__internal_15_$__cuda_sm70_shflsync_bfly_p)
        /*1514*/ 	.word	0x00000000


	//----- nvinfo : EIATTR_FRAME_SIZE
	.align		4
.L_927:
        /*1518*/ 	.byte	0x04, 0x11
        /*151a*/ 	.short	(.L_929 - .L_928)
	.align		4
.L_928:
        /*151c*/ 	.word	index@(_ZN12tensorrt_llm7kernels32fusedQKNormRopeKernelNTokenHeadsIN3c108BFloat16ES3_Li64ELb0ELi4EEEvPviiifPKvS6_S6_PKlii)
        /*1520*/ 	.word	0x00000000


	//----- nvinfo : EIATTR_REGCOUNT
	.align		4
.L_929:
        /*1524*/ 	.byte	0x04, 0x2f
        /*1526*/ 	.short	(.L_931 - .L_930)
	.align		4
.L_930:
        /*1528*/ 	.word	index@(_ZN12tensorrt_llm7kernels32fusedQKNormRopeKernelNTokenHeadsIN3c108BFloat16ES3_Li128ELb1ELi4EEEvPviiifPKvS6_S6_PKlii)
        /*152c*/ 	.word	0x00000028


	//----- nvinfo : EIATTR_FRAME_SIZE
	.align		4
.L_931:
        /*1530*/ 	.byte	0x04, 0x11
        /*1532*/ 	.short	(.L_933 - .L_932)
	.align		4
.L_932:
        /*1534*/ 	.word	index@($__internal_14_$__cuda_sm70_shflsync_bfly_p)
        /*1538*/ 	.word	0x00000000


	//----- nvinfo : EIATTR_FRAME_SIZE
	.align		4
.L_933:
        /*153c*/ 	.byte	0x04, 0x11
        /*153e*/ 	.short	(.L_935 - .L_934)
	.align		4
.L_934:
        /*1540*/ 	.word	index@(_ZN12tensorrt_llm7kernels32fusedQKNormRopeKernelNTokenHeadsIN3c108BFloat16ES3_Li128ELb1ELi4EEEvPviiifPKvS6_S6_PKlii)
        /*1544*/ 	.word	0x00000000


	//----- nvinfo : EIATTR_REGCOUNT
	.align		4
.L_935:
        /*1548*/ 	.byte	0x04, 0x2f
        /*154a*/ 	.short	(.L_937 - .L_936)
	.align		4
.L_936:
        /*154c*/ 	.word	index@(_ZN12tensorrt_llm7kernels32fusedQKNormRopeKernelNTokenHeadsIN3c108BFloat16ES3_Li128ELb0ELi4EEEvPviiifPKvS6_S6_PKlii)
        /*1550*/ 	.word	0x00000028


	//----- nvinfo : EIATTR_FRAME_SIZE
	.align		4
.L_937:
        /*1554*/ 	.byte	0x04, 0x11
        /*1556*/ 	.short	(.L_939 - .L_938)
	.align		4
.L_938:
        /*1558*/ 	.word	index@($__internal_13_$__cuda_sm70_warpsync)
        /*155c*/ 	.word	0x00000000


	//----- nvinfo : EIATTR_FRAME_SIZE
	.align		4
.L_939:
        /*1560*/ 	.byte	0x04, 0x11
        /*1562*/ 	.short	(.L_941 - .L_940)
	.align		4
.L_940:
        /*1564*/ 	.word	index@($__internal_12_$__cuda_sm70_shflsync_bfly_p)
        /*1568*/ 	.word	0x00000000


	//----- nvinfo : EIATTR_FRAME_SIZE
	.align		4
.L_941:
        /*156c*/ 	.byte	0x04, 0x11
        /*156e*/ 	.short	(.L_943 - .L_942)
	.align		4
.L_942:
        /*1570*/ 	.word	index@(_ZN12tensorrt_llm7kernels32fusedQKNormRopeKernelNTokenHeadsIN3c108BFloat16ES3_Li128ELb0ELi4EEEvPviiifPKvS6_S6_PKlii)
        /*1574*/ 	.word	0x00000000


	//----- nvinfo : EIATTR_REGCOUNT
	.align		4
.L_943:
        /*1578*/ 	.byte	0x04, 0x2f
        /*157a*/ 	.short	(.L_945 - .L_944)
	.align		4
.L_944:
        /*157c*/ 	.word	index@(_ZN12tensorrt_llm7kernels32fusedQKNormRopeKernelNTokenHeadsIN3c108BFloat16ES3_Li256ELb1ELi4EEEvPviiifPKvS6_S6_PKlii)
        /*1580*/ 	.word	0x00000030


	//----- nvinfo : EIATTR_FRAME_SIZE
	.align		4
.L_945:
        /*1584*/ 	.byte	0x04, 0x11
        /*1586*/ 	.short	(.L_947 - .L_946)
	.align		4
.L_946:
        /*1588*/ 	.word	index@($__internal_11_$__cuda_sm70_shflsync_bfly_p)
        /*158c*/ 	.word	0x00000000


	//----- nvinfo : EIATTR_FRAME_SIZE
	.align		4
.L_947:
        /*1590*/ 	.byte	0x04, 0x11
        /*1592*/ 	.short	(.L_949 - .L_948)
	.align		4
.L_948:
        /*1594*/ 	.word	index@(_ZN12tensorrt_llm7kernels32fusedQKNormRopeKernelNTokenHeadsIN3c108BFloat16ES3_Li256ELb1ELi4EEEvPviiifPKvS6_S6_PKlii)
        /*1598*/ 	.word	0x00000000


	//----- nvinfo : EIATTR_REGCOUNT
	.align		4
.L_949:
        /*159c*/ 	.byte	0x04, 0x2f
        /*159e*/ 	.short	(.L_951 - .L_950)
	.align		4
.L_950:
        /*15a0*/ 	.word	index@(_ZN12tensorrt_llm7kernels32fusedQKNormRopeKernelNTokenHeadsIN3c108BFloat16ES3_Li256ELb0ELi4EEEvPviiifPKvS6_S6_PKlii)
        /*15a4*/ 	.word	0x00000038


	//----- nvinfo : EIATTR_FRAME_SIZE
	.align		4
.L_951:
        /*15a8*/ 	.byte	0x04, 0x11
        /*15aa*/ 	.short	(.L_953 - .L_952)
	.align		4
.L_952:
        /*15ac*/ 	.word	index@($__internal_10_$__cuda_sm70_warpsync)
        /*15b0*/ 	.word	0x00000000


	//----- nvinfo : EIATTR_FRAME_SIZE
	.align		4
.L_953:
        /*15b4*/ 	.byte	0x04, 0x11
        /*15b6*/ 	.short	(.L_955 - .L_954)
	.align		4
.L_954:
        /*15b8*/ 	.word	index@($__internal_9_$__cuda_sm70_shflsync_bfly_p)
        /*15bc*/ 	.word	0x00000000


	//----- nvinfo : EIATTR_FRAME_SIZE
	.align		4
.L_955:
        /*15c0*/ 	.byte	0x04, 0x11
        /*15c2*/ 	.short	(.L_957 - .L_956)
	.align		4
.L_956:
        /*15c4*/ 	.word	index@(_ZN12tensorrt_llm7kernels32fusedQKNormRopeKernelNTokenHeadsIN3c108BFloat16ES3_Li256ELb0ELi4EEEvPviiifPKvS6_S6_PKlii)
        /*15c8*/ 	.word	0x00000000


	//----- nvinfo : EIATTR_REGCOUNT
	.align		4
.L_957:
        /*15cc*/ 	.byte	0x04, 0x2f
        /*15ce*/ 	.short	(.L_959 - .L_958)
	.align		4
.L_958:
        /*15d0*/ 	.word	index@(_ZN12tensorrt_llm7kernels32fusedQKNormRopeKernelNTokenHeadsIN3c108BFloat16ES3_Li64ELb1ELi8EEEvPviiifPKvS6_S6_PKlii)
        /*15d4*/ 	.word	0x00000020


	//----- nvinfo : EIATTR_FRAME_SIZE
	.align		4
.L_959:
        /*15d8*/ 	.byte	0x04, 0x11
        /*15da*/ 	.short	(.L_961 - .L_960)
	.align		4
.L_960:
        /*15dc*/ 	.word	index@($__internal_8_$__cuda_sm70_shflsync_bfly_p)
        /*15e0*/ 	.word	0x00000000


	//----- nvinfo : EIATTR_FRAME_SIZE
	.align		4
.L_961:
        /*15e4*/ 	.byte	0x04, 0x11
        /*15e6*/ 	.short	(.L_963 - .L_962)
	.align		4
.L_962:
        /*15e8*/ 	.word	index@(_ZN12tensorrt_llm7kernels32fusedQKNormRopeKernelNTokenHeadsIN3c108BFloat16ES3_Li64ELb1ELi8EEEvPviiifPKvS6_S6_PKlii)
        /*15ec*/ 	.word	0x00000000


	//----- nvinfo : EIATTR_REGCOUNT
	.align		4
.L_963:
        /*15f0*/ 	.byte	0x04, 0x2f
        /*15f2*/ 	.short	(.L_965 - .L_964)
	.align		4
.L_964:
        /*15f4*/ 	.word	index@(_ZN12tensorrt_llm7kernels32fusedQKNormRopeKernelNTokenHeadsIN3c108BFloat16ES3_Li64ELb0ELi8EEEvPviiifPKvS6_S6_PKlii)
        /*15f8*/ 	.word	0x00000020


	//----- nvinfo : EIATTR_FRAME_SIZE
	.align		4
.L_965:
        /*15fc*/ 	.byte	0x04, 0x11
        /*15fe*/ 	.short	(.L_967 - .L_966)
	.align		4
.L_966:
        /*1600*/ 	.word	index@($__internal_7_$__cuda_sm70_warpsync)
        /*1604*/ 	.word	0x00000000


	//----- nvinfo : EIATTR_FRAME_SIZE
	.align		4
.L_967:
        /*1608*/ 	.byte	0x04, 0x11
        /*160a*/ 	.short	(.L_969 - .L_968)
	.align		4
.L_968:
        /*160c*/ 	.word	index@($__internal_6_$__cuda_sm70_shflsync_bfly_p)
        /*1610*/ 	.word	0x00000000


	//----- nvinfo : EIATTR_FRAME_SIZE
	.align		4
.L_969:
        /*1614*/ 	.byte	0x04, 0x11
        /*1616*/ 	.short	(.L_971 - .L_970)
	.align		4
.L_970:
        /*1618*/ 	.word	index@(_ZN12tensorrt_llm7kernels32fusedQKNormRopeKernelNTokenHeadsIN3c108BFloat16ES3_Li64ELb0ELi8EEEvPviiifPKvS6_S6_PKlii)
        /*161c*/ 	.word	0x00000000


	//----- nvinfo : EIATTR_REGCOUNT
	.align		4
.L_971:
        /*1620*/ 	.byte	0x04, 0x2f
        /*1622*/ 	.short	(.L_973 - .L_972)
	.align		4
.L_972:
        /*1624*/ 	.word	index@(_ZN12tensorrt_llm7kernels32fusedQKNormRopeKernelNTokenHeadsIN3c108BFloat16ES3_Li128ELb1ELi8EEEvPviiifPKvS6_S6_PKlii)
        /*1628*/ 	.word	0x00000028


	//----- nvinfo : EIATTR_FRAME_SIZE
	.align		4
.L_973:
        /*162c*/ 	.byte	0x04, 0x11
        /*162e*/ 	.short	(.L_975 - .L_974)
	.align		4
.L_974:
        /*1630*/ 	.word	index@($__internal_5_$__cuda_sm70_shflsync_bfly_p)
        /*1634*/ 	.word	0x00000000


	//----- nvinfo : EIATTR_FRAME_SIZE
	.align		4
.L_975:
        /*1638*/ 	.byte	0x04, 0x11
        /*163a*/ 	.short	(.L_977 - .L_976)
	.align		4
.L_976:
        /*163c*/ 	.word	index@(_ZN12tensorrt_llm7kernels32fusedQKNormRopeKernelNTokenHeadsIN3c108BFloat16ES3_Li128ELb1ELi8EEEvPviiifPKvS6_S6_PKlii)
        /*1640*/ 	.word	0x00000000


	//----- nvinfo : EIATTR_REGCOUNT
	.align		4
.L_977:
        /*1644*/ 	.byte	0x04, 0x2f
        /*1646*/ 	.short	(.L_979 - .L_978)
	.align		4
.L_978:
        /*1648*/ 	.word	index@(_ZN12tensorrt_llm7kernels32fusedQKNormRopeKernelNTokenHeadsIN3c108BFloat16ES3_Li128ELb0ELi8EEEvPviiifPKvS6_S6_PKlii)
        /*164c*/ 	.word	0x00000028


	//----- nvinfo : EIATTR_FRAME_SIZE
	.align		4
.L_979:
        /*1650*/ 	.byte	0x04, 0x11
        /*1652*/ 	.short	(.L_981 - .L_980)
	.align		4
.L_980:
        /*1654*/ 	.word	index@($__internal_4_$__cuda_sm70_warpsync)
        /*1658*/ 	.word	0x00000000


	//----- nvinfo : EIATTR_FRAME_SIZE
	.align		4
.L_981:
        /*165c*/ 	.byte	0x04, 0x11
        /*165e*/ 	.short	(.L_983 - .L_982)
	.align		4
.L_982:
        /*1660*/ 	.word	index@($__internal_3_$__cuda_sm70_shflsync_bfly_p)
        /*1664*/ 	.word	0x00000000


	//----- nvinfo : EIATTR_FRAME_SIZE
	.align		4
.L_983:
        /*1668*/ 	.byte	0x04, 0x11
        /*166a*/ 	.short	(.L_985 - .L_984)
	.align		4
.L_984:
        /*166c*/ 	.word	index@(_ZN12tensorrt_llm7kernels32fusedQKNormRopeKernelNTokenHeadsIN3c108BFloat16ES3_Li128ELb0ELi8EEEvPviiifPKvS6_S6_PKlii)
        /*1670*/ 	.word	0x00000000


	//----- nvinfo : EIATTR_REGCOUNT
	.align		4
.L_985:
        /*1674*/ 	.byte	0x04, 0x2f
        /*1676*/ 	.short	(.L_987 - .L_986)
	.align		4
.L_986:
        /*1678*/ 	.word	index@(_ZN12tensorrt_llm7kernels32fusedQKNormRopeKernelNTokenHeadsIN3c108BFloat16ES3_Li256ELb1ELi8EEEvPviiifPKvS6_S6_PKlii)
        /*167c*/ 	.word	0x00000030


	//----- nvinfo : EIATTR_FRAME_SIZE
	.align		4
.L_987:
        /*1680*/ 	.byte	0x04, 0x11
        /*1682*/ 	.short	(.L_989 - .L_988)
	.align		4
.L_988:
        /*1684*/ 	.word	index@($__internal_2_$__cuda_sm70_shflsync_bfly_p)
        /*1688*/ 	.word	0x00000000


	//----- nvinfo : EIATTR_FRAME_SIZE
	.align		4
.L_989:
        /*168c*/ 	.byte	0x04, 0x11
        /*168e*/ 	.short	(.L_991 - .L_990)
	.align		4
.L_990:
        /*1690*/ 	.word	index@(_ZN12tensorrt_llm7kernels32fusedQKNormRopeKernelNTokenHeadsIN3c108BFloat16ES3_Li256ELb1ELi8EEEvPviiifPKvS6_S6_PKlii)
        /*1694*/ 	.word	0x00000000


	//----- nvinfo : EIATTR_REGCOUNT
	.align		4
.L_991:
        /*1698*/ 	.byte	0x04, 0x2f
        /*169a*/ 	.short	(.L_993 - .L_992)
	.align		4
.L_992:
        /*169c*/ 	.word	index@(_ZN12tensorrt_llm7kernels32fusedQKNormRopeKernelNTokenHeadsIN3c108BFloat16ES3_Li256ELb0ELi8EEEvPviiifPKvS6_S6_PKlii)
        /*16a0*/ 	.word	0x00000038


	//----- nvinfo : EIATTR_FRAME_SIZE
	.align		4
.L_993:
        /*16a4*/ 	.byte	0x04, 0x11
        /*16a6*/ 	.short	(.L_995 - .L_994)
	.align		4
.L_994:
        /*16a8*/ 	.word	index@($__internal_1_$__cuda_sm70_warpsync)
        /*16ac*/ 	.word	0x00000000


	//----- nvinfo : EIATTR_FRAME_SIZE
	.align		4
.L_995:
        /*16b0*/ 	.byte	0x04, 0x11
        /*16b2*/ 	.short	(.L_997 - .L_996)
	.align		4
.L_996:
        /*16b4*/ 	.word	index@($__internal_0_$__cuda_sm70_shflsync_bfly_p)
        /*16b8*/ 	.word	0x00000000


	//----- nvinfo : EIATTR_FRAME_SIZE
	.align		4
.L_997:
        /*16bc*/ 	.byte	0x04, 0x11
        /*16be*/ 	.short	(.L_999 - .L_998)
	.align		4
.L_998:
        /*16c0*/ 	.word	index@(_ZN12tensorrt_llm7kernels32fusedQKNormRopeKernelNTokenHeadsIN3c108BFloat16ES3_Li256ELb0ELi8EEEvPviiifPKvS6_S6_PKlii)
        /*16c4*/ 	.word	0x00000000


	//----- nvinfo : EIATTR_MIN_STACK_SIZE
	.align		4
.L_999:
        /*16c8*/ 	.byte	0x04, 0x12
        /*16ca*/ 	.short	(.L_1001 - .L_1000)
	.align		4
.L_1000:
        /*16cc*/ 	.word	index@(_ZN12tensorrt_llm7kernels32fusedQKNormRopeKernelNTokenHeadsIN3c108BFloat16ES3_Li256ELb0ELi8EEEvPviiifPKvS6_S6_PKlii)
        /*16d0*/ 	.word	0x00000000


	//----- nvinfo : EIATTR_MIN_STACK_SIZE
	.align		4
.L_1001:
        /*16d4*/ 	.byte	0x04, 0x12
        /*16d6*/ 	.short	(.L_1003 - .L_1002)
	.align		4
.L_1002:
        /*16d8*/ 	.word	index@(_ZN12tensorrt_llm7kernels32fusedQKNormRopeKernelNTokenHeadsIN3c108BFloat16ES3_Li256ELb1ELi8EEEvPviiifPKvS6_S6_PKlii)
        /*16dc*/ 	.word	0x00000000


	//----- nvinfo : EIATTR_MIN_STACK_SIZE
	.align		4
.L_1003:
        /*16e0*/ 	.byte	0x04, 0x12
        /*16e2*/ 	.short	(.L_1005 - .L_1004)
	.align		4
.L_1004:
        /*16e4*/ 	.word	index@(_ZN12tensorrt_llm7kernels32fusedQKNormRopeKernelNTokenHeadsIN3c108BFloat16ES3_Li128ELb0ELi8EEEvPviiifPKvS6_S6_PKlii)
        /*16e8*/ 	.word	0x00000000


	//----- nvinfo : EIATTR_MIN_STACK_SIZE
	.align		4
.L_1005:
        /*16ec*/ 	.byte	0x04, 0x12
        /*16ee*/ 	.short	(.L_1007 - .L_1006)
	.align		4
.L_1006:
        /*16f0*/ 	.word	index@(_ZN12tensorrt_llm7kernels32fusedQKNormRopeKernelNTokenHeadsIN3c108BFloat16ES3_Li128ELb1ELi8EEEvPviiifPKvS6_S6_PKlii)
        /*16f4*/ 	.word	0x00000000


	//----- nvinfo : EIATTR_MIN_STACK_SIZE
	.align		4
.L_1007:
        /*16f8*/ 	.byte	0x04, 0x12
        /*16fa*/ 	.short	(.L_1009 - .L_1008)
	.align		4
.L_1008:
        /*16fc*/ 	.word	index@(_ZN12tensorrt_llm7kernels32fusedQKNormRopeKernelNTokenHeadsIN3c108BFloat16ES3_Li64ELb0ELi8EEEvPviiifPKvS6_S6_PKlii)
        /*1700*/ 	.word	0x00000000


	//----- nvinfo : EIATTR_MIN_STACK_SIZE
	.align		4
.L_1009:
        /*1704*/ 	.byte	0x04, 0x12
        /*1706*/ 	.short	(.L_1011 - .L_1010)
	.align		4
.L_1010:
        /*1708*/ 	.word	index@(_ZN12tensorrt_llm7kernels32fusedQKNormRopeKernelNTokenHeadsIN3c108BFloat16ES3_Li64ELb1ELi8EEEvPviiifPKvS6_S6_PKlii)
        /*170c*/ 	.word	0x00000000


	//----- nvinfo : EIATTR_MIN_STACK_SIZE
	.align		4
.L_1011:
        /*1710*/ 	.byte	0x04, 0x12
        /*1712*/ 	.short	(.L_1013 - .L_1012)
	.align		4
.L_1012:
        /*1714*/ 	.word	index@(_ZN12tensorrt_llm7kernels32fusedQKNormRopeKernelNTokenHeadsIN3c108BFloat16ES3_Li256ELb0ELi4EEEvPviiifPKvS6_S6_PKlii)
        /*1718*/ 	.word	0x00000000


	//----- nvinfo : EIATTR_MIN_STACK_SIZE
	.align		4
.L_1013:
        /*171c*/ 	.byte	0x04, 0x12
        /*171e*/ 	.short	(.L_1015 - .L_1014)
	.align		4
.L_1014:
        /*1720*/ 	.word	index@(_ZN12tensorrt_llm7kernels32fusedQKNormRopeKernelNTokenHeadsIN3c108BFloat16ES3_Li256ELb1ELi4EEEvPviiifPKvS6_S6_PKlii)
        /*1724*/ 	.word	0x00000000


	//----- nvinfo : EIATTR_MIN_STACK_SIZE
	.align		4
.L_1015:
        /*1728*/ 	.byte	0x04, 0x12
        /*172a*/ 	.short	(.L_1017 - .L_1016)
	.align		4
.L_1016:
        /*172c*/ 	.word	index@(_ZN12tensorrt_llm7kernels32fusedQKNormRopeKernelNTokenHeadsIN3c108BFloat16ES3_Li128ELb0ELi4EEEvPviiifPKvS6_S6_PKlii)
        /*1730*/ 	.word	0x00000000


	//----- nvinfo : EIATTR_MIN_STACK_SIZE
	.align		4
.L_1017:
        /*1734*/ 	.byte	0x04, 0x12
        /*1736*/ 	.short	(.L_1019 - .L_1018)
	.align		4
.L_1018:
        /*1738*/ 	.word	index@(_ZN12tensorrt_llm7kernels32fusedQKNormRopeKernelNTokenHeadsIN3c108BFloat16ES3_Li128ELb1ELi4EEEvPviiifPKvS6_S6_PKlii)
        /*173c*/ 	.word	0x00000000


	//----- nvinfo : EIATTR_MIN_STACK_SIZE
	.align		4
.L_1019:
        /*1740*/ 	.byte	0x04, 0x12
        /*1742*/ 	.short	(.L_1021 - .L_1020)
	.align		4
.L_1020:
        /*1744*/ 	.word	index@(_ZN12tensorrt_llm7kernels32fusedQKNormRopeKernelNTokenHeadsIN3c108BFloat16ES3_Li64ELb0ELi4EEEvPviiifPKvS6_S6_PKlii)
        /*1748*/ 	.word	0x00000000


	//----- nvinfo : EIATTR_MIN_STACK_SIZE
	.align		4
.L_1021:
        /*174c*/ 	.byte	0x04, 0x12
        /*174e*/ 	.short	(.L_1023 - .L_1022)
	.align		4
.L_1022:
        /*1750*/ 	.word	index@(_ZN12tensorrt_llm7kernels32fusedQKNormRopeKernelNTokenHeadsIN3c108BFloat16ES3_Li64ELb1ELi4EEEvPviiifPKvS6_S6_PKlii)
        /*1754*/ 	.word	0x00000000


	//----- nvinfo : EIATTR_MIN_STACK_SIZE
	.align		4
.L_1023:
        /*1758*/ 	.byte	0x04, 0x12
        /*175a*/ 	.short	(.L_1025 - .L_1024)
	.align		4
.L_1024:
        /*175c*/ 	.word	index@(_ZN12tensorrt_llm7kernels32fusedQKNormRopeKernelNTokenHeadsIN3c108BFloat16ES3_Li256ELb0ELi2EEEvPviiifPKvS6_S6_PKlii)
        /*1760*/ 	.word	0x00000000


	//----- nvinfo : EIATTR_MIN_STACK_SIZE
	.align		4
.L_1025:
        /*1764*/ 	.byte	0x04, 0x12
        /*1766*/ 	.short	(.L_1027 - .L_1026)
	.align		4
.L_1026:
        /*1768*/ 	.word	index@(_ZN12tensorrt_llm7kernels32fusedQKNormRopeKernelNTokenHeadsIN3c108BFloat16ES3_Li256ELb1ELi2EEEvPviiifPKvS6_S6_PKlii)
        /*176c*/ 	.word	0x00000000


	//----- nvinfo : EIATTR_MIN_STACK_SIZE
	.align		4
.L_1027:
        /*1770*/ 	.byte	0x04, 0x12
        /*1772*/ 	.short	(.L_1029 - .L_1028)
	.align		4
.L_1028:
        /*1774*/ 	.word	index@(_ZN12tensorrt_llm7kernels32fusedQKNormRopeKernelNTokenHeadsIN3c108BFloat16ES3_Li128ELb0ELi2EEEvPviiifPKvS6_S6_PKlii)
        /*1778*/ 	.word	0x00000000


	//----- nvinfo : EIATTR_MIN_STACK_SIZE
	.align		4
.L_1029:
        /*177c*/ 	.byte	0x04, 0x12
        /*177e*/ 	.short	(.L_1031 - .L_1030)
	.align		4
.L_1030:
        /*1780*/ 	.word	index@(_ZN12tensorrt_llm7kernels32fusedQKNormRopeKernelNTokenHeadsIN3c108BFloat16ES3_Li128ELb1ELi2EEEvPviiifPKvS6_S6_PKlii)
        /*1784*/ 	.word	0x00000000


	//----- nvinfo : EIATTR_MIN_STACK_SIZE
	.align		4
.L_1031:
        /*1788*/ 	.byte	0x04, 0x12
        /*178a*/ 	.short	(.L_1033 - .L_1032)
	.align		4
.L_1032:
        /*178c*/ 	.word	index@(_ZN12tensorrt_llm7kernels32fusedQKNormRopeKernelNTokenHeadsIN3c108BFloat16ES3_Li64ELb0ELi2EEEvPviiifPKvS6_S6_PKlii)
        /*1790*/ 	.word	0x00000000


	//----- nvinfo : EIATTR_MIN_STACK_SIZE
	.align		4
.L_1033:
        /*1794*/ 	.byte	0x04, 0x12
        /*1796*/ 	.short	(.L_1035 - .L_1034)
	.align		4
.L_1034:
        /*1798*/ 	.word	index@(_ZN12tensorrt_llm7kernels32fusedQKNormRopeKernelNTokenHeadsIN3c108BFloat16ES3_Li64ELb1ELi2EEEvPviiifPKvS6_S6_PKlii)
        /*179c*/ 	.word	0x00000000


	//----- nvinfo : EIATTR_MIN_STACK_SIZE
	.align		4
.L_1035:
        /*17a0*/ 	.byte	0x04, 0x12
        /*17a2*/ 	.short	(.L_1037 - .L_1036)
	.align		4
.L_1036:
        /*17a4*/ 	.word	index@(_ZN12tensorrt_llm7kernels21fusedQKNormRopeKernelIN3c108BFloat16ES3_Li256ELb0EEEvPviiifPKvS6_S6_PKlii)
        /*17a8*/ 	.word	0x00000000


	//----- nvinfo : EIATTR_MIN_STACK_SIZE
	.align		4
.L_1037:
        /*17ac*/ 	.byte	0x04, 0x12
        /*17ae*/ 	.short	(.L_1039 - .L_1038)
	.align		4
.L_1038:
        /*17b0*/ 	.word	index@(_ZN12tensorrt_llm7kernels21fusedQKNormRopeKernelIN3c108BFloat16ES3_Li256ELb1EEEvPviiifPKvS6_S6_PKlii)
        /*17b4*/ 	.word	0x00000000


	//----- nvinfo : EIATTR_MIN_STACK_SIZE
	.align		4
.L_1039:
        /*17b8*/ 	.byte	0x04, 0x12
        /*17ba*/ 	.short	(.L_1041 - .L_1040)
	.align		4
.L_1040:
        /*17bc*/ 	.word	index@(_ZN12tensorrt_llm7kernels21fusedQKNormRopeKernelIN3c108BFloat16ES3_Li128ELb0EEEvPviiifPKvS6_S6_PKlii)
        /*17c0*/ 	.word	0x00000000


	//----- nvinfo : EIATTR_MIN_STACK_SIZE
	.align		4
.L_1041:
        /*17c4*/ 	.byte	0x04, 0x12
        /*17c6*/ 	.short	(.L_1043 - .L_1042)
	.align		4
.L_1042:
        /*17c8*/ 	.word	index@(_ZN12tensorrt_llm7kernels21fusedQKNormRopeKernelIN3c108BFloat16ES3_Li128ELb1EEEvPviiifPKvS6_S6_PKlii)
        /*17cc*/ 	.word	0x00000000


	//----- nvinfo : EIATTR_MIN_STACK_SIZE
	.align		4
.L_1043:
        /*17d0*/ 	.byte	0x04, 0x12
        /*17d2*/ 	.short	(.L_1045 - .L_1044)
	.align		4
.L_1044:
        /*17d4*/ 	.word	index@(_ZN12tensorrt_llm7kernels21fusedQKNormRopeKernelIN3c108BFloat16ES3_Li64ELb0EEEvPviiifPKvS6_S6_PKlii)
        /*17d8*/ 	.word	0x00000000


	//----- nvinfo : EIATTR_MIN_STACK_SIZE
	.align		4
.L_1045:
        /*17dc*/ 	.byte	0x04, 0x12
        /*17de*/ 	.short	(.L_1047 - .L_1046)
	.align		4
.L_1046:
        /*17e0*/ 	.word	index@(_ZN12tensorrt_llm7kernels21fusedQKNormRopeKernelIN3c108BFloat16ES3_Li64ELb1EEEvPviiifPKvS6_S6_PKlii)
        /*17e4*/ 	.word	0x00000000


	//----- nvinfo : EIATTR_MIN_STACK_SIZE
	.align		4
.L_1047:
        /*17e8*/ 	.byte	0x04, 0x12
        /*17ea*/ 	.short	(.L_1049 - .L_1048)
	.align		4
.L_1048:
        /*17ec*/ 	.word	index@(_ZN12tensorrt_llm7kernels32fusedQKNormRopeKernelNTokenHeadsIN3c108BFloat16ENS2_4HalfELi256ELb0ELi8EEEvPviiifPKvS7_S7_PKlii)
        /*17f0*/ 	.word	0x00000000


	//----- nvinfo : EIATTR_MIN_STACK_SIZE
	.align		4
.L_1049:
        /*17f4*/ 	.byte	0x04, 0x12
        /*17f6*/ 	.short	(.L_1051 - .L_1050)
	.align		4
.L_1050:
        /*17f8*/ 	.word	index@(_ZN12tensorrt_llm7kernels32fusedQKNormRopeKernelNTokenHeadsIN3c108BFloat16ENS2_4HalfELi256ELb1ELi8EEEvPviiifPKvS7_S7_PKlii)
        /*17fc*/ 	.word	0x00000000


	//----- nvinfo : EIATTR_MIN_STACK_SIZE
	.align		4
.L_1051:
        /*1800*/ 	.byte	0x04, 0x12
        /*1802*/ 	.short	(.L_1053 - .L_1052)
	.align		4
.L_1052:
        /*1804*/ 	.word	index@(_ZN12tensorrt_llm7kernels32fusedQKNormRopeKernelNTokenHeadsIN3c108BFloat16ENS2_4HalfELi128ELb0ELi8EEEvPviiifPKvS7_S7_PKlii)
        /*1808*/ 	.word	0x00000000


	//----- nvinfo : EIATTR_MIN_STACK_SIZE
	.align		4
.L_1053:
        /*180c*/ 	.byte	0x04, 0x12
        /*180e*/ 	.short	(.L_1055 - .L_1054)
	.align		4
.L_1054:
        /*1810*/ 	.word	index@(_ZN12tensorrt_llm7kernels32fusedQKNormRopeKernelNTokenHeadsIN3c108BFloat16ENS2_4HalfELi128ELb1ELi8EEEvPviiifPKvS7_S7_PKlii)
        /*1814*/ 	.word	0x00000000


	//----- nvinfo : EIATTR_MIN_STACK_SIZE
	.align		4
.L_1055:
        /*1818*/ 	.byte	0x04, 0x12
        /*181a*/ 	.short	(.L_1057 - .L_1056)
	.align		4
.L_1056:
        /*181c*/ 	.word	index@(_ZN12tensorrt_llm7kernels32fusedQKNormRopeKernelNTokenHeadsIN3c108BFloat16ENS2_4HalfELi64ELb0ELi8EEEvPviiifPKvS7_S7_PKlii)
        /*1820*/ 	.word	0x00000000


	//----- nvinfo : EIATTR_MIN_STACK_SIZE
	.align		4
.L_1057:
        /*1824*/ 	.byte	0x04, 0x12
        /*1826*/ 	.short	(.L_1059 - .L_1058)
	.align		4
.L_1058:
        /*1828*/ 	.word	index@(_ZN12tensorrt_llm7kernels32fusedQKNormRopeKernelNTokenHeadsIN3c108BFloat16ENS2_4HalfELi64ELb1ELi8EEEvPviiifPKvS7_S7_PKlii)
        /*182c*/ 	.word	0x00000000


	//----- nvinfo : EIATTR_MIN_STACK_SIZE
	.align		4
.L_1059:
        /*1830*/ 	.byte	0x04, 0x12
        /*1832*/ 	.short	(.L_1061 - .L_1060)
	.align		4
.L_1060:
        /*1834*/ 	.word	index@(_ZN12tensorrt_llm7kernels32fusedQKNormRopeKernelNTokenHeadsIN3c108BFloat16ENS2_4HalfELi256ELb0ELi4EEEvPviiifPKvS7_S7_PKlii)
        /*1838*/ 	.word	0x00000000


	//----- nvinfo : EIATTR_MIN_STACK_SIZE
	.align		4
.L_1061:
        /*183c*/ 	.byte	0x04, 0x12
        /*183e*/ 	.short	(.L_1063 - .L_1062)
	.align		4
.L_1062:
        /*1840*/ 	.word	index@(_ZN12tensorrt_llm7kernels32fusedQKNormRopeKernelNTokenHeadsIN3c108BFloat16ENS2_4HalfELi256ELb1ELi4EEEvPviiifPKvS7_S7_PKlii)
        /*1844*/ 	.word	0x00000000


	//----- nvinfo : EIATTR_MIN_STACK_SIZE
	.align		4
.L_1063:
        /*1848*/ 	.byte	0x04, 0x12
        /*184a*/ 	.short	(.L_1065 - .L_1064)
	.align		4
.L_1064:
        /*184c*/ 	.word	index@(_ZN12tensorrt_llm7kernels32fusedQKNormRopeKernelNTokenHeadsIN3c108BFloat16ENS2_4HalfELi128ELb0ELi4EEEvPviiifPKvS7_S7_PKlii)
        /*1850*/ 	.word	0x00000000


	//----- nvinfo : EIATTR_MIN_STACK_SIZE
	.align		4
.L_1065:
        /*1854*/ 	.byte	0x04, 0x12
        /*1856*/ 	.short	(.L_1067 - .L_1066)
	.align		4
.L_1066:
        /*1858*/ 	.word	index@(_ZN12tensorrt_llm7kernels32fusedQKNormRopeKernelNTokenHeadsIN3c108BFloat16ENS2_4HalfELi128ELb1ELi4EEEvPviiifPKvS7_S7_PKlii)
        /*185c*/ 	.word	0x00000000


	//----- nvinfo : EIATTR_MIN_STACK_SIZE
	.align		4
.L_1067:
        /*1860*/ 	.byte	0x04, 0x12
        /*1862*/ 	.short	(.L_1069 - .L_1068)
	.align		4
.L_1068:
        /*1864*/ 	.word	index@(_ZN12tensorrt_llm7kernels32fusedQKNormRopeKernelNTokenHeadsIN3c108BFloat16ENS2_4HalfELi64ELb0ELi4EEEvPviiifPKvS7_S7_PKlii)
        /*1868*/ 	.word	0x00000000


	//----- nvinfo : EIATTR_MIN_STACK_SIZE
	.align		4
.L_1069:
        /*186c*/ 	.byte	0x04, 0x12
        /*186e*/ 	.short	(.L_1071 - .L_1070)
	.align		4
.L_1070:
        /*1870*/ 	.word	index@(_ZN12tensorrt_llm7kernels32fusedQKNormRopeKernelNTokenHeadsIN3c108BFloat16ENS2_4HalfELi64ELb1ELi4EEEvPviiifPKvS7_S7_PKlii)
        /*1874*/ 	.word	0x00000000


	//----- nvinfo : EIATTR_MIN_STACK_SIZE
	.align		4
.L_1071:
        /*1878*/ 	.byte	0x04, 0x12
        /*187a*/ 	.short	(.L_1073 - .L_1072)
	.align		4
.L_1072:
        /*187c*/ 	.word	index@(_ZN12tensorrt_llm7kernels32fusedQKNormRopeKernelNTokenHeadsIN3c108BFloat16ENS2_4HalfELi256ELb0ELi2EEEvPviiifPKvS7_S7_PKlii)
        /*1880*/ 	.word	0x00000000


	//----- nvinfo : EIATTR_MIN_STACK_SIZE
	.align		4
.L_1073:
        /*1884*/ 	.byte	0x04, 0x12
        /*1886*/ 	.short	(.L_1075 - .L_1074)
	.align		4
.L_1074:
        /*1888*/ 	.word	index@(_ZN12tensorrt_llm7kernels32fusedQKNormRopeKernelNTokenHeadsIN3c108BFloat16ENS2_4HalfELi256ELb1ELi2EEEvPviiifPKvS7_S7_PKlii)
        /*188c*/ 	.word	0x00000000


	//----- nvinfo : EIATTR_MIN_STACK_SIZE
	.align		4
.L_1075:
        /*1890*/ 	.byte	0x04, 0x12
        /*1892*/ 	.short	(.L_1077 - .L_1076)
	.align		4
.L_1076:
        /*1894*/ 	.word	index@(_ZN12tensorrt_llm7kernels32fusedQKNormRopeKernelNTokenHeadsIN3c108BFloat16ENS2_4HalfELi128ELb0ELi2EEEvPviiifPKvS7_S7_PKlii)
        /*1898*/ 	.word	0x00000000


	//----- nvinfo : EIATTR_MIN_STACK_SIZE
	.align		4
.L_1077:
        /*189c*/ 	.byte	0x04, 0x12
        /*189e*/ 	.short	(.L_1079 - .L_1078)
	.align		4
.L_1078:
        /*18a0*/ 	.word	index@(_ZN12tensorrt_llm7kernels32fusedQKNormRopeKernelNTokenHeadsIN3c108BFloat16ENS2_4HalfELi128ELb1ELi2EEEvPviiifPKvS7_S7_PKlii)
        /*18a4*/ 	.word	0x00000000


	//----- nvinfo : EIATTR_MIN_STACK_SIZE
	.align		4
.L_1079:
        /*18a8*/ 	.byte	0x04, 0x12
        /*18aa*/ 	.short	(.L_1081 - .L_1080)
	.align		4
.L_1080:
        /*18ac*/ 	.word	index@(_ZN12tensorrt_llm7kernels32fusedQKNormRopeKernelNTokenHeadsIN3c108BFloat16ENS2_4HalfELi64ELb0ELi2EEEvPviiifPKvS7_S7_PKlii)
        /*18b0*/ 	.word	0x00000000


	//----- nvinfo : EIATTR_MIN_STACK_SIZE
	.align		4
.L_1081:
        /*18b4*/ 	.byte	0x04, 0x12
        /*18b6*/ 	.short	(.L_1083 - .L_1082)
	.align		4
.L_1082:
        /*18b8*/ 	.word	index@(_ZN12tensorrt_llm7kernels32fusedQKNormRopeKernelNTokenHeadsIN3c108BFloat16ENS2_4HalfELi64ELb1ELi2EEEvPviiifPKvS7_S7_PKlii)
        /*18bc*/ 	.word	0x00000000


	//----- nvinfo : EIATTR_MIN_STACK_SIZE
	.align		4
.L_1083:
        /*18c0*/ 	.byte	0x04, 0x12
        /*18c2*/ 	.short	(.L_1085 - .L_1084)
	.align		4
.L_1084:
        /*18c4*/ 	.word	index@(_ZN12tensorrt_llm7kernels21fusedQKNormRopeKernelIN3c108BFloat16ENS2_4HalfELi256ELb0EEEvPviiifPKvS7_S7_PKlii)
        /*18c8*/ 	.word	0x00000000


	//----- nvinfo : EIATTR_MIN_STACK_SIZE
	.align		4
.L_1085:
        /*18cc*/ 	.byte	0x04, 0x12
        /*18ce*/ 	.short	(.L_1087 - .L_1086)
	.align		4
.L_1086:
        /*18d0*/ 	.word	index@(_ZN12tensorrt_llm7kernels21fusedQKNormRopeKernelIN3c108BFloat16ENS2_4HalfELi256ELb1EEEvPviiifPKvS7_S7_PKlii)
        /*18d4*/ 	.word	0x00000000


	//----- nvinfo : EIATTR_MIN_STACK_SIZE
	.align		4
.L_1087:
        /*18d8*/ 	.byte	0x04, 0x12
        /*18da*/ 	.short	(.L_1089 - .L_1088)
	.align		4
.L_1088:
        /*18dc*/ 	.word	index@(_ZN12tensorrt_llm7kernels21fusedQKNormRopeKernelIN3c108BFloat16ENS2_4HalfELi128ELb0EEEvPviiifPKvS7_S7_PKlii)
        /*18e0*/ 	.word	0x00000000


	//----- nvinfo : EIATTR_MIN_STACK_SIZE
	.align		4
.L_1089:
        /*18e4*/ 	.byte	0x04, 0x12
        /*18e6*/ 	.short	(.L_1091 - .L_1090)
	.align		4
.L_1090:
        /*18e8*/ 	.word	index@(_ZN12tensorrt_llm7kernels21fusedQKNormRopeKernelIN3c108BFloat16ENS2_4HalfELi128ELb1EEEvPviiifPKvS7_S7_PKlii)
        /*18ec*/ 	.word	0x00000000


	//----- nvinfo : EIATTR_MIN_STACK_SIZE
	.align		4
.L_1091:
        /*18f0*/ 	.byte	0x04, 0x12
        /*18f2*/ 	.short	(.L_1093 - .L_1092)
	.align		4
.L_1092:
        /*18f4*/ 	.word	index@(_ZN12tensorrt_llm7kernels21fusedQKNormRopeKernelIN3c108BFloat16ENS2_4HalfELi64ELb0EEEvPviiifPKvS7_S7_PKlii)
        /*18f8*/ 	.word	0x00000000


	//----- nvinfo : EIATTR_MIN_STACK_SIZE
	.align		4
.L_1093:
        /*18fc*/ 	.byte	0x04, 0x12
        /*18fe*/ 	.short	(.L_1095 - .L_1094)
	.align		4
.L_1094:
        /*1900*/ 	.word	index@(_ZN12tensorrt_llm7kernels21fusedQKNormRopeKernelIN3c108BFloat16ENS2_4HalfELi64ELb1EEEvPviiifPKvS7_S7_PKlii)
        /*1904*/ 	.word	0x00000000


	//----- nvinfo : EIATTR_MIN_STACK_SIZE
	.align		4
.L_1095:
        /*1908*/ 	.byte	0x04, 0x12
        /*190a*/ 	.short	(.L_1097 - .L_1096)
	.align		4
.L_1096:
        /*190c*/ 	.word	index@(_ZN12tensorrt_llm7kernels32fusedQKNormRopeKernelNTokenHeadsIN3c108BFloat16EfLi256ELb0ELi8EEEvPviiifPKvS6_S6_PKlii)
        /*1910*/ 	.word	0x00000000


	//----- nvinfo : EIATTR_MIN_STACK_SIZE
	.align		4
.L_1097:
        /*1914*/ 	.byte	0x04, 0x12
        /*1916*/ 	.short	(.L_1099 - .L_1098)
	.align		4
.L_1098:
        /*1918*/ 	.word	index@(_ZN12tensorrt_llm7kernels32fusedQKNormRopeKernelNTokenHeadsIN3c108BFloat16EfLi256ELb1ELi8EEEvPviiifPKvS6_S6_PKlii)
        /*191c*/ 	.word	0x00000000


	//----- nvinfo : EIATTR_MIN_STACK_SIZE
	.align		4
.L_1099:
        /*1920*/ 	.byte	0x04, 0x12
        /*1922*/ 	.short	(.L_1101 - .L_1100)
	.align		4
.L_1100:
        /*1924*/ 	.word	index@(_ZN12tensorrt_llm7kernels32fusedQKNormRopeKernelNTokenHeadsIN3c108BFloat16EfLi128ELb0ELi8EEEvPviiifPKvS6_S6_PKlii)
        /*1928*/ 	.word	0x00000000


	//----- nvinfo : EIATTR_MIN_STACK_SIZE
	.align		4
.L_1101:
        /*192c*/ 	.byte	0x04, 0x12
        /*192e*/ 	.short	(.L_1103 - .L_1102)
	.align		4
.L_1102:
        /*1930*/ 	.word	index@(_ZN12tensorrt_llm7kernels32fusedQKNormRopeKernelNTokenHeadsIN3c108BFloat16EfLi128ELb1ELi8EEEvPviiifPKvS6_S6_PKlii)
        /*1934*/ 	.word	0x00000000


	//----- nvinfo : EIATTR_MIN_STACK_SIZE
	.align		4
.L_1103:
        /*1938*/ 	.byte	0x04, 0x12
        /*193a*/ 	.short	(.L_1105 - .L_1104)
	.align		4
.L_1104:
        /*193c*/ 	.word	index@(_ZN12tensorrt_llm7kernels32fusedQKNormRopeKernelNTokenHeadsIN3c108BFloat16EfLi64ELb0ELi8EEEvPviiifPKvS6_S6_PKlii)
        /*1940*/ 	.word	0x00000000


	//----- nvinfo : EIATTR_MIN_STACK_SIZE
	.align		4
.L_1105:
        /*1944*/ 	.byte	0x04, 0x12
        /*1946*/ 	.short	(.L_1107 - .L_1106)
	.align		4
.L_1106:
        /*1948*/ 	.word	index@(_ZN12tensorrt_llm7kernels32fusedQKNormRopeKernelNTokenHeadsIN3c108BFloat16EfLi64ELb1ELi8EEEvPviiifPKvS6_S6_PKlii)
        /*194c*/ 	.word	0x00000000


	//----- nvinfo : EIATTR_MIN_STACK_SIZE
	.align		4
.L_1107:
        /*1950*/ 	.byte	0x04, 0x12
        /*1952*/ 	.short	(.L_1109 - .L_1108)
	.align		4
.L_1108:
        /*1954*/ 	.word	index@(_ZN12tensorrt_llm7kernels32fusedQKNormRopeKernelNTokenHeadsIN3c108BFloat16EfLi256ELb0ELi4EEEvPviiifPKvS6_S6_PKlii)
        /*1958*/ 	.word	0x00000000


	//----- nvinfo : EIATTR_MIN_STACK_SIZE
	.align		4
.L_1109:
        /*195c*/ 	.byte	0x04, 0x12
        /*195e*/ 	.short	(.L_1111 - .L_1110)
	.align		4
.L_1110:
        /*1960*/ 	.word	index@(_ZN12tensorrt_llm7kernels32fusedQKNormRopeKernelNTokenHeadsIN3c108BFloat16EfLi256ELb1ELi4EEEvPviiifPKvS6_S6_PKlii)
        /*1964*/ 	.word	0x00000000


	//----- nvinfo : EIATTR_MIN_STACK_SIZE
	.align		4
.L_1111:
        /*1968*/ 	.byte	0x04, 0x12
        /*196a*/ 	.short	(.L_1113 - .L_1112)
	.align		4
.L_1112:
        /*196c*/ 	.word	index@(_ZN12tensorrt_llm7kernels32fusedQKNormRopeKernelNTokenHeadsIN3c108BFloat16EfLi128ELb0ELi4EEEvPviiifPKvS6_S6_PKlii)
        /*1970*/ 	.word	0x00000000


	//----- nvinfo : EIATTR_MIN_STACK_SIZE
	.align		4
.L_1113:
        /*1974*/ 	.byte	0x04, 0x12
        /*1976*/ 	.short	(.L_1115 - .L_1114)
	.align		4
.L_1114:
        /*1978*/ 	.word	index@(_ZN12tensorrt_llm7kernels32fusedQKNormRopeKernelNTokenHeadsIN3c108BFloat16EfLi128ELb1ELi4EEEvPviiifPKvS6_S6_PKlii)
        /*197c*/ 	.word	0x00000000


	//----- nvinfo : EIATTR_MIN_STACK_SIZE
	.align		4
.L_1115:
        /*1980*/ 	.byte	0x04, 0x12
        /*1982*/ 	.short	(.L_1117 - .L_1116)
	.align		4
.L_1116:
        /*1984*/ 	.word	index@(_ZN12tensorrt_llm7kernels32fusedQKNormRopeKernelNTokenHeadsIN3c108BFloat16EfLi64ELb0ELi4EEEvPviiifPKvS6_S6_PKlii)
        /*1988*/ 	.word	0x00000000


	//----- nvinfo : EIATTR_MIN_STACK_SIZE
	.align		4
.L_1117:
        /*198c*/ 	.byte	0x04, 0x12
        /*198e*/ 	.short	(.L_1119 - .L_1118)
	.align		4
.L_1118:
        /*1990*/ 	.word	index@(_ZN12tensorrt_llm7kernels32fusedQKNormRopeKernelNTokenHeadsIN3c108BFloat16EfLi64ELb1ELi4EEEvPviiifPKvS6_S6_PKlii)
        /*1994*/ 	.word	0x00000000


	//----- nvinfo : EIATTR_MIN_STACK_SIZE
	.align		4
.L_1119:
        /*1998*/ 	.byte	0x04, 0x12
        /*199a*/ 	.short	(.L_1121 - .L_1120)
	.align		4
.L_1120:
        /*199c*/ 	.word	index@(_ZN12tensorrt_llm7kernels32fusedQKNormRopeKernelNTokenHeadsIN3c108BFloat16EfLi256ELb0ELi2EEEvPviiifPKvS6_S6_PKlii)
        /*19a0*/ 	.word	0x00000000


	//----- nvinfo : EIATTR_MIN_STACK_SIZE
	.align		4
.L_1121:
        /*19a4*/ 	.byte	0x04, 0x12
        /*19a6*/ 	.short	(.L_1123 - .L_1122)
	.align		4
.L_1122:
        /*19a8*/ 	.word	index@(_ZN12tensorrt_llm7kernels32fusedQKNormRopeKernelNTokenHeadsIN3c108BFloat16EfLi256ELb1ELi2EEEvPviiifPKvS6_S6_PKlii)
        /*19ac*/ 	.word	0x00000000


	//----- nvinfo : EIATTR_MIN_STACK_SIZE
	.align		4
.L_1123:
        /*19b0*/ 	.byte	0x04, 0x12
        /*19b2*/ 	.short	(.L_1125 - .L_1124)
	.align		4
.L_1124:
        /*19b4*/ 	.word	index@(_ZN12tensorrt_llm7kernels32fusedQKNormRopeKernelNTokenHeadsIN3c108BFloat16EfLi128ELb0ELi2EEEvPviiifPKvS6_S6_PKlii)
        /*19b8*/ 	.word	0x00000000


	//----- nvinfo : EIATTR_MIN_STACK_SIZE
	.align		4
.L_1125:
        /*19bc*/ 	.byte	0x04, 0x12
        /*19be*/ 	.short	(.L_1127 - .L_1126)
	.align		4
.L_1126:
        /*19c0*/ 	.word	index@(_ZN12tensorrt_llm7kernels32fusedQKNormRopeKernelNTokenHeadsIN3c108BFloat16EfLi128ELb1ELi2EEEvPviiifPKvS6_S6_PKlii)
        /*19c4*/ 	.word	0x00000000


	//----- nvinfo : EIATTR_MIN_STACK_SIZE
	.align		4
.L_1127:
        /*19c8*/ 	.byte	0x04, 0x12
        /*19ca*/ 	.short	(.L_1129 - .L_1128)
	.align		4
.L_1128:
        /*19cc*/ 	.word	index@(_ZN12tensorrt_llm7kernels32fusedQKNormRopeKernelNTokenHeadsIN3c108BFloat16EfLi64ELb0ELi2EEEvPviiifPKvS6_S6_PKlii)
        /*19d0*/ 	.word	0x00000000


	//----- nvinfo : EIATTR_MIN_STACK_SIZE
	.align		4
.L_1129:
        /*19d4*/ 	.byte	0x04, 0x12
        /*19d6*/ 	.short	(.L_1131 - .L_1130)
	.align		4
.L_1130:
        /*19d8*/ 	.word	index@(_ZN12tensorrt_llm7kernels32fusedQKNormRopeKernelNTokenHeadsIN3c108BFloat16EfLi64ELb1ELi2EEEvPviiifPKvS6_S6_PKlii)
        /*19dc*/ 	.word	0x00000000


	//----- nvinfo : EIATTR_MIN_STACK_SIZE
	.align		4
.L_1131:
        /*19e0*/ 	.byte	0x04, 0x12
        /*19e2*/ 	.short	(.L_1133 - .L_1132)
	.align		4
.L_1132:
        /*19e4*/ 	.word	index@(_ZN12tensorrt_llm7kernels21fusedQKNormRopeKernelIN3c108BFloat16EfLi256ELb0EEEvPviiifPKvS6_S6_PKlii)
        /*19e8*/ 	.word	0x00000000


	//----- nvinfo : EIATTR_MIN_STACK_SIZE
	.align		4
.L_1133:
        /*19ec*/ 	.byte	0x04, 0x12
        /*19ee*/ 	.short	(.L_1135 - .L_1134)
	.align		4
.L_1134:
        /*19f0*/ 	.word	index@(_ZN12tensorrt_llm7kernels21fusedQKNormRopeKernelIN3c108BFloat16EfLi256ELb1EEEvPviiifPKvS6_S6_PKlii)
        /*19f4*/ 	.word	0x00000000


	//----- nvinfo : EIATTR_MIN_STACK_SIZE
	.align		4
.L_1135:
        /*19f8*/ 	.byte	0x04, 0x12
        /*19fa*/ 	.short	(.L_1137 - .L_1136)
	.align		4
.L_1136:
        /*19fc*/ 	.word	index@(_ZN12tensorrt_llm7kernels21fusedQKNormRopeKernelIN3c108BFloat16EfLi128ELb0EEEvPviiifPKvS6_S6_PKlii)
        /*1a00*/ 	.word	0x00000000


	//----- nvinfo : EIATTR_MIN_STACK_SIZE
	.align		4
.L_1137:
        /*1a04*/ 	.byte	0x04, 0x12
        /*1a06*/ 	.short	(.L_1139 - .L_1138)
	.align		4
.L_1138:
        /*1a08*/ 	.word	index@(_ZN12tensorrt_llm7kernels21fusedQKNormRopeKernelIN3c108BFloat16EfLi128ELb1EEEvPviiifPKvS6_S6_PKlii)
        /*1a0c*/ 	.word	0x00000000


	//----- nvinfo : EIATTR_MIN_STACK_SIZE
	.align		4
.L_1139:
        /*1a10*/ 	.byte	0x04, 0x12
        /*1a12*/ 	.short	(.L_1141 - .L_1140)
	.align		4
.L_1140:
        /*1a14*/ 	.word	index@(_ZN12tensorrt_llm7kernels21fusedQKNormRopeKernelIN3c108BFloat16EfLi64ELb0EEEvPviiifPKvS6_S6_PKlii)
        /*1a18*/ 	.word	0x00000000


	//----- nvinfo : EIATTR_MIN_STACK_SIZE
	.align		4
.L_1141:
        /*1a1c*/ 	.byte	0x04, 0x12
        /*1a1e*/ 	.short	(.L_1143 - .L_1142)
	.align		4
.L_1142:
        /*1a20*/ 	.word	index@(_ZN12tensorrt_llm7kernels21fusedQKNormRopeKernelIN3c108BFloat16EfLi64ELb1EEEvPviiifPKvS6_S6_PKlii)
        /*1a24*/ 	.word	0x00000000


	//----- nvinfo : EIATTR_MIN_STACK_SIZE
	.align		4
.L_1143:
        /*1a28*/ 	.byte	0x04, 0x12
        /*1a2a*/ 	.short	(.L_1145 - .L_1144)
	.align		4
.L_1144:
        /*1a2c*/ 	.word	index@(_ZN12tensorrt_llm7kernels32fusedQKNormRopeKernelNTokenHeadsIN3c104HalfENS2_8BFloat16ELi256ELb0ELi8EEEvPviiifPKvS7_S7_PKlii)
        /*1a30*/ 	.word	0x00000000


	//----- nvinfo : EIATTR_MIN_STACK_SIZE
	.align		4
.L_1145:
        /*1a34*/ 	.byte	0x04, 0x12
        /*1a36*/ 	.short	(.L_1147 - .L_1146)
	.align		4
.L_1146:
        /*1a38*/ 	.word	index@(_ZN12tensorrt_llm7kernels32fusedQKNormRopeKernelNTokenHeadsIN3c104HalfENS2_8BFloat16ELi256ELb1ELi8EEEvPviiifPKvS7_S7_PKlii)
        /*1a3c*/ 	.word	0x00000000


	//----- nvinfo : EIATTR_MIN_STACK_SIZE
	.align		4
.L_1147:
        /*1a40*/ 	.byte	0x04, 0x12
        /*1a42*/ 	.short	(.L_1149 - .L_1148)
	.align		4
.L_1148:
        /*1a44*/ 	.word	index@(_ZN12tensorrt_llm7kernels32fusedQKNormRopeKernelNTokenHeadsIN3c104HalfENS2_8BFloat16ELi128ELb0ELi8EEEvPviiifPKvS7_S7_PKlii)
        /*1a48*/ 	.word	0x00000000


	//----- nvinfo : EIATTR_MIN_STACK_SIZE
	.align		4
.L_1149:
        /*1a4c*/ 	.byte	0x04, 0x12
        /*1a4e*/ 	.short	(.L_1151 - .L_1150)
	.align		4
.L_1150:
        /*1a50*/ 	.word	index@(_ZN12tensorrt_llm7kernels32fusedQKNormRopeKernelNTokenHeadsIN3c104HalfENS2_8BFloat16ELi128ELb1ELi8EEEvPviiifPKvS7_S7_PKlii)
        /*1a54*/ 	.word	0x00000000


	//----- nvinfo : EIATTR_MIN_STACK_SIZE
	.align		4
.L_1151:
        /*1a58*/ 	.byte	0x04, 0x12
        /*1a5a*/ 	.short	(.L_1153 - .L_1152)
	.align		4
.L_1152:
        /*1a5c*/ 	.word	index@(_ZN12tensorrt_llm7kernels32fusedQKNormRopeKernelNTokenHeadsIN3c104HalfENS2_8BFloat16ELi64ELb0ELi8EEEvPviiifPKvS7_S7_PKlii)
        /*1a60*/ 	.word	0x00000000


	//----- nvinfo : EIATTR_MIN_STACK_SIZE
	.align		4
.L_1153:
        /*1a64*/ 	.byte	0x04, 0x12
        /*1a66*/ 	.short	(.L_1155 - .L_1154)
	.align		4
.L_1154:
        /*1a68*/ 	.word	index@(_ZN12tensorrt_llm7kernels32fusedQKNormRopeKernelNTokenHeadsIN3c104HalfENS2_8BFloat16ELi64ELb1ELi8EEEvPviiifPKvS7_S7_PKlii)
        /*1a6c*/ 	.word	0x00000000


	//----- nvinfo : EIATTR_MIN_STACK_SIZE
	.align		4
.L_1155:
        /*1a70*/ 	.byte	0x04, 0x12
        /*1a72*/ 	.short	(.L_1157 - .L_1156)
	.align		4
.L_1156:
        /*1a74*/ 	.word	index@(_ZN12tensorrt_llm7kernels32fusedQKNormRopeKernelNTokenHeadsIN3c104HalfENS2_8BFloat16ELi256ELb0ELi4EEEvPviiifPKvS7_S7_PKlii)
        /*1a78*/ 	.word	0x00000000


	//----- nvinfo : EIATTR_MIN_STACK_SIZE
	.align		4
.L_1157:
        /*1a7c*/ 	.byte	0x04, 0x12
        /*1a7e*/ 	.short	(.L_1159 - .L_1158)
	.align		4
.L_1158:
        /*1a80*/ 	.word	index@(_ZN12tensorrt_llm7kernels32fusedQKNormRopeKernelNTokenHeadsIN3c104HalfENS2_8BFloat16ELi256ELb1ELi4EEEvPviiifPKvS7_S7_PKlii)
        /*1a84*/ 	.word	0x00000000


	//----- nvinfo : EIATTR_MIN_STACK_SIZE
	.align		4
.L_1159:
        /*1a88*/ 	.byte	0x04, 0x12
        /*1a8a*/ 	.short	(.L_1161 - .L_1160)
	.align		4
.L_1160:
        /*1a8c*/ 	.word	index@(_ZN12tensorrt_llm7kernels32fusedQKNormRopeKernelNTokenHeadsIN3c104HalfENS2_8BFloat16ELi128ELb0ELi4EEEvPviiifPKvS7_S7_PKlii)
        /*1a90*/ 	.word	0x00000000


	//----- nvinfo : EIATTR_MIN_STACK_SIZE
	.align		4
.L_1161:
        /*1a94*/ 	.byte	0x04, 0x12
        /*1a96*/ 	.short	(.L_1163 - .L_1162)
	.align		4
.L_1162:
        /*1a98*/ 	.word	index@(_ZN12tensorrt_llm7kernels32fusedQKNormRopeKernelNTokenHeadsIN3c104HalfENS2_8BFloat16ELi128ELb1ELi4EEEvPviiifPKvS7_S7_PKlii)
        /*1a9c*/ 	.word	0x00000000


	//----- nvinfo : EIATTR_MIN_STACK_SIZE
	.align		4
.L_1163:
        /*1aa0*/ 	.byte	0x04, 0x12
        /*1aa2*/ 	.short	(.L_1165 - .L_1164)
	.align		4
.L_1164:
        /*1aa4*/ 	.word	index@(_ZN12tensorrt_llm7kernels32fusedQKNormRopeKernelNTokenHeadsIN3c104HalfENS2_8BFloat16ELi64ELb0ELi4EEEvPviiifPKvS7_S7_PKlii)
        /*1aa8*/ 	.word	0x00000000


	//----- nvinfo : EIATTR_MIN_STACK_SIZE
	.align		4
.L_1165:
        /*1aac*/ 	.byte	0x04, 0x12
        /*1aae*/ 	.short	(.L_1167 - .L_1166)
	.align		4
.L_1166:
        /*1ab0*/ 	.word	index@(_ZN12tensorrt_llm7kernels32fusedQKNormRopeKernelNTokenHeadsIN3c104HalfENS2_8BFloat16ELi64ELb1ELi4EEEvPviiifPKvS7_S7_PKlii)
        /*1ab4*/ 	.word	0x00000000


	//----- nvinfo : EIATTR_MIN_STACK_SIZE
	.align		4
.L_1167:
        /*1ab8*/ 	.byte	0x04, 0x12
        /*1aba*/ 	.short	(.L_1169 - .L_1168)
	.align		4
.L_1168:
        /*1abc*/ 	.word	index@(_ZN12tensorrt_llm7kernels32fusedQKNormRopeKernelNTokenHeadsIN3c104HalfENS2_8BFloat16ELi256ELb0ELi2EEEvPviiifPKvS7_S7_PKlii)
        /*1ac0*/ 	.word	0x00000000


	//----- nvinfo : EIATTR_MIN_STACK_SIZE
	.align		4
.L_1169:
        /*1ac4*/ 	.byte	0x04, 0x12
        /*1ac6*/ 	.short	(.L_1171 - .L_1170)
	.align		4
.L_1170:
        /*1ac8*/ 	.word	index@(_ZN12tensorrt_llm7kernels32fusedQKNormRopeKernelNTokenHeadsIN3c104HalfENS2_8BFloat16ELi256ELb1ELi2EEEvPviiifPKvS7_S7_PKlii)
        /*1acc*/ 	.word	0x00000000


	//----- nvinfo : EIATTR_MIN_STACK_SIZE
	.align		4
.L_1171:
        /*1ad0*/ 	.byte	0x04, 0x12
        /*1ad2*/ 	.short	(.L_1173 - .L_1172)
	.align		4
.L_1172:
        /*1ad4*/ 	.word	index@(_ZN12tensorrt_llm7kernels32fusedQKNormRopeKernelNTokenHeadsIN3c104HalfENS2_8BFloat16ELi128ELb0ELi2EEEvPviiifPKvS7_S7_PKlii)
        /*1ad8*/ 	.word	0x00000000


	//----- nvinfo : EIATTR_MIN_STACK_SIZE
	.align		4
.L_1173:
        /*1adc*/ 	.byte	0x04, 0x12
        /*1ade*/ 	.short	(.L_1175 - .L_1174)
	.align		4
.L_1174:
        /*1ae0*/ 	.word	index@(_ZN12tensorrt_llm7kernels32fusedQKNormRopeKernelNTokenHeadsIN3c104HalfENS2_8BFloat16ELi128ELb1ELi2EEEvPviiifPKvS7_S7_PKlii)
        /*1ae4*/ 	.word	0x00000000


	//----- nvinfo : EIATTR_MIN_STACK_SIZE
	.align		4
.L_1175:
        /*1ae8*/ 	.byte	0x04, 0x12
        /*1aea*/ 	.short	(.L_1177 - .L_1176)
	.align		4
.L_1176:
        /*1aec*/ 	.word	index@(_ZN12tensorrt_llm7kernels32fusedQKNormRopeKernelNTokenHeadsIN3c104HalfENS2_8BFloat16ELi64ELb0ELi2EEEvPviiifPKvS7_S7_PKlii)
        /*1af0*/ 	.word	0x00000000


	//----- nvinfo : EIATTR_MIN_STACK_SIZE
	.align		4
.L_1177:
        /*1af4*/ 	.byte	0x04, 0x12
        /*1af6*/ 	.short	(.L_1179 - .L_1178)
	.align		4
.L_1178:
        /*1af8*/ 	.word	index@(_ZN12tensorrt_llm7kernels32fusedQKNormRopeKernelNTokenHeadsIN3c104HalfENS2_8BFloat16ELi64ELb1ELi2EEEvPviiifPKvS7_S7_PKlii)
        /*1afc*/ 	.word	0x00000000


	//----- nvinfo : EIATTR_MIN_STACK_SIZE
	.align		4
.L_1179:
        /*1b00*/ 	.byte	0x04, 0x12
        /*1b02*/ 	.short	(.L_1181 - .L_1180)
	.align		4
.L_1180:
        /*1b04*/ 	.word	index@(_ZN12tensorrt_llm7kernels21fusedQKNormRopeKernelIN3c104HalfENS2_8BFloat16ELi256ELb0EEEvPviiifPKvS7_S7_PKlii)
        /*1b08*/ 	.word	0x00000000


	//----- nvinfo : EIATTR_MIN_STACK_SIZE
	.align		4
.L_1181:
        /*1b0c*/ 	.byte	0x04, 0x12
        /*1b0e*/ 	.short	(.L_1183 - .L_1182)
	.align		4
.L_1182:
        /*1b10*/ 	.word	index@(_ZN12tensorrt_llm7kernels21fusedQKNormRopeKernelIN3c104HalfENS2_8BFloat16ELi256ELb1EEEvPviiifPKvS7_S7_PKlii)
        /*1b14*/ 	.word	0x00000000


	//----- nvinfo : EIATTR_MIN_STACK_SIZE
	.align		4
.L_1183:
        /*1b18*/ 	.byte	0x04, 0x12
        /*1b1a*/ 	.short	(.L_1185 - .L_1184)
	.align		4
.L_1184:
        /*1b1c*/ 	.word	index@(_ZN12tensorrt_llm7kernels21fusedQKNormRopeKernelIN3c104HalfENS2_8BFloat16ELi128ELb0EEEvPviiifPKvS7_S7_PKlii)
        /*1b20*/ 	.word	0x00000000


	//----- nvinfo : EIATTR_MIN_STACK_SIZE
	.align		4
.L_1185:
        /*1b24*/ 	.byte	0x04, 0x12
        /*1b26*/ 	.short	(.L_1187 - .L_1186)
	.align		4
.L_1186:
        /*1b28*/ 	.word	index@(_ZN12tensorrt_llm7kernels21fusedQKNormRopeKernelIN3c104HalfENS2_8BFloat16ELi128ELb1EEEvPviiifPKvS7_S7_PKlii)
        /*1b2c*/ 	.word	0x00000000


	//----- nvinfo : EIATTR_MIN_STACK_SIZE
	.align		4
.L_1187:
        /*1b30*/ 	.byte	0x04, 0x12
        /*1b32*/ 	.short	(.L_1189 - .L_1188)
	.align		4
.L_1188:
        /*1b34*/ 	.word	index@(_ZN12tensorrt_llm7kernels21fusedQKNormRopeKernelIN3c104HalfENS2_8BFloat16ELi64ELb0EEEvPviiifPKvS7_S7_PKlii)
        /*1b38*/ 	.word	0x00000000


	//----- nvinfo : EIATTR_MIN_STACK_SIZE
	.align		4
.L_1189:
        /*1b3c*/ 	.byte	0x04, 0x12
        /*1b3e*/ 	.short	(.L_1191 - .L_1190)
	.align		4
.L_1190:
        /*1b40*/ 	.word	index@(_ZN12tensorrt_llm7kernels21fusedQKNormRopeKernelIN3c104HalfENS2_8BFloat16ELi64ELb1EEEvPviiifPKvS7_S7_PKlii)
        /*1b44*/ 	.word	0x00000000


	//----- nvinfo : EIATTR_MIN_STACK_SIZE
	.align		4
.L_1191:
        /*1b48*/ 	.byte	0x04, 0x12
        /*1b4a*/ 	.short	(.L_1193 - .L_1192)
	.align		4
.L_1192:
        /*1b4c*/ 	.word	index@(_ZN12tensorrt_llm7kernels32fusedQKNormRopeKernelNTokenHeadsIN3c104HalfES3_Li256ELb0ELi8EEEvPviiifPKvS6_S6_PKlii)
        /*1b50*/ 	.word	0x00000000


	//----- nvinfo : EIATTR_MIN_STACK_SIZE
	.align		4
.L_1193:
        /*1b54*/ 	.byte	0x04, 0x12
        /*1b56*/ 	.short	(.L_1195 - .L_1194)
	.align		4
.L_1194:
        /*1b58*/ 	.word	index@(_ZN12tensorrt_llm7kernels32fusedQKNormRopeKernelNTokenHeadsIN3c104HalfES3_Li256ELb1ELi8EEEvPviiifPKvS6_S6_PKlii)
        /*1b5c*/ 	.word	0x00000000


	//----- nvinfo : EIATTR_MIN_STACK_SIZE
	.align		4
.L_1195:
        /*1b60*/ 	.byte	0x04, 0x12
        /*1b62*/ 	.short	(.L_1197 - .L_1196)
	.align		4
.L_1196:
        /*1b64*/ 	.word	index@(_ZN12tensorrt_llm7kernels32fusedQKNormRopeKernelNTokenHeadsIN3c104HalfES3_Li128ELb0ELi8EEEvPviiifPKvS6_S6_PKlii)
        /*1b68*/ 	.word	0x00000000


	//----- nvinfo : EIATTR_MIN_STACK_SIZE
	.align		4
.L_1197:
        /*1b6c*/ 	.byte	0x04, 0x12
        /*1b6e*/ 	.short	(.L_1199 - .L_1198)
	.align		4
.L_1198:
        /*1b70*/ 	.word	index@(_ZN12tensorrt_llm7kernels32fusedQKNormRopeKernelNTokenHeadsIN3c104HalfES3_Li128ELb1ELi8EEEvPviiifPKvS6_S6_PKlii)
        /*1b74*/ 	.word	0x00000000


	//----- nvinfo : EIATTR_MIN_STACK_SIZE
	.align		4
.L_1199:
        /*1b78*/ 	.byte	0x04, 0x12
        /*1b7a*/ 	.short	(.L_1201 - .L_1200)
	.align		4
.L_1200:
        /*1b7c*/ 	.word	index@(_ZN12tensorrt_llm7kernels32fusedQKNormRopeKernelNTokenHeadsIN3c104HalfES3_Li64ELb0ELi8EEEvPviiifPKvS6_S6_PKlii)
        /*1b80*/ 	.word	0x00000000


	//----- nvinfo : EIATTR_MIN_STACK_SIZE
	.align		4
.L_1201:
        /*1b84*/ 	.byte	0x04, 0x12
        /*1b86*/ 	.short	(.L_1203 - .L_1202)
	.align		4
.L_1202:
        /*1b88*/ 	.word	index@(_ZN12tensorrt_llm7kernels32fusedQKNormRopeKernelNTokenHeadsIN3c104HalfES3_Li64ELb1ELi8EEEvPviiifPKvS6_S6_PKlii)
        /*1b8c*/ 	.word	0x00000000


	//----- nvinfo : EIATTR_MIN_STACK_SIZE
	.align		4
.L_1203:
        /*1b90*/ 	.byte	0x04, 0x12
        /*1b92*/ 	.short	(.L_1205 - .L_1204)
	.align		4
.L_1204:
        /*1b94*/ 	.word	index@(_ZN12tensorrt_llm7kernels32fusedQKNormRopeKernelNTokenHeadsIN3c104HalfES3_Li256ELb0ELi4EEEvPviiifPKvS6_S6_PKlii)
        /*1b98*/ 	.word	0x00000000


	//----- nvinfo : EIATTR_MIN_STACK_SIZE
	.align		4
.L_1205:
        /*1b9c*/ 	.byte	0x04, 0x12
        /*1b9e*/ 	.short	(.L_1207 - .L_1206)
	.align		4
.L_1206:
        /*1ba0*/ 	.word	index@(_ZN12tensorrt_llm7kernels32fusedQKNormRopeKernelNTokenHeadsIN3c104HalfES3_Li256ELb1ELi4EEEvPviiifPKvS6_S6_PKlii)
        /*1ba4*/ 	.word	0x00000000


	//----- nvinfo : EIATTR_MIN_STACK_SIZE
	.align		4
.L_1207:
        /*1ba8*/ 	.byte	0x04, 0x12
        /*1baa*/ 	.short	(.L_1209 - .L_1208)
	.align		4
.L_1208:
        /*1bac*/ 	.word	index@(_ZN12tensorrt_llm7kernels32fusedQKNormRopeKernelNTokenHeadsIN3c104HalfES3_Li128ELb0ELi4EEEvPviiifPKvS6_S6_PKlii)
        /*1bb0*/ 	.word	0x00000000


	//----- nvinfo : EIATTR_MIN_STACK_SIZE
	.align		4
.L_1209:
        /*1bb4*/ 	.byte	0x04, 0x12
        /*1bb6*/ 	.short	(.L_1211 - .L_1210)
	.align		4
.L_1210:
        /*1bb8*/ 	.word	index@(_ZN12tensorrt_llm7kernels32fusedQKNormRopeKernelNTokenHeadsIN3c104HalfES3_Li128ELb1ELi4EEEvPviiifPKvS6_S6_PKlii)
        /*1bbc*/ 	.word	0x00000000


	//----- nvinfo : EIATTR_MIN_STACK_SIZE
	.align		4
.L_1211:
        /*1bc0*/ 	.byte	0x04, 0x12
        /*1bc2*/ 	.short	(.L_1213 - .L_1212)
	.align		4
.L_1212:
        /*1bc4*/ 	.word	index@(_ZN12tensorrt_llm7kernels32fusedQKNormRopeKernelNTokenHeadsIN3c104HalfES3_Li64ELb0ELi4EEEvPviiifPKvS6_S6_PKlii)
        /*1bc8*/ 	.word	0x00000000


	//----- nvinfo : EIATTR_MIN_STACK_SIZE
	.align		4
.L_1213:
        /*1bcc*/ 	.byte	0x04, 0x12
        /*1bce*/ 	.short	(.L_1215 - .L_1214)
	.align		4
.L_1214:
        /*1bd0*/ 	.word	index@(_ZN12tensorrt_llm7kernels32fusedQKNormRopeKernelNTokenHeadsIN3c104HalfES3_Li64ELb1ELi4EEEvPviiifPKvS6_S6_PKlii)
        /*1bd4*/ 	.word	0x00000000


	//----- nvinfo : EIATTR_MIN_STACK_SIZE
	.align		4
.L_1215:
        /*1bd8*/ 	.byte	0x04, 0x12
        /*1bda*/ 	.short	(.L_1217 - .L_1216)
	.align		4
.L_1216:
        /*1bdc*/ 	.word	index@(_ZN12tensorrt_llm7kernels32fusedQKNormRopeKernelNTokenHeadsIN3c104HalfES3_Li256ELb0ELi2EEEvPviiifPKvS6_S6_PKlii)
        /*1be0*/ 	.word	0x00000000


	//----- nvinfo : EIATTR_MIN_STACK_SIZE
	.align		4
.L_1217:
        /*1be4*/ 	.byte	0x04, 0x12
        /*1be6*/ 	.short	(.L_1219 - .L_1218)
	.align		4
.L_1218:
        /*1be8*/ 	.word	index@(_ZN12tensorrt_llm7kernels32fusedQKNormRopeKernelNTokenHeadsIN3c104HalfES3_Li256ELb1ELi2EEEvPviiifPKvS6_S6_PKlii)
        /*1bec*/ 	.word	0x00000000


	//----- nvinfo : EIATTR_MIN_STACK_SIZE
	.align		4
.L_1219:
        /*1bf0*/ 	.byte	0x04, 0x12
        /*1bf2*/ 	.short	(.L_1221 - .L_1220)
	.align		4
.L_1220:
        /*1bf4*/ 	.word	index@(_ZN12tensorrt_llm7kernels32fusedQKNormRopeKernelNTokenHeadsIN3c104HalfES3_Li128ELb0ELi2EEEvPviiifPKvS6_S6_PKlii)
        /*1bf8*/ 	.word	0x00000000


	//----- nvinfo : EIATTR_MIN_STACK_SIZE
	.align		4
.L_1221:
        /*1bfc*/ 	.byte	0x04, 0x12
        /*1bfe*/ 	.short	(.L_1223 - .L_1222)
	.align		4
.L_1222:
        /*1c00*/ 	.word	index@(_ZN12tensorrt_llm7kernels32fusedQKNormRopeKernelNTokenHeadsIN3c104HalfES3_Li128ELb1ELi2EEEvPviiifPKvS6_S6_PKlii)
        /*1c04*/ 	.word	0x00000000


	//----- nvinfo : EIATTR_MIN_STACK_SIZE
	.align		4
.L_1223:
        /*1c08*/ 	.byte	0x04, 0x12
        /*1c0a*/ 	.short	(.L_1225 - .L_1224)
	.align		4
.L_1224:
        /*1c0c*/ 	.word	index@(_ZN12tensorrt_llm7kernels32fusedQKNormRopeKernelNTokenHeadsIN3c104HalfES3_Li64ELb0ELi2EEEvPviiifPKvS6_S6_PKlii)
        /*1c10*/ 	.word	0x00000000


	//----- nvinfo : EIATTR_MIN_STACK_SIZE
	.align		4
.L_1225:
        /*1c14*/ 	.byte	0x04, 0x12
        /*1c16*/ 	.short	(.L_1227 - .L_1226)
	.align		4
.L_1226:
        /*1c18*/ 	.word	index@(_ZN12tensorrt_llm7kernels32fusedQKNormRopeKernelNTokenHeadsIN3c104HalfES3_Li64ELb1ELi2EEEvPviiifPKvS6_S6_PKlii)
        /*1c1c*/ 	.word	0x00000000


	//----- nvinfo : EIATTR_MIN_STACK_SIZE
	.align		4
.L_1227:
        /*1c20*/ 	.byte	0x04, 0x12
        /*1c22*/ 	.short	(.L_1229 - .L_1228)
	.align		4
.L_1228:
        /*1c24*/ 	.word	index@(_ZN12tensorrt_llm7kernels21fusedQKNormRopeKernelIN3c104HalfES3_Li256ELb0EEEvPviiifPKvS6_S6_PKlii)
        /*1c28*/ 	.word	0x00000000


	//----- nvinfo : EIATTR_MIN_STACK_SIZE
	.align		4
.L_1229:
        /*1c2c*/ 	.byte	0x04, 0x12
        /*1c2e*/ 	.short	(.L_1231 - .L_1230)
	.align		4
.L_1230:
        /*1c30*/ 	.word	index@(_ZN12tensorrt_llm7kernels21fusedQKNormRopeKernelIN3c104HalfES3_Li256ELb1EEEvPviiifPKvS6_S6_PKlii)
        /*1c34*/ 	.word	0x00000000


	//----- nvinfo : EIATTR_MIN_STACK_SIZE
	.align		4
.L_1231:
        /*1c38*/ 	.byte	0x04, 0x12
        /*1c3a*/ 	.short	(.L_1233 - .L_1232)
	.align		4
.L_1232:
        /*1c3c*/ 	.word	index@(_ZN12tensorrt_llm7kernels21fusedQKNormRopeKernelIN3c104HalfES3_Li128ELb0EEEvPviiifPKvS6_S6_PKlii)
        /*1c40*/ 	.word	0x00000000


	//----- nvinfo : EIATTR_MIN_STACK_SIZE
	.align		4
.L_1233:
        /*1c44*/ 	.byte	0x04, 0x12
        /*1c46*/ 	.short	(.L_1235 - .L_1234)
	.align		4
.L_1234:
        /*1c48*/ 	.word	index@(_ZN12tensorrt_llm7kernels21fusedQKNormRopeKernelIN3c104HalfES3_Li128ELb1EEEvPviiifPKvS6_S6_PKlii)
        /*1c4c*/ 	.word	0x00000000


	//----- nvinfo : EIATTR_MIN_STACK_SIZE
	.align		4
.L_1235:
        /*1c50*/ 	.byte	0x04, 0x12
        /*1c52*/ 	.short	(.L_1237 - .L_1236)
	.align		4
.L_1236:
        /*1c54*/ 	.word	index@(_ZN12tensorrt_llm7kernels21fusedQKNormRopeKernelIN3c104HalfES3_Li64ELb0EEEvPviiifPKvS6_S6_PKlii)
        /*1c58*/ 	.word	0x00000000


	//----- nvinfo : EIATTR_MIN_STACK_SIZE
	.align		4
.L_1237:
        /*1c5c*/ 	.byte	0x04, 0x12
        /*1c5e*/ 	.short	(.L_1239 - .L_1238)
	.align		4
.L_1238:
        /*1c60*/ 	.word	index@(_ZN12tensorrt_llm7kernels21fusedQKNormRopeKernelIN3c104HalfES3_Li64ELb1EEEvPviiifPKvS6_S6_PKlii)
        /*1c64*/ 	.word	0x00000000


	//----- nvinfo : EIATTR_MIN_STACK_SIZE
	.align		4
.L_1239:
        /*1c68*/ 	.byte	0x04, 0x12
        /*1c6a*/ 	.short	(.L_1241 - .L_1240)
	.align		4
.L_1240:
        /*1c6c*/ 	.word	index@(_ZN12tensorrt_llm7kernels32fusedQKNormRopeKernelNTokenHeadsIN3c104HalfEfLi256ELb0ELi8EEEvPviiifPKvS6_S6_PKlii)
        /*1c70*/ 	.word	0x00000000


	//----- nvinfo : EIATTR_MIN_STACK_SIZE
	.align		4
.L_1241:
        /*1c74*/ 	.byte	0x04, 0x12
        /*1c76*/ 	.short	(.L_1243 - .L_1242)
	.align		4
.L_1242:
        /*1c78*/ 	.word	index@(_ZN12tensorrt_llm7kernels32fusedQKNormRopeKernelNTokenHeadsIN3c104HalfEfLi256ELb1ELi8EEEvPviiifPKvS6_S6_PKlii)
        /*1c7c*/ 	.word	0x00000000


	//----- nvinfo : EIATTR_MIN_STACK_SIZE
	.align		4
.L_1243:
        /*1c80*/ 	.byte	0x04, 0x12
        /*1c82*/ 	.short	(.L_1245 - .L_1244)
	.align		4
.L_1244:
        /*1c84*/ 	.word	index@(_ZN12tensorrt_llm7kernels32fusedQKNormRopeKernelNTokenHeadsIN3c104HalfEfLi128ELb0ELi8EEEvPviiifPKvS6_S6_PKlii)
        /*1c88*/ 	.word	0x00000000


	//----- nvinfo : EIATTR_MIN_STACK_SIZE
	.align		4
.L_1245:
        /*1c8c*/ 	.byte	0x04, 0x12
        /*1c8e*/ 	.short	(.L_1247 - .L_1246)
	.align		4
.L_1246:
        /*1c90*/ 	.word	index@(_ZN12tensorrt_llm7kernels32fusedQKNormRopeKernelNTokenHeadsIN3c104HalfEfLi128ELb1ELi8EEEvPviiifPKvS6_S6_PKlii)
        /*1c94*/ 	.word	0x00000000


	//----- nvinfo : EIATTR_MIN_STACK_SIZE
	.align		4
.L_1247:
        /*1c98*/ 	.byte	0x04, 0x12
        /*1c9a*/ 	.short	(.L_1249 - .L_1248)
	.align		4
.L_1248:
        /*1c9c*/ 	.word	index@(_ZN12tensorrt_llm7kernels32fusedQKNormRopeKernelNTokenHeadsIN3c104HalfEfLi64ELb0ELi8EEEvPviiifPKvS6_S6_PKlii)
        /*1ca0*/ 	.word	0x00000000


	//----- nvinfo : EIATTR_MIN_STACK_SIZE
	.align		4
.L_1249:
        /*1ca4*/ 	.byte	0x04, 0x12
        /*1ca6*/ 	.short	(.L_1251 - .L_1250)
	.align		4
.L_1250:
        /*1ca8*/ 	.word	index@(_ZN12tensorrt_llm7kernels32fusedQKNormRopeKernelNTokenHeadsIN3c104HalfEfLi64ELb1ELi8EEEvPviiifPKvS6_S6_PKlii)
        /*1cac*/ 	.word	0x00000000


	//----- nvinfo : EIATTR_MIN_STACK_SIZE
	.align		4
.L_1251:
        /*1cb0*/ 	.byte	0x04, 0x12
        /*1cb2*/ 	.short	(.L_1253 - .L_1252)
	.align		4
.L_1252:
        /*1cb4*/ 	.word	index@(_ZN12tensorrt_llm7kernels32fusedQKNormRopeKernelNTokenHeadsIN3c104HalfEfLi256ELb0ELi4EEEvPviiifPKvS6_S6_PKlii)
        /*1cb8*/ 	.word	0x00000000


	//----- nvinfo : EIATTR_MIN_STACK_SIZE
	.align		4
.L_1253:
        /*1cbc*/ 	.byte	0x04, 0x12
        /*1cbe*/ 	.short	(.L_1255 - .L_1254)
	.align		4
.L_1254:
        /*1cc0*/ 	.word	index@(_ZN12tensorrt_llm7kernels32fusedQKNormRopeKernelNTokenHeadsIN3c104HalfEfLi256ELb1ELi4EEEvPviiifPKvS6_S6_PKlii)
        /*1cc4*/ 	.word	0x00000000


	//----- nvinfo : EIATTR_MIN_STACK_SIZE
	.align		4
.L_1255:
        /*1cc8*/ 	.byte	0x04, 0x12
        /*1cca*/ 	.short	(.L_1257 - .L_1256)
	.align		4
.L_1256:
        /*1ccc*/ 	.word	index@(_ZN12tensorrt_llm7kernels32fusedQKNormRopeKernelNTokenHeadsIN3c104HalfEfLi128ELb0ELi4EEEvPviiifPKvS6_S6_PKlii)
        /*1cd0*/ 	.word	0x00000000


	//----- nvinfo : EIATTR_MIN_STACK_SIZE
	.align		4
.L_1257:
        /*1cd4*/ 	.byte	0x04, 0x12
        /*1cd6*/ 	.short	(.L_1259 - .L_1258)
	.align		4
.L_1258:
        /*1cd8*/ 	.word	index@(_ZN12tensorrt_llm7kernels32fusedQKNormRopeKernelNTokenHeadsIN3c104HalfEfLi128ELb1ELi4EEEvPviiifPKvS6_S6_PKlii)
        /*1cdc*/ 	.word	0x00000000


	//----- nvinfo : EIATTR_MIN_STACK_SIZE
	.align		4
.L_1259:
        /*1ce0*/ 	.byte	0x04, 0x12
        /*1ce2*/ 	.short	(.L_1261 - .L_1260)
	.align		4
.L_1260:
        /*1ce4*/ 	.word	index@(_ZN12tensorrt_llm7kernels32fusedQKNormRopeKernelNTokenHeadsIN3c104HalfEfLi64ELb0ELi4EEEvPviiifPKvS6_S6_PKlii)
        /*1ce8*/ 	.word	0x00000000


	//----- nvinfo : EIATTR_MIN_STACK_SIZE
	.align		4
.L_1261:
        /*1cec*/ 	.byte	0x04, 0x12
        /*1cee*/ 	.short	(.L_1263 - .L_1262)
	.align		4
.L_1262:
        /*1cf0*/ 	.word	index@(_ZN12tensorrt_llm7kernels32fusedQKNormRopeKernelNTokenHeadsIN3c104HalfEfLi64ELb1ELi4EEEvPviiifPKvS6_S6_PKlii)
        /*1cf4*/ 	.word	0x00000000


	//----- nvinfo : EIATTR_MIN_STACK_SIZE
	.align		4
.L_1263:
        /*1cf8*/ 	.byte	0x04, 0x12
        /*1cfa*/ 	.short	(.L_1265 - .L_1264)
	.align		4
.L_1264:
        /*1cfc*/ 	.word	index@(_ZN12tensorrt_llm7kernels32fusedQKNormRopeKernelNTokenHeadsIN3c104HalfEfLi256ELb0ELi2EEEvPviiifPKvS6_S6_PKlii)
        /*1d00*/ 	.word	0x00000000


	//----- nvinfo : EIATTR_MIN_STACK_SIZE
	.align		4
.L_1265:
        /*1d04*/ 	.byte	0x04, 0x12
        /*1d06*/ 	.short	(.L_1267 - .L_1266)
	.align		4
.L_1266:
        /*1d08*/ 	.word	index@(_ZN12tensorrt_llm7kernels32fusedQKNormRopeKernelNTokenHeadsIN3c104HalfEfLi256ELb1ELi2EEEvPviiifPKvS6_S6_PKlii)
        /*1d0c*/ 	.word	0x00000000


	//----- nvinfo : EIATTR_MIN_STACK_SIZE
	.align		4
.L_1267:
        /*1d10*/ 	.byte	0x04, 0x12
        /*1d12*/ 	.short	(.L_1269 - .L_1268)
	.align		4
.L_1268:
        /*1d14*/ 	.word	index@(_ZN12tensorrt_llm7kernels32fusedQKNormRopeKernelNTokenHeadsIN3c104HalfEfLi128ELb0ELi2EEEvPviiifPKvS6_S6_PKlii)
        /*1d18*/ 	.word	0x00000000


	//----- nvinfo : EIATTR_MIN_STACK_SIZE
	.align		4
.L_1269:
        /*1d1c*/ 	.byte	0x04, 0x12
        /*1d1e*/ 	.short	(.L_1271 - .L_1270)
	.align		4
.L_1270:
        /*1d20*/ 	.word	index@(_ZN12tensorrt_llm7kernels32fusedQKNormRopeKernelNTokenHeadsIN3c104HalfEfLi128ELb1ELi2EEEvPviiifPKvS6_S6_PKlii)
        /*1d24*/ 	.word	0x00000000


	//----- nvinfo : EIATTR_MIN_STACK_SIZE
	.align		4
.L_1271:
        /*1d28*/ 	.byte	0x04, 0x12
        /*1d2a*/ 	.short	(.L_1273 - .L_1272)
	.align		4
.L_1272:
        /*1d2c*/ 	.word	index@(_ZN12tensorrt_llm7kernels32fusedQKNormRopeKernelNTokenHeadsIN3c104HalfEfLi64ELb0ELi2EEEvPviiifPKvS6_S6_PKlii)
        /*1d30*/ 	.word	0x00000000


	//----- nvinfo : EIATTR_MIN_STACK_SIZE
	.align		4
.L_1273:
        /*1d34*/ 	.byte	0x04, 0x12
        /*1d36*/ 	.short	(.L_1275 - .L_1274)
	.align		4
.L_1274:
        /*1d38*/ 	.word	index@(_ZN12tensorrt_llm7kernels32fusedQKNormRopeKernelNTokenHeadsIN3c104HalfEfLi64ELb1ELi2EEEvPviiifPKvS6_S6_PKlii)
        /*1d3c*/ 	.word	0x00000000


	//----- nvinfo : EIATTR_MIN_STACK_SIZE
	.align		4
.L_1275:
        /*1d40*/ 	.byte	0x04, 0x12
        /*1d42*/ 	.short	(.L_1277 - .L_1276)
	.align		4
.L_1276:
        /*1d44*/ 	.word	index@(_ZN12tensorrt_llm7kernels21fusedQKNormRopeKernelIN3c104HalfEfLi256ELb0EEEvPviiifPKvS6_S6_PKlii)
        /*1d48*/ 	.word	0x00000000


	//----- nvinfo : EIATTR_MIN_STACK_SIZE
	.align		4
.L_1277:
        /*1d4c*/ 	.byte	0x04, 0x12
        /*1d4e*/ 	.short	(.L_1279 - .L_1278)
	.align		4
.L_1278:
        /*1d50*/ 	.word	index@(_ZN12tensorrt_llm7kernels21fusedQKNormRopeKernelIN3c104HalfEfLi256ELb1EEEvPviiifPKvS6_S6_PKlii)
        /*1d54*/ 	.word	0x00000000


	//----- nvinfo : EIATTR_MIN_STACK_SIZE
	.align		4
.L_1279:
        /*1d58*/ 	.byte	0x04, 0x12
        /*1d5a*/ 	.short	(.L_1281 - .L_1280)
	.align		4
.L_1280:
        /*1d5c*/ 	.word	index@(_ZN12tensorrt_llm7kernels21fusedQKNormRopeKernelIN3c104HalfEfLi128ELb0EEEvPviiifPKvS6_S6_PKlii)
        /*1d60*/ 	.word	0x00000000


	//----- nvinfo : EIATTR_MIN_STACK_SIZE
	.align		4
.L_1281:
        /*1d64*/ 	.byte	0x04, 0x12
        /*1d66*/ 	.short	(.L_1283 - .L_1282)
	.align		4
.L_1282:
        /*1d68*/ 	.word	index@(_ZN12tensorrt_llm7kernels21fusedQKNormRopeKernelIN3c104HalfEfLi128ELb1EEEvPviiifPKvS6_S6_PKlii)
        /*1d6c*/ 	.word	0x00000000


	//----- nvinfo : EIATTR_MIN_STACK_SIZE
	.align		4
.L_1283:
        /*1d70*/ 	.byte	0x04, 0x12
        /*1d72*/ 	.short	(.L_1285 - .L_1284)
	.align		4
.L_1284:
        /*1d74*/ 	.word	index@(_ZN12tensorrt_llm7kernels21fusedQKNormRopeKernelIN3c104HalfEfLi64ELb0EEEvPviiifPKvS6_S6_PKlii)
        /*1d78*/ 	.word	0x00000000


	//----- nvinfo : EIATTR_MIN_STACK_SIZE
	.align		4
.L_1285:
        /*1d7c*/ 	.byte	0x04, 0x12
        /*1d7e*/ 	.short	(.L_1287 - .L_1286)
	.align		4
.L_1286:
        /*1d80*/ 	.word	index@(_ZN12tensorrt_llm7kernels21fusedQKNormRopeKernelIN3c104HalfEfLi64ELb1EEEvPviiifPKvS6_S6_PKlii)
        /*1d84*/ 	.word	0x00000000
.L_1287:


//--------------------- .nv.info._ZN12tensorrt_llm7kernels32fusedQKNormRopeKernelNTokenHeadsIN3c108BFloat16ES3_Li256ELb0ELi8EEEvPviiifPKvS6_S6_PKlii --------------------------
	.section	.nv.info._ZN12tensorrt_llm7kernels32fusedQKNormRopeKernelNTokenHeadsIN3c108BFloat16ES3_Li256ELb0ELi8EEEvPviiifPKvS6_S6_PKlii,"",@"SHT_CUDA_INFO"
	.sectionflags	@""
	.align	4


	//----- nvinfo : EIATTR_CUDA_API_VERSION
	.align		4
        /*0000*/ 	.byte	0x04, 0x37
        /*0002*/ 	.short	(.L_1289 - .L_1288)
.L_1288:
        /*0004*/ 	.word	0x00000082


	//----- nvinfo : EIATTR_SW2861232_WAR
	.align		4
.L_1289:
        /*0008*/ 	.byte	0x01, 0x35
	.zero		2


	//----- nvinfo : EIATTR_PARAM_CBANK
	.align		4
        /*000c*/ 	.byte	0x04, 0x0a
        /*000e*/ 	.short	(.L_1291 - .L_1290)
	.align		4
.L_1290:
        /*0010*/ 	.word	index@(.nv.constant0._ZN12tensorrt_llm7kernels32fusedQKNormRopeKernelNTokenHeadsIN3c108BFloat16ES3_Li256ELb0ELi8EEEvPviiifPKvS6_S6_PKlii)
        /*0014*/ 	.short	0x0160
        /*0016*/ 	.short	0x0040


	//----- nvinfo : EIATTR_CBANK_PARAM_SIZE
	.align		4
.L_1291:
        /*0018*/ 	.byte	0x03, 0x19
        /*001a*/ 	.short	0x0040


	//----- nvinfo : EIATTR_KPARAM_INFO
	.align		4
        /*001c*/ 	.byte	0x04, 0x17
        /*001e*/ 	.short	(.L_1293 - .L_1292)
.L_1292:
        /*0020*/ 	.word	0x00000000
        /*0024*/ 	.short	0x000a
        /*0026*/ 	.short	0x003c
        /*0028*/ 	.byte	0x00, 0xf0, 0x11, 0x00


	//----- nvinfo : EIATTR_KPARAM_INFO
	.align		4
.L_1293:
        /*002c*/ 	.byte	0x04, 0x17
        /*002e*/ 	.short	(.L_1295 - .L_1294)
.L_1294:
        /*0030*/ 	.word	0x00000000
        /*0034*/ 	.short	0x0009
        /*0036*/ 	.short	0x0038
        /*0038*/ 	.byte	0x00, 0xf0, 0x11, 0x00


	//----- nvinfo : EIATTR_KPARAM_INFO
	.align		4
.L_1295:
        /*003c*/ 	.byte	0x04, 0x17
        /*003e*/ 	.short	(.L_1297 - .L_1296)
.L_1296:
        /*0040*/ 	.word	0x00000000
        /*0044*/ 	.short	0x0008
        /*0046*/ 	.short	0x0030
        /*0048*/ 	.byte	0x00, 0xf0, 0x21, 0x00


	//----- nvinfo : EIATTR_KPARAM_INFO
	.align		4
.L_1297:
        /*004c*/ 	.byte	0x04, 0x17
        /*004e*/ 	.short	(.L_1299 - .L_1298)
.L_1298:
        /*0050*/ 	.word	0x00000000
        /*0054*/ 	.short	0x0007
        /*0056*/ 	.short	0x0028
        /*0058*/ 	.byte	0x00, 0xf0, 0x21, 0x00


	//----- nvinfo : EIATTR_KPARAM_INFO
	.align		4
.L_1299:
        /*005c*/ 	.byte	0x04, 0x17
        /*005e*/ 	.short	(.L_1301 - .L_1300)
.L_1300:
        /*0060*/ 	.word	0x00000000
        /*0064*/ 	.short	0x0006
        /*0066*/ 	.short	0x0020
        /*0068*/ 	.byte	0x00, 0xf0, 0x21, 0x00


	//----- nvinfo : EIATTR_KPARAM_INFO
	.align		4
.L_1301:
        /*006c*/ 	.byte	0x04, 0x17
        /*006e*/ 	.short	(.L_1303 - .L_1302)
.L_1302:
        /*0070*/ 	.word	0x00000000
        /*0074*/ 	.short	0x0005
        /*0076*/ 	.short	0x0018
        /*0078*/ 	.byte	0x00, 0xf0, 0x21, 0x00


	//----- nvinfo : EIATTR_KPARAM_INFO
	.align		4
.L_1303:
        /*007c*/ 	.byte	0x04, 0x17
        /*007e*/ 	.short	(.L_1305 - .L_1304)
.L_1304:
        /*0080*/ 	.word	0x00000000
        /*0084*/ 	.short	0x0004
        /*0086*/ 	.short	0x0014
        /*0088*/ 	.byte	0x00, 0xf0, 0x11, 0x00


	//----- nvinfo : EIATTR_KPARAM_INFO
	.align		4
.L_1305:
        /*008c*/ 	.byte	0x04, 0x17
        /*008e*/ 	.short	(.L_1307 - .L_1306)
.L_1306:
        /*0090*/ 	.word	0x00000000
        /*0094*/ 	.short	0x0003
        /*0096*/ 	.short	0x0010
        /*0098*/ 	.byte	0x00, 0xf0, 0x11, 0x00


	//----- nvinfo : EIATTR_KPARAM_INFO
	.align		4
.L_1307:
        /*009c*/ 	.byte	0x04, 0x17
        /*009e*/ 	.short	(.L_1309 - .L_1308)
.L_1308:
        /*00a0*/ 	.word	0x00000000
        /*00a4*/ 	.short	0x0002
        /*00a6*/ 	.short	0x000c
        /*00a8*/ 	.byte	0x00, 0xf0, 0x11, 0x00


	//----- nvinfo : EIATTR_KPARAM_INFO
	.align		4
.L_1309:
        /*00ac*/ 	.byte	0x04, 0x17
        /*00ae*/ 	.short	(.L_1311 - .L_1310)
.L_1310:
        /*00b0*/ 	.word	0x00000000
        /*00b4*/ 	.short	0x0001
        /*00b6*/ 	.short	0x0008
        /*00b8*/ 	.byte	0x00, 0xf0, 0x11, 0x00


	//----- nvinfo : EIATTR_KPARAM_INFO
	.align		4
.L_1311:
        /*00bc*/ 	.byte	0x04, 0x17
        /*00be*/ 	.short	(.L_1313 - .L_1312)
.L_1312:
        /*00c0*/ 	.word	0x00000000
        /*00c4*/ 	.short	0x0000
        /*00c6*/ 	.short	0x0000
        /*00c8*/ 	.byte	0x00, 0xf0, 0x21, 0x00


	//----- nvinfo : EIATTR_MAXREG_COUNT
	.align		4
.L_1313:
        /*00cc*/ 	.byte	0x03, 0x1b
        /*00ce*/ 	.short	0x00ff


	//----- nvinfo : EIATTR_MERCURY_ISA_VERSION
	.align		4
        /*00d0*/ 	.byte	0x03, 0x5f
        /*00d2*/ 	.short	0x0000


	//----- nvinfo : EIATTR_COOP_GROUP_MASK_REGIDS
	.align		4
        /*00d4*/ 	.byte	0x04, 0x29
        /*00d6*/ 	.short	(.L_1315 - .L_1314)


	//   ....[0]....
.L_1314:
        /*00d8*/ 	.word	0xffffffff


	//   ....[1]....
        /*00dc*/ 	.word	0xffffffff


	//   ....[2]....
        /*00e0*/ 	.word	0xffffffff


	//   ....[3]....
        /*00e4*/ 	.word	0xffffffff


	//   ....[4]....
        /*00e8*/ 	.word	0xffffffff


	//   ....[5]....
        /*00ec*/ 	.word	0xffffffff


	//   ....[6]....
        /*00f0*/ 	.word	0xffffffff


	//   ....[7]....
        /*00f4*/ 	.word	0xffffffff


	//   ....[8]....
        /*00f8*/ 	.word	0xffffffff


	//   ....[9]....
        /*00fc*/ 	.word	0xffffffff


	//   ....[10]....
        /*0100*/ 	.word	0xffffffff


	//   ....[11]....
        /*0104*/ 	.word	0xffffffff


	//   ....[12]....
        /*0108*/ 	.word	0xffffffff


	//   ....[13]....
        /*010c*/ 	.word	0xffffffff


	//   ....[14]....
        /*0110*/ 	.word	0xffffffff


	//   ....[15]....
        /*0114*/ 	.word	0xffffffff


	//   ....[16]....
        /*0118*/ 	.word	0xffffffff


	//   ....[17]....
        /*011c*/ 	.word	0xffffffff


	//   ....[18]....
        /*0120*/ 	.word	0xffffffff


	//   ....[19]....
        /*0124*/ 	.word	0xffffffff


	//   ....[20]....
        /*0128*/ 	.word	0xffffffff


	//   ....[21]....
        /*012c*/ 	.word	0xffffffff


	//   ....[22]....
        /*0130*/ 	.word	0xffffffff


	//   ....[23]....
        /*0134*/ 	.word	0xffffffff


	//   ....[24]....
        /*0138*/ 	.word	0xffffffff


	//   ....[25]....
        /*013c*/ 	.word	0xffffffff


	//   ....[26]....
        /*0140*/ 	.word	0xffffffff


	//   ....[27]....
        /*0144*/ 	.word	0xffffffff


	//   ....[28]....
        /*0148*/ 	.word	0xffffffff


	//   ....[29]....
        /*014c*/ 	.word	0xffffffff


	//----- nvinfo : EIATTR_COOP_GROUP_INSTR_OFFSETS
	.align		4
.L_1315:
        /*0150*/ 	.byte	0x04, 0x28
        /*0152*/ 	.short	(.L_1317 - .L_1316)


	//   ....[0]....
.L_1316:
        /*0154*/ 	.word	0x00001f40


	//   ....[1]....
        /*0158*/ 	.word	0x00001f70


	//   ....[2]....
        /*015c*/ 	.word	0x00001f90


	//   ....[3]....
        /*0160*/ 	.word	0x00001fb0


	//   ....[4]....
        /*0164*/ 	.word	0x00001fd0


	//   ....[5]....
        /*0168*/ 	.word	0x00002260


	//   ....[6]....
        /*016c*/ 	.word	0x00002270


	//   ....[7]....
        /*0170*/ 	.word	0x000022a0


	//   ....[8]....
        /*0174*/ 	.word	0x00002550


	//   ....[9]....
        /*0178*/ 	.word	0x000025c0


	//   ....[10]....
        /*017c*/ 	.word	0x00002680


	//   ....[11]....
        /*0180*/ 	.word	0x00002740


	//   ....[12]....
        /*0184*/ 	.word	0x00002810


	//   ....[13]....
        /*0188*/ 	.word	0x000028e0


	//   ....[14]....
        /*018c*/ 	.word	0x00002930


	//   ....[15]....
        /*0190*/ 	.word	0x00002ab0


	//   ....[16]....
        /*0194*/ 	.word	0x00002ac0


	//   ....[17]....
        /*0198*/ 	.word	0x00002c60


	//   ....[18]....
        /*019c*/ 	.word	0x00002cd0


	//   ....[19]....
        /*01a0*/ 	.word	0x00002d30


	//   ....[20]....
        /*01a4*/ 	.word	0x00002d90


	//   ....[21]....
        /*01a8*/ 	.word	0x00002df0


	//   ....[22]....
        /*01ac*/ 	.word	0x00002e60


	//   ....[23]....
        /*01b0*/ 	.word	0x00002ed0


	//   ....[24]....
        /*01b4*/ 	.word	0x00002ff0


	//   ....[25]....
        /*01b8*/ 	.word	0x00003110


	//   ....[26]....
        /*01bc*/ 	.word	0x00003230


	//   ....[27]....
        /*01c0*/ 	.word	0x00003350


	//   ....[28]....
        /*01c4*/ 	.word	0x00003470


	//   ....[29]....
        /*01c8*/ 	.word	0x00003590


	//----- nvinfo : EIATTR_EXIT_INSTR_OFFSETS
	.align		4
.L_1317:
        /*01cc*/ 	.byte	0x04, 0x1c
        /*01ce*/ 	.short	(.L_1319 - .L_1318)


	//   ....[0]....
.L_1318:
        /*01d0*/ 	.word	0x000002c0


	//   ....[1]....
        /*01d4*/ 	.word	0x00001530


	//   ....[2]....
        /*01d8*/ 	.word	0x00002c10


	//----- nvinfo : EIATTR_CRS_STACK_SIZE
	.align		4
.L_1319:
        /*01dc*/ 	.byte	0x04, 0x1e
        /*01de*/ 	.short	(.L_1321 - .L_1320)
.L_1320:
        /*01e0*/ 	.word	0x00000000
.L_1321:


//--------------------- .nv.info._ZN12tensorrt_llm7kernels32fusedQKNormRopeKernelNTokenHeadsIN3c108BFloat16ES3_Li256ELb1ELi8EEEvPviiifPKvS6_S6_PKlii --------------------------
	.section	.nv.info._ZN12tensorrt_llm7kernels32fusedQKNormRopeKernelNTokenHeadsIN3c108BFloat16ES3_Li256ELb1ELi8EEEvPviiifPKvS6_S6_PKlii,"",@"SHT_CUDA_INFO"
	.sectionflags	@""
	.align	4


	//----- nvinfo : EIATTR_CUDA_API_VERSION
	.align		4
        /*0000*/ 	.byte	0x04, 0x37
        /*0002*/ 	.short	(.L_1323 - .L_1322)
.L_1322:
        /*0004*/ 	.word	0x00000082


	//----- nvinfo : EIATTR_SW2861232_WAR
	.align		4
.L_1323:
        /*0008*/ 	.byte	0x01, 0x35
	.zero		2


	//----- nvinfo : EIATTR_PARAM_CBANK
	.align		4
        /*000c*/ 	.byte	0x04, 0x0a
        /*000e*/ 	.short	(.L_1325 - .L_1324)
	.align		4
.L_1324:
        /*0010*/ 	.word	index@(.nv.constant0._ZN12tensorrt_llm7kernels32fusedQKNormRopeKernelNTokenHeadsIN3c108BFloat16ES3_Li256ELb1ELi8EEEvPviiifPKvS6_S6_PKlii)
        /*0014*/ 	.short	0x0160
        /*0016*/ 	.short	0x0040


	//----- nvinfo : EIATTR_CBANK_PARAM_SIZE
	.align		4
.L_1325:
        /*0018*/ 	.byte	0x03, 0x19
        /*001a*/ 	.short	0x0040


	//----- nvinfo : EIATTR_KPARAM_INFO
	.align		4
        /*001c*/ 	.byte	0x04, 0x17
        /*001e*/ 	.short	(.L_1327 - .L_1326)
.L_1326:
        /*0020*/ 	.word	0x00000000
        /*0024*/ 	.short	0x000a
        /*0026*/ 	.short	0x003c
        /*0028*/ 	.byte	0x00, 0xf0, 0x11, 0x00


	//----- nvinfo : EIATTR_KPARAM_INFO
	.align		4
.L_1327:
        /*002c*/ 	.byte	0x04, 0x17
        /*002e*/ 	.short	(.L_1329 - .L_1328)
.L_1328:
        /*0030*/ 	.word	0x00000000
        /*0034*/ 	.short	0x0009
        /*0036*/ 	.short	0x0038
        /*0038*/ 	.byte	0x00, 0xf0, 0x11, 0x00


	//----- nvinfo : EIATTR_KPARAM_INFO
	.align		4
.L_1329:
        /*003c*/ 	.byte	0x04, 0x17
        /*003e*/ 	.short	(.L_1331 - .L_1330)
.L_1330:
        /*0040*/ 	.word	0x00000000
        /*0044*/ 	.short	0x0008
        /*0046*/ 	.short	0x0030
        /*0048*/ 	.byte	0x00, 0xf0, 0x21, 0x00


	//----- nvinfo : EIATTR_KPARAM_INFO
	.align		4
.L_1331:
        /*004c*/ 	.byte	0x04, 0x17
        /*004e*/ 	.short	(.L_1333 - .L_1332)
.L_1332:
        /*0050*/ 	.word	0x00000000
        /*0054*/ 	.short	0x0007
        /*0056*/ 	.short	0x0028
        /*0058*/ 	.byte	0x00, 0xf0, 0x21, 0x00


	//----- nvinfo : EIATTR_KPARAM_INFO
	.align		4
.L_1333:
        /*005c*/ 	.byte	0x04, 0x17
        /*005e*/ 	.short	(.L_1335 - .L_1334)
.L_1334:
        /*0060*/ 	.word	0x00000000
        /*0064*/ 	.short	0x0006
        /*0066*/ 	.short	0x0020
        /*0068*/ 	.byte	0x00, 0xf0, 0x21, 0x00


	//----- nvinfo : EIATTR_KPARAM_INFO
	.align		4
.L_1335:
        /*006c*/ 	.byte	0x04, 0x17
        /*006e*/ 	.short	(.L_1337 - .L_1336)
.L_1336:
        /*0070*/ 	.word	0x00000000
        /*0074*/ 	.short	0x0005
        /*0076*/ 	.short	0x0018
        /*0078*/ 	.byte	0x00, 0xf0, 0x21, 0x00


	//----- nvinfo : EIATTR_KPARAM_INFO
	.align		4
.L_1337:
        /*007c*/ 	.byte	0x04, 0x17
        /*007e*/ 	.short	(.L_1339 - .L_1338)
.L_1338:
        /*0080*/ 	.word	0x00000000
        /*0084*/ 	.short	0x0004
        /*0086*/ 	.short	0x0014
        /*0088*/ 	.byte	0x00, 0xf0, 0x11, 0x00


	//----- nvinfo : EIATTR_KPARAM_INFO
	.align		4
.L_1339:
        /*008c*/ 	.byte	0x04, 0x17
        /*008e*/ 	.short	(.L_1341 - .L_1340)
.L_1340:
        /*0090*/ 	.word	0x00000000
        /*0094*/ 	.short	0x0003
        /*0096*/ 	.short	0x0010
        /*0098*/ 	.byte	0x00, 0xf0, 0x11, 0x00


	//----- nvinfo : EIATTR_KPARAM_INFO
	.align		4
.L_1341:
        /*009c*/ 	.byte	0x04, 0x17
        /*009e*/ 	.short	(.L_1343 - .L_1342)
.L_1342:
        /*00a0*/ 	.word	0x00000000
        /*00a4*/ 	.short	0x0002
        /*00a6*/ 	.short	0x000c
        /*00a8*/ 	.byte	0x00, 0xf0, 0x11, 0x00


	//----- nvinfo : EIATTR_KPARAM_INFO
	.align		4
.L_1343:
        /*00ac*/ 	.byte	0x04, 0x17
        /*00ae*/ 	.short	(.L_1345 - .L_1344)
.L_1344:
        /*00b0*/ 	.word	0x00000000
        /*00b4*/ 	.short	0x0001
        /*00b6*/ 	.short	0x0008
        /*00b8*/ 	.byte	0x00, 0xf0, 0x11, 0x00


	//----- nvinfo : EIATTR_KPARAM_INFO
	.align		4
.L_1345:
        /*00bc*/ 	.byte	0x04, 0x17
        /*00be*/ 	.short	(.L_1347 - .L_1346)
.L_1346:
        /*00c0*/ 	.word	0x00000000
        /*00c4*/ 	.short	0x0000
        /*00c6*/ 	.short	0x0000
        /*00c8*/ 	.byte	0x00, 0xf0, 0x21, 0x00


	//----- nvinfo : EIATTR_MAXREG_COUNT
	.align		4
.L_1347:
        /*00cc*/ 	.byte	0x03, 0x1b
        /*00ce*/ 	.short	0x00ff


	//----- nvinfo : EIATTR_MERCURY_ISA_VERSION
	.align		4
        /*00d0*/ 	.byte	0x03, 0x5f
        /*00d2*/ 	.short	0x0000


	//----- nvinfo : EIATTR_COOP_GROUP_MASK_REGIDS
	.align		4
        /*00d4*/ 	.byte	0x04, 0x29
        /*00d6*/ 	.short	(.L_1349 - .L_1348)


	//   ....[0]....
.L_1348:
        /*00d8*/ 	.word	0xffffffff


	//   ....[1]....
        /*00dc*/ 	.word	0xffffffff


	//   ....[2]....
        /*00e0*/ 	.word	0xffffffff


	//   ....[3]....
        /*00e4*/ 	.word	0xffffffff


	//   ....[4]....
        /*00e8*/ 	.word	0xffffffff


	//   ....[5]....
        /*00ec*/ 	.word	0xffffffff


	//   ....[6]....
        /*00f0*/ 	.word	0xffffffff


	//   ....[7]....
        /*00f4*/ 	.word	0xffffffff


	//   ....[8]....
        /*00f8*/ 	.word	0xffffffff


	//   ....[9]....
        /*00fc*/ 	.word	0xffffffff


	//----- nvinfo : EIATTR_COOP_GROUP_INSTR_OFFSETS
	.align		4
.L_1349:
        /*0100*/ 	.byte	0x04, 0x28
        /*0102*/ 	.short	(.L_1351 - .L_1350)


	//   ....[0]....
.L_1350:
        /*0104*/ 	.word	0x000018d0


	//   ....[1]....
        /*0108*/ 	.word	0x00001900


	//   ....[2]....
        /*010c*/ 	.word	0x00001920


	//   ....[3]....
        /*0110*/ 	.word	0x00001940


	//   ....[4]....
        /*0114*/ 	.word	0x00001960


	//   ....[5]....
        /*0118*/ 	.word	0x00001f40


	//   ....[6]....
        /*011c*/ 	.word	0x00001fc0


	//   ....[7]....
        /*0120*/ 	.word	0x00002020


	//   ....[8]....
        /*0124*/ 	.word	0x00002080


	//   ....[9]....
        /*0128*/ 	.word	0x000020e0


	//----- nvinfo : EIATTR_EXIT_INSTR_OFFSETS
	.align		4
.L_1351:
        /*012c*/ 	.byte	0x04, 0x1c
        /*012e*/ 	.short	(.L_1353 - .L_1352)


	//   ....[0]....
.L_1352:
        /*0130*/ 	.word	0x000002d0


	//   ....[1]....
        /*0134*/ 	.word	0x00001550


	//   ....[2]....
        /*0138*/ 	.word	0x00001ef0


	//----- nvinfo : EIATTR_CRS_STACK_SIZE
	.align		4
.L_1353:
        /*013c*/ 	.byte	0x04, 0x1e
        /*013e*/ 	.short	(.L_1355 - .L_1354)
.L_1354:
        /*0140*/ 	.word	0x00000000
.L_1355:


//--------------------- .nv.info._ZN12tensorrt_llm7kernels32fusedQKNormRopeKernelNTokenHeadsIN3c108BFloat16ES3_Li128ELb0ELi8EEEvPviiifPKvS6_S6_PKlii --------------------------
	.section	.nv.info._ZN12tensorrt_llm7kernels32fusedQKNormRopeKernelNTokenHeadsIN3c108BFloat16ES3_Li128ELb0ELi8EEEvPviiifPKvS6_S6_PKlii,"",@"SHT_CUDA_INFO"
	.sectionflags	@""
	.align	4


	//----- nvinfo : EIATTR_CUDA_API_VERSION
	.align		4
        /*0000*/ 	.byte	0x04, 0x37
        /*0002*/ 	.short	(.L_1357 - .L_1356)
.L_1356:
        /*0004*/ 	.word	0x00000082


	//----- nvinfo : EIATTR_SW2861232_WAR
	.align		4
.L_1357:
        /*0008*/ 	.byte	0x01, 0x35
	.zero		2


	//----- nvinfo : EIATTR_PARAM_CBANK
	.align		4
        /*000c*/ 	.byte	0x04, 0x0a
        /*000e*/ 	.short	(.L_1359 - .L_1358)
	.align		4
.L_1358:
        /*0010*/ 	.word	index@(.nv.constant0._ZN12tensorrt_llm7kernels32fusedQKNormRopeKernelNTokenHeadsIN3c108BFloat16ES3_Li128ELb0ELi8EEEvPviiifPKvS6_S6_PKlii)
        /*0014*/ 	.short	0x0160
        /*0016*/ 	.short	0x0040


	//----- nvinfo : EIATTR_CBANK_PARAM_SIZE
	.align		4
.L_1359:
        /*0018*/ 	.byte	0x03, 0x19
        /*001a*/ 	.short	0x0040


	//----- nvinfo : EIATTR_KPARAM_INFO
	.align		4
        /*001c*/ 	.byte	0x04, 0x17
        /*001e*/ 	.short	(.L_1361 - .L_1360)
.L_1360:
        /*0020*/ 	.word	0x00000000
        /*0024*/ 	.short	0x000a
        /*0026*/ 	.short	0x003c
        /*0028*/ 	.byte	0x00, 0xf0, 0x11, 0x00


	//----- nvinfo : EIATTR_KPARAM_INFO
	.align		4
.L_1361:
        /*002c*/ 	.byte	0x04, 0x17
        /*002e*/ 	.short	(.L_1363 - .L_1362)
.L_1362:
        /*0030*/ 	.word	0x00000000
        /*0034*/ 	.short	0x0009
        /*0036*/ 	.short	0x0038
        /*0038*/ 	.byte	0x00, 0xf0, 0x11, 0x00


	//----- nvinfo : EIATTR_KPARAM_INFO
	.align		4
.L_1363:
        /*003c*/ 	.byte	0x04, 0x17
        /*003e*/ 	.short	(.L_1365 - .L_1364)
.L_1364:
        /*0040*/ 	.word	0x00000000
        /*0044*/ 	.short	0x0008
        /*0046*/ 	.short	0x0030
        /*0048*/ 	.byte	0x00, 0xf0, 0x21, 0x00


	//----- nvinfo : EIATTR_KPARAM_INFO
	.align		4
.L_1365:
        /*004c*/ 	.byte	0x04, 0x17
        /*004e*/ 	.short	(.L_1367 - .L_1366)
.L_1366:
        /*0050*/ 	.word	0x00000000
        /*0054*/ 	.short	0x0007
        /*0056*/ 	.short	0x0028
        /*0058*/ 	.byte	0x00, 0xf0, 0x21, 0x00


	//----- nvinfo : EIATTR_KPARAM_INFO
	.align		4
.L_1367:
        /*005c*/ 	.byte	0x04, 0x17
        /*005e*/ 	.short	(.L_1369 - .L_1368)
.L_1368:
        /*0060*/ 	.word	0x00000000
        /*0064*/ 	.short	0x0006
        /*0066*/ 	.short	0x0020
        /*0068*/ 	.byte	0x00, 0xf0, 0x21, 0x00


	//----- nvinfo : EIATTR_KPARAM_INFO
	.align		4
.L_1369:
        /*006c*/ 	.byte	0x04, 0x17
        /*006e*/ 	.short	(.L_1371 - .L_1370)
.L_1370:
        /*0070*/ 	.word	0x00000000
        /*0074*/ 	.short	0x0005
        /*0076*/ 	.short	0x0018
        /*0078*/ 	.byte	0x00, 0xf0, 0x21, 0x00


	//----- nvinfo : EIATTR_KPARAM_INFO
	.align		4
.L_1371:
        /*007c*/ 	.byte	0x04, 0x17
        /*007e*/ 	.short	(.L_1373 - .L_1372)
.L_1372:
        /*0080*/ 	.word	0x00000000
        /*0084*/ 	.short	0x0004
        /*0086*/ 	.short	0x0014
        /*0088*/ 	.byte	0x00, 0xf0, 0x11, 0x00


	//----- nvinfo : EIATTR_KPARAM_INFO
	.align		4
.L_1373:
        /*008c*/ 	.byte	0x04, 0x17
        /*008e*/ 	.short	(.L_1375 - .L_1374)
.L_1374:
        /*0090*/ 	.word	0x00000000
        /*0094*/ 	.short	0x0003
        /*0096*/ 	.short	0x0010
        /*0098*/ 	.byte	0x00, 0xf0, 0x11, 0x00


	//----- nvinfo : EIATTR_KPARAM_INFO
	.align		4
.L_1375:
        /*009c*/ 	.byte	0x04, 0x17
        /*009e*/ 	.short	(.L_1377 - .L_1376)
.L_1376:
        /*00a0*/ 	.word	0x00000000
        /*00a4*/ 	.short	0x0002
        /*00a6*/ 	.short	0x000c
        /*00a8*/ 	.byte	0x00, 0xf0, 0x11, 0x00


	//----- nvinfo : EIATTR_KPARAM_INFO
	.align		4
.L_1377:
        /*00ac*/ 	.byte	0x04, 0x17
        /*00ae*/ 	.short	(.L_1379 - .L_1378)
.L_1378:
        /*00b0*/ 	.word	0x00000000
        /*00b4*/ 	.short	0x0001
        /*00b6*/ 	.short	0x0008
        /*00b8*/ 	.byte	0x00, 0xf0, 0x11, 0x00


	//----- nvinfo : EIATTR_KPARAM_INFO
	.align		4
.L_1379:
        /*00bc*/ 	.byte	0x04, 0x17
        /*00be*/ 	.short	(.L_1381 - .L_1380)
.L_1380:
        /*00c0*/ 	.word	0x00000000
        /*00c4*/ 	.short	0x0000
        /*00c6*/ 	.short	0x0000
        /*00c8*/ 	.byte	0x00, 0xf0, 0x21, 0x00


	//----- nvinfo : EIATTR_MAXREG_COUNT
	.align		4
.L_1381:
        /*00cc*/ 	.byte	0x03, 0x1b
        /*00ce*/ 	.short	0x00ff


	//----- nvinfo : EIATTR_MERCURY_ISA_VERSION
	.align		4
        /*00d0*/ 	.byte	0x03, 0x5f
        /*00d2*/ 	.short	0x0000


	//----- nvinfo : EIATTR_COOP_GROUP_MASK_REGIDS
	.align		4
        /*00d4*/ 	.byte	0x04, 0x29
        /*00d6*/ 	.short	(.L_1383 - .L_1382)


	//   ....[0]....
.L_1382:
        /*00d8*/ 	.word	0xffffffff


	//   ....[1]....
        /*00dc*/ 	.word	0xffffffff


	//   ....[2]....
        /*00e0*/ 	.word	0xffffffff


	//   ....[3]....
        /*00e4*/ 	.word	0xffffffff


	//   ....[4]....
        /*00e8*/ 	.word	0xffffffff


	//   ....[5]....
        /*00ec*/ 	.word	0xffffffff


	//   ....[6]....
        /*00f0*/ 	.word	0xffffffff


	//   ....[7]....
        /*00f4*/ 	.word	0xffffffff


	//   ....[8]....
        /*00f8*/ 	.word	0xffffffff


	//   ....[9]....
        /*00fc*/ 	.word	0xffffffff


	//   ....[10]....
        /*0100*/ 	.word	0xffffffff


	//   ....[11]....
        /*0104*/ 	.word	0xffffffff


	//   ....[12]....
        /*0108*/ 	.word	0xffffffff


	//   ....[13]....
        /*010c*/ 	.word	0xffffffff


	//   ....[14]....
        /*0110*/ 	.word	0xffffffff


	//   ....[15]....
        /*0114*/ 	.word	0xffffffff


	//   ....[16]....
        /*0118*/ 	.word	0xffffffff


	//   ....[17]....
        /*011c*/ 	.word	0xffffffff


	//   ....[18]....
        /*0120*/ 	.word	0xffffffff


	//   ....[19]....
        /*0124*/ 	.word	0xffffffff


	//   ....[20]....
        /*0128*/ 	.word	0xffffffff


	//   ....[21]....
        /*012c*/ 	.word	0xffffffff


	//----- nvinfo : EIATTR_COOP_GROUP_INSTR_OFFSETS
	.align		4
.L_1383:
        /*0130*/ 	.byte	0x04, 0x28
        /*0132*/ 	.short	(.L_1385 - .L_1384)


	//   ....[0]....
.L_1384:
        /*0134*/ 	.word	0x00001ac0


	//   ....[1]....
        /*0138*/ 	.word	0x00001af0


	//   ....[2]....
        /*013c*/ 	.word	0x00001b10


	//   ....[3]....
        /*0140*/ 	.word	0x00001b30


	//   ....[4]....
        /*0144*/ 	.word	0x00001b50


	//   ....[5]....
        /*0148*/ 	.word	0x00001d20


	//   ....[6]....
        /*014c*/ 	.word	0x00001d30


	//   ....[7]....
        /*0150*/ 	.word	0x00001d60


	//   ....[8]....
        /*0154*/ 	.word	0x00002090


	//   ....[9]....
        /*0158*/ 	.word	0x000020a0


	//   ....[10]....
        /*015c*/ 	.word	0x000020b0


	//   ....[11]....
        /*0160*/ 	.word	0x00002240


	//   ....[12]....
        /*0164*/ 	.word	0x00002250


	//   ....[13]....
        /*0168*/ 	.word	0x000023b0


	//   ....[14]....
        /*016c*/ 	.word	0x00002420


	//   ....[15]....
        /*0170*/ 	.word	0x00002480


	//   ....[16]....
        /*0174*/ 	.word	0x000024e0


	//   ....[17]....
        /*0178*/ 	.word	0x00002540


	//   ....[18]....
        /*017c*/ 	.word	0x000025b0


	//   ....[19]....
        /*0180*/ 	.word	0x00002620


	//   ....[20]....
        /*0184*/ 	.word	0x00002740


	//   ....[21]....
        /*0188*/ 	.word	0x00002860


	//----- nvinfo : EIATTR_EXIT_INSTR_OFFSETS
	.align		4
.L_1385:
        /*018c*/ 	.byte	0x04, 0x1c
        /*018e*/ 	.short	(.L_1387 - .L_1386)


	//   ....[0]....
.L_1386:
        /*0190*/ 	.word	0x000002f0


	//   ....[1]....
        /*0194*/ 	.word	0x00001510


	//   ....[2]....
        /*0198*/ 	.word	0x00002360


	//----- nvinfo : EIATTR_CRS_STACK_SIZE
	.align		4
.L_1387:
        /*019c*/ 	.byte	0x04, 0x1e
        /*019e*/ 	.short	(.L_1389 - .L_1388)
.L_1388:
        /*01a0*/ 	.word	0x00000000
.L_1389:


//--------------------- .nv.info._ZN12tensorrt_llm7kernels32fusedQKNormRopeKernelNTokenHeadsIN3c108BFloat16ES3_Li128ELb1ELi8EEEvPviiifPKvS6_S6_PKlii --------------------------
	.section	.nv.info._ZN12tensorrt_llm7kernels32fusedQKNormRopeKernelNTokenHeadsIN3c108BFloat16ES3_Li128ELb1ELi8EEEvPviiifPKvS6_S6_PKlii,"",@"SHT_CUDA_INFO"
	.sectionflags	@""
	.align	4


	//----- nvinfo : EIATTR_CUDA_API_VERSION
	.align		4
        /*0000*/ 	.byte	0x04, 0x37
        /*0002*/ 	.short	(.L_1391 - .L_1390)
.L_1390:
        /*0004*/ 	.word	0x00000082


	//----- nvinfo : EIATTR_SW2861232_WAR
	.align		4
.L_1391:
        /*0008*/ 	.byte	0x01, 0x35
	.zero		2


	//----- nvinfo : EIATTR_PARAM_CBANK
	.align		4
        /*000c*/ 	.byte	0x04, 0x0a
        /*000e*/ 	.short	(.L_1393 - .L_1392)
	.align		4
.L_1392:
        /*0010*/ 	.word	index@(.nv.constant0._ZN12tensorrt_llm7kernels32fusedQKNormRopeKernelNTokenHeadsIN3c108BFloat16ES3_Li128ELb1ELi8EEEvPviiifPKvS6_S6_PKlii)
        /*0014*/ 	.short	0x0160
        /*0016*/ 	.short	0x0040


	//----- nvinfo : EIATTR_CBANK_PARAM_SIZE
	.align		4
.L_1393:
        /*0018*/ 	.byte	0x03, 0x19
        /*001a*/ 	.short	0x0040


	//----- nvinfo : EIATTR_KPARAM_INFO
	.align		4
        /*001c*/ 	.byte	0x04, 0x17
        /*001e*/ 	.short	(.L_1395 - .L_1394)
.L_1394:
        /*0020*/ 	.word	0x00000000
        /*0024*/ 	.short	0x000a
        /*0026*/ 	.short	0x003c
        /*0028*/ 	.byte	0x00, 0xf0, 0x11, 0x00


	//----- nvinfo : EIATTR_KPARAM_INFO
	.align		4
.L_1395:
        /*002c*/ 	.byte	0x04, 0x17
        /*002e*/ 	.short	(.L_1397 - .L_1396)
.L_1396:
        /*0030*/ 	.word	0x00000000
        /*0034*/ 	.short	0x0009
        /*0036*/ 	.short	0x0038
        /*0038*/ 	.byte	0x00, 0xf0, 0x11, 0x00


	//----- nvinfo : EIATTR_KPARAM_INFO
	.align		4
.L_1397:
        /*003c*/ 	.byte	0x04, 0x17
        /*003e*/ 	.short	(.L_1399 - .L_1398)
.L_1398:
        /*0040*/ 	.word	0x00000000
        /*0044*/ 	.short	0x0008
        /*0046*/ 	.short	0x0030
        /*0048*/ 	.byte	0x00, 0xf0, 0x21, 0x00


	//----- nvinfo : EIATTR_KPARAM_INFO
	.align		4
.L_1399:
        /*004c*/ 	.byte	0x04, 0x17
        /*004e*/ 	.short	(.L_1401 - .L_1400)
.L_1400:
        /*0050*/ 	.word	0x00000000
        /*0054*/ 	.short	0x0007
        /*0056*/ 	.short	0x0028
        /*0058*/ 	.byte	0x00, 0xf0, 0x21, 0x00


	//----- nvinfo : EIATTR_KPARAM_INFO
	.align		4
.L_1401:
        /*005c*/ 	.byte	0x04, 0x17
        /*005e*/ 	.short	(.L_1403 - .L_1402)
.L_1402:
        /*0060*/ 	.word	0x00000000
        /*0064*/ 	.short	0x0006
        /*0066*/ 	.short	0x0020
        /*0068*/ 	.byte	0x00, 0xf0, 0x21, 0x00


	//----- nvinfo : EIATTR_KPARAM_INFO
	.align		4
.L_1403:
        /*006c*/ 	.byte	0x04, 0x17
        /*006e*/ 	.short	(.L_1405 - .L_1404)
.L_1404:
        /*0070*/ 	.word	0x00000000
        /*0074*/ 	.short	0x0005
        /*0076*/ 	.short	0x0018
        /*0078*/ 	.byte	0x00, 0xf0, 0x21, 0x00


	//----- nvinfo : EIATTR_KPARAM_INFO
	.align		4
.L_1405:
        /*007c*/ 	.byte	0x04, 0x17
        /*007e*/ 	.short	(.L_1407 - .L_1406)
.L_1406:
        /*0080*/ 	.word	0x00000000
        /*0084*/ 	.short	0x0004
        /*0086*/ 	.short	0x0014
        /*0088*/ 	.byte	0x00, 0xf0, 0x11, 0x00


	//----- nvinfo : EIATTR_KPARAM_INFO
	.align		4
.L_1407:
        /*008c*/ 	.byte	0x04, 0x17
        /*008e*/ 	.short	(.L_1409 - .L_1408)
.L_1408:
        /*0090*/ 	.word	0x00000000
        /*0094*/ 	.short	0x0003
        /*0096*/ 	.short	0x0010
        /*0098*/ 	.byte	0x00, 0xf0, 0x11, 0x00


	//----- nvinfo : EIATTR_KPARAM_INFO
	.align		4
.L_1409:
        /*009c*/ 	.byte	0x04, 0x17
        /*009e*/ 	.short	(.L_1411 - .L_1410)
.L_1410:
        /*00a0*/ 	.word	0x00000000
        /*00a4*/ 	.short	0x0002
        /*00a6*/ 	.short	0x000c
        /*00a8*/ 	.byte	0x00, 0xf0, 0x11, 0x00


	//----- nvinfo : EIATTR_KPARAM_INFO
	.align		4
.L_1411:
        /*00ac*/ 	.byte	0x04, 0x17
        /*00ae*/ 	.short	(.L_1413 - .L_1412)
.L_1412:
        /*00b0*/ 	.word	0x00000000
        /*00b4*/ 	.short	0x0001
        /*00b6*/ 	.short	0x0008
        /*00b8*/ 	.byte	0x00, 0xf0, 0x11, 0x00


	//----- nvinfo : EIATTR_KPARAM_INFO
	.align		4
.L_1413:
        /*00bc*/ 	.byte	0x04, 0x17
        /*00be*/ 	.short	(.L_1415 - .L_1414)
.L_1414:
        /*00c0*/ 	.word	0x00000000
        /*00c4*/ 	.short	0x0000
        /*00c6*/ 	.short	0x0000
        /*00c8*/ 	.byte	0x00, 0xf0, 0x21, 0x00


	//----- nvinfo : EIATTR_MAXREG_COUNT
	.align		4
.L_1415:
        /*00cc*/ 	.byte	0x03, 0x1b
        /*00ce*/ 	.short	0x00ff


	//----- nvinfo : EIATTR_MERCURY_ISA_VERSION
	.align		4
        /*00d0*/ 	.byte	0x03, 0x5f
        /*00d2*/ 	.short	0x0000


	//----- nvinfo : EIATTR_COOP_GROUP_MASK_REGIDS
	.align		4
        /*00d4*/ 	.byte	0x04, 0x29
        /*00d6*/ 	.short	(.L_1417 - .L_1416)


	//   ....[0]....
.L_1416:
        /*00d8*/ 	.word	0xffffffff


	//   ....[1]....
        /*00dc*/ 	.word	0xffffffff


	//   ....[2]....
        /*00e0*/ 	.word	0xffffffff


	//   ....[3]....
        /*00e4*/ 	.word	0xffffffff


	//   ....[4]....
        /*00e8*/ 	.word	0xffffffff


	//   ....[5]....
        /*00ec*/ 	.word	0xffffffff


	//   ....[6]....
        /*00f0*/ 	.word	0xffffffff


	//   ....[7]....
        /*00f4*/ 	.word	0xffffffff


	//   ....[8]....
        /*00f8*/ 	.word	0xffffffff


	//   ....[9]....
        /*00fc*/ 	.word	0xffffffff


	//----- nvinfo : EIATTR_COOP_GROUP_INSTR_OFFSETS
	.align		4
.L_1417:
        /*0100*/ 	.byte	0x04, 0x28
        /*0102*/ 	.short	(.L_1419 - .L_1418)


	//   ....[0]....
.L_1418:
        /*0104*/ 	.word	0x000016f0


	//   ....[1]....
        /*0108*/ 	.word	0x00001720


	//   ....[2]....
        /*010c*/ 	.word	0x00001740


	//   ....[3]....
        /*0110*/ 	.word	0x00001760


	//   ....[4]....
        /*0114*/ 	.word	0x00001780


	//   ....[5]....
        /*0118*/ 	.word	0x00001b60


	//   ....[6]....
        /*011c*/ 	.word	0x00001bc0


	//   ....[7]....
        /*0120*/ 	.word	0x00001c20


	//   ....[8]....
        /*0124*/ 	.word	0x00001c80


	//   ....[9]....
        /*0128*/ 	.word	0x00001cf0


	//----- nvinfo : EIATTR_EXIT_INSTR_OFFSETS
	.align		4
.L_1419:
        /*012c*/ 	.byte	0x04, 0x1c
        /*012e*/ 	.short	(.L_1421 - .L_1420)


	//   ....[0]....
.L_1420:
        /*0130*/ 	.word	0x000002d0


	//   ....[1]....
        /*0134*/ 	.word	0x00001490


	//   ....[2]....
        /*0138*/ 	.word	0x00001b10


	//----- nvinfo : EIATTR_CRS_STACK_SIZE
	.align		4
.L_1421:
        /*013c*/ 	.byte	0x04, 0x1e
        /*013e*/ 	.short	(.L_1423 - .L_1422)
.L_1422:
        /*0140*/ 	.word	0x00000000
.L_1423:


//--------------------- .nv.info._ZN12tensorrt_llm7kernels32fusedQKNormRopeKernelNTokenHeadsIN3c108BFloat16ES3_Li64ELb0ELi8EEEvPviiifPKvS6_S6_PKlii --------------------------
	.section	.nv.info._ZN12tensorrt_llm7kernels32fusedQKNormRopeKernelNTokenHeadsIN3c108BFloat16ES3_Li64ELb0ELi8EEEvPviiifPKvS6_S6_PKlii,"",@"SHT_CUDA_INFO"
	.sectionflags	@""
	.align	4


	//----- nvinfo : EIATTR_CUDA_API_VERSION
	.align		4
        /*0000*/ 	.byte	0x04, 0x37
        /*0002*/ 	.short	(.L_1425 - .L_1424)
.L_1424:
        /*0004*/ 	.word	0x00000082


	//----- nvinfo : EIATTR_SW2861232_WAR
	.align		4
.L_1425:
        /*0008*/ 	.byte	0x01, 0x35
	.zero		2


	//----- nvinfo : EIATTR_PARAM_CBANK
	.align		4
        /*000c*/ 	.byte	0x04, 0x0a
        /*000e*/ 	.short	(.L_1427 - .L_1426)
	.align		4
.L_1426:
        /*0010*/ 	.word	index@(.nv.constant0._ZN12tensorrt_llm7kernels32fusedQKNormRopeKernelNTokenHeadsIN3c108BFloat16ES3_Li64ELb0ELi8EEEvPviiifPKvS6_S6_PKlii)
        /*0014*/ 	.short	0x0160
        /*0016*/ 	.short	0x0040


	//----- nvinfo : EIATTR_CBANK_PARAM_SIZE
	.align		4
.L_1427:
        /*0018*/ 	.byte	0x03, 0x19
        /*001a*/ 	.short	0x0040


	//----- nvinfo : EIATTR_KPARAM_INFO
	.align		4
        /*001c*/ 	.byte	0x04, 0x17
        /*001e*/ 	.short	(.L_1429 - .L_1428)
.L_1428:
        /*0020*/ 	.word	0x00000000
        /*0024*/ 	.short	0x000a
        /*0026*/ 	.short	0x003c
        /*0028*/ 	.byte	0x00, 0xf0, 0x11, 0x00


	//----- nvinfo : EIATTR_KPARAM_INFO
	.align		4
.L_1429:
        /*002c*/ 	.byte	0x04, 0x17
        /*002e*/ 	.short	(.L_1431 - .L_1430)
.L_1430:
        /*0030*/ 	.word	0x00000000
        /*0034*/ 	.short	0x0009
        /*0036*/ 	.short	0x0038
        /*0038*/ 	.byte	0x00, 0xf0, 0x11, 0x00


	//----- nvinfo : EIATTR_KPARAM_INFO
	.align		4
.L_1431:
        /*003c*/ 	.byte	0x04, 0x17
        /*003e*/ 	.short	(.L_1433 - .L_1432)
.L_1432:
        /*0040*/ 	.word	0x00000000
        /*0044*/ 	.short	0x0008
        /*0046*/ 	.short	0x0030
        /*0048*/ 	.byte	0x00, 0xf0, 0x21, 0x00


	//----- nvinfo : EIATTR_KPARAM_INFO
	.align		4
.L_1433:
        /*004c*/ 	.byte	0x04, 0x17
        /*004e*/ 	.short	(.L_1435 - .L_1434)
.L_1434:
        /*0050*/ 	.word	0x00000000
        /*0054*/ 	.short	0x0007
        /*0056*/ 	.short	0x0028
        /*0058*/ 	.byte	0x00, 0xf0, 0x21, 0x00


	//----- nvinfo : EIATTR_KPARAM_INFO
	.align		4
.L_1435:
        /*005c*/ 	.byte	0x04, 0x17
        /*005e*/ 	.short	(.L_1437 - .L_1436)
.L_1436:
        /*0060*/ 	.word	0x00000000
        /*0064*/ 	.short	0x0006
        /*0066*/ 	.short	0x0020
        /*0068*/ 	.byte	0x00, 0xf0, 0x21, 0x00


	//----- nvinfo : EIATTR_KPARAM_INFO
	.align		4
.L_1437:
        /*006c*/ 	.byte	0x04, 0x17
        /*006e*/ 	.short	(.L_1439 - .L_1438)
.L_1438:
        /*0070*/ 	.word	0x00000000
        /*0074*/ 	.short	0x0005
        /*0076*/ 	.short	0x0018
        /*0078*/ 	.byte	0x00, 0xf0, 0x21, 0x00


	//----- nvinfo : EIATTR_KPARAM_INFO
	.align		4
.L_1439:
        /*007c*/ 	.byte	0x04, 0x17
        /*007e*/ 	.short	(.L_1441 - .L_1440)
.L_1440:
        /*0080*/ 	.word	0x00000000
        /*0084*/ 	.short	0x0004
        /*0086*/ 	.short	0x0014
        /*0088*/ 	.byte	0x00, 0xf0, 0x11, 0x00


	//----- nvinfo : EIATTR_KPARAM_INFO
	.align		4
.L_1441:
        /*008c*/ 	.byte	0x04, 0x17
        /*008e*/ 	.short	(.L_1443 - .L_1442)
.L_1442:
        /*0090*/ 	.word	0x00000000
        /*0094*/ 	.short	0x0003
        /*0096*/ 	.short	0x0010
        /*0098*/ 	.byte	0x00, 0xf0, 0x11, 0x00


	//----- nvinfo : EIATTR_KPARAM_INFO
	.align		4
.L_1443:
        /*009c*/ 	.byte	0x04, 0x17
        /*009e*/ 	.short	(.L_1445 - .L_1444)
.L_1444:
        /*00a0*/ 	.word	0x00000000
        /*00a4*/ 	.short	0x0002
        /*00a6*/ 	.short	0x000c
        /*00a8*/ 	.byte	0x00, 0xf0, 0x11, 0x00


	//----- nvinfo : EIATTR_KPARAM_INFO
	.align		4
.L_1445:
        /*00ac*/ 	.byte	0x04, 0x17
        /*00ae*/ 	.short	(.L_1447 - .L_1446)
.L_1446:
        /*00b0*/ 	.word	0x00000000
        /*00b4*/ 	.short	0x0001
        /*00b6*/ 	.short	0x0008
        /*00b8*/ 	.byte	0x00, 0xf0, 0x11, 0x00


	//----- nvinfo : EIATTR_KPARAM_INFO
	.align		4
.L_1447:
        /*00bc*/ 	.byte	0x04, 0x17
        /*00be*/ 	.short	(.L_1449 - .L_1448)
.L_1448:
        /*00c0*/ 	.word	0x00000000
        /*00c4*/ 	.short	0x0000
        /*00c6*/ 	.short	0x0000
        /*00c8*/ 	.byte	0x00, 0xf0, 0x21, 0x00


	//----- nvinfo : EIATTR_MAXREG_COUNT
	.align		4
.L_1449:
        /*00cc*/ 	.byte	0x03, 0x1b
        /*00ce*/ 	.short	0x00ff


	//----- nvinfo : EIATTR_MERCURY_ISA_VERSION
	.align		4
        /*00d0*/ 	.byte	0x03, 0x5f
        /*00d2*/ 	.short	0x0000


	//----- nvinfo : EIATTR_COOP_GROUP_MASK_REGIDS
	.align		4
        /*00d4*/ 	.byte	0x04, 0x29
        /*00d6*/ 	.short	(.L_1451 - .L_1450)


	//   ....[0]....
.L_1450:
        /*00d8*/ 	.word	0xffffffff


	//   ....[1]....
        /*00dc*/ 	.word	0xffffffff


	//   ....[2]....
        /*00e0*/ 	.word	0xffffffff


	//   ....[3]....
        /*00e4*/ 	.word	0xffffffff


	//   ....[4]....
        /*00e8*/ 	.word	0xffffffff


	//   ....[5]....
        /*00ec*/ 	.word	0xffffffff


	//   ....[6]....
        /*00f0*/ 	.word	0xffffffff


	//   ....[7]....
        /*00f4*/ 	.word	0xffffffff


	//   ....[8]....
        /*00f8*/ 	.word	0xffffffff


	//   ....[9]....
        /*00fc*/ 	.word	0xffffffff


	//   ....[10]....
        /*0100*/ 	.word	0xffffffff


	//   ....[11]....
        /*0104*/ 	.word	0xffffffff


	//   ....[12]....
        /*0108*/ 	.word	0xffffffff


	//   ....[13]....
        /*010c*/ 	.word	0xffffffff


	//   ....[14]....
        /*0110*/ 	.word	0xffffffff


	//   ....[15]....
        /*0114*/ 	.word	0xffffffff


	//   ....[16]....
        /*0118*/ 	.word	0xffffffff


	//   ....[17]....
        /*011c*/ 	.word	0xffffffff


	//----- nvinfo : EIATTR_COOP_GROUP_INSTR_OFFSETS
	.align		4
.L_1451:
        /*0120*/ 	.byte	0x04, 0x28
        /*0122*/ 	.short	(.L_1453 - .L_1452)


	//   ....[0]....
.L_1452:
        /*0124*/ 	.word	0x00001780


	//   ....[1]....
        /*0128*/ 	.word	0x000017b0


	//   ....[2]....
        /*012c*/ 	.word	0x000017d0


	//   ....[3]....
        /*0130*/ 	.word	0x000017f0


	//   ....[4]....
        /*0134*/ 	.word	0x00001810


	//   ....[5]....
        /*0138*/ 	.word	0x00001980


	//   ....[6]....
        /*013c*/ 	.word	0x00001990


	//   ....[7]....
        /*0140*/ 	.word	0x000019b0


	//   ....[8]....
        /*0144*/ 	.word	0x00001bf0


	//   ....[9]....
        /*0148*/ 	.word	0x00001ce0


	//   ....[10]....
        /*014c*/ 	.word	0x00001cf0


	//   ....[11]....
        /*0150*/ 	.word	0x00001e40


	//   ....[12]....
        /*0154*/ 	.word	0x00001eb0


	//   ....[13]....
        /*0158*/ 	.word	0x00001f10


	//   ....[14]....
        /*015c*/ 	.word	0x00001f70


	//   ....[15]....
        /*0160*/ 	.word	0x00001fd0


	//   ....[16]....
        /*0164*/ 	.word	0x00002040


	//   ....[17]....
        /*0168*/ 	.word	0x000020c0


	//----- nvinfo : EIATTR_EXIT_INSTR_OFFSETS
	.align		4
.L_1453:
        /*016c*/ 	.byte	0x04, 0x1c
        /*016e*/ 	.short	(.L_1455 - .L_1454)


	//   ....[0]....
.L_1454:
        /*0170*/ 	.word	0x000002d0


	//   ....[1]....
        /*0174*/ 	.word	0x00001460


	//   ....[2]....
        /*0178*/ 	.word	0x00001df0


	//----- nvinfo : EIATTR_CRS_STACK_SIZE
	.align		4
.L_1455:
        /*017c*/ 	.byte	0x04, 0x1e
        /*017e*/ 	.short	(.L_1457 - .L_1456)
.L_1456:
        /*0180*/ 	.word	0x00000000
.L_1457:


//--------------------- .nv.info._ZN12tensorrt_llm7kernels32fusedQKNormRopeKernelNTokenHeadsIN3c108BFloat16ES3_Li64ELb1ELi8EEEvPviiifPKvS6_S6_PKlii --------------------------
	.section	.nv.info._ZN12tensorrt_llm7kernels32fusedQKNormRopeKernelNTokenHeadsIN3c108BFloat16ES3_Li64ELb1ELi8EEEvPviiifPKvS6_S6_PKlii,"",@"SHT_CUDA_INFO"
	.sectionflags	@""
	.align	4


	//----- nvinfo : EIATTR_CUDA_API_VERSION
	.align		4
        /*0000*/ 	.byte	0x04, 0x37
        /*0002*/ 	.short	(.L_1459 - .L_1458)
.L_1458:
        /*0004*/ 	.word	0x00000082


	//----- nvinfo : EIATTR_SW2861232_WAR
	.align		4
.L_1459:
        /*0008*/ 	.byte	0x01, 0x35
	.zero		2


	//----- nvinfo : EIATTR_PARAM_CBANK
	.align		4
        /*000c*/ 	.byte	0x04, 0x0a
        /*000e*/ 	.short	(.L_1461 - .L_1460)
	.align		4
.L_1460:
        /*0010*/ 	.word	index@(.nv.constant0._ZN12tensorrt_llm7kernels32fusedQKNormRopeKernelNTokenHeadsIN3c108BFloat16ES3_Li64ELb1ELi8EEEvPviiifPKvS6_S6_PKlii)
        /*0014*/ 	.short	0x0160
        /*0016*/ 	.short	0x0040


	//----- nvinfo : EIATTR_CBANK_PARAM_SIZE
	.align		4
.L_1461:
        /*0018*/ 	.byte	0x03, 0x19
        /*001a*/ 	.short	0x0040


	//----- nvinfo : EIATTR_KPARAM_INFO
	.align		4
        /*001c*/ 	.byte	0x04, 0x17
        /*001e*/ 	.short	(.L_1463 - .L_1462)
.L_1462:
        /*0020*/ 	.word	0x00000000
        /*0024*/ 	.short	0x000a
        /*0026*/ 	.short	0x003c
        /*0028*/ 	.byte	0x00, 0xf0, 0x11, 0x00


	//----- nvinfo : EIATTR_KPARAM_INFO
	.align		4
.L_1463:
        /*002c*/ 	.byte	0x04, 0x17
        /*002e*/ 	.short	(.L_1465 - .L_1464)
.L_1464:
        /*0030*/ 	.word	0x00000000
        /*0034*/ 	.short	0x0009
        /*0036*/ 	.short	0x0038
        /*0038*/ 	.byte	0x00, 0xf0, 0x11, 0x00


	//----- nvinfo : EIATTR_KPARAM_INFO
	.align		4
.L_1465:
        /*003c*/ 	.byte	0x04, 0x17
        /*003e*/ 	.short	(.L_1467 - .L_1466)
.L_1466:
        /*0040*/ 	.word	0x00000000
        /*0044*/ 	.short	0x0008
        /*0046*/ 	.short	0x0030
        /*0048*/ 	.byte	0x00, 0xf0, 0x21, 0x00


	//----- nvinfo : EIATTR_KPARAM_INFO
	.align		4
.L_1467:
        /*004c*/ 	.byte	0x04, 0x17
        /*004e*/ 	.short	(.L_1469 - .L_1468)
.L_1468:
        /*0050*/ 	.word	0x00000000
        /*0054*/ 	.short	0x0007
        /*0056*/ 	.short	0x0028
        /*0058*/ 	.byte	0x00, 0xf0, 0x21, 0x00


	//----- nvinfo : EIATTR_KPARAM_INFO
	.align		4
.L_1469:
        /*005c*/ 	.byte	0x04, 0x17
        /*005e*/ 	.short	(.L_1471 - .L_1470)
.L_1470:
        /*0060*/ 	.word	0x00000000
        /*0064*/ 	.short	0x0006
        /*0066*/ 	.short	0x0020
        /*0068*/ 	.byte	0x00, 0xf0, 0x21, 0x00


	//----- nvinfo : EIATTR_KPARAM_INFO
	.align		4
.L_1471:
        /*006c*/ 	.byte	0x04, 0x17
        /*006e*/ 	.short	(.L_1473 - .L_1472)
.L_1472:
        /*0070*/ 	.word	0x00000000
        /*0074*/ 	.short	0x0005
        /*0076*/ 	.short	0x0018
        /*0078*/ 	.byte	0x00, 0xf0, 0x21, 0x00


	//----- nvinfo : EIATTR_KPARAM_INFO
	.align		4
.L_1473:
        /*007c*/ 	.byte	0x04, 0x17
        /*007e*/ 	.short	(.L_1475 - .L_1474)
.L_1474:
        /*0080*/ 	.word	0x00000000
        /*0084*/ 	.short	0x0004
        /*0086*/ 	.short	0x0014
        /*0088*/ 	.byte	0x00, 0xf0, 0x11, 0x00


	//----- nvinfo : EIATTR_KPARAM_INFO
	.align		4
.L_1475:
        /*008c*/ 	.byte	0x04, 0x17
        /*008e*/ 	.short	(.L_1477 - .L_1476)
.L_1476:
        /*0090*/ 	.word	0x00000000
        /*0094*/ 	.short	0x0003
        /*0096*/ 	.short	0x0010
        /*0098*/ 	.byte	0x00, 0xf0, 0x11, 0x00


	//----- nvinfo : EIATTR_KPARAM_INFO
	.align		4
.L_1477:
        /*009c*/ 	.byte	0x04, 0x17
        /*009e*/ 	.short	(.L_1479 - .L_1478)
.L_1478:
        /*00a0*/ 	.word	0x00000000
        /*00a4*/ 	.short	0x0002
        /*00a6*/ 	.short	0x000c
        /*00a8*/ 	.byte	0x00, 0xf0, 0x11, 0x00


	//----- nvinfo : EIATTR_KPARAM_INFO
	.align		4
.L_1479:
        /*00ac*/ 	.byte	0x04, 0x17
        /*00ae*/ 	.short	(.L_1481 - .L_1480)
.L_1480:
        /*00b0*/ 	.word	0x00000000
        /*00b4*/ 	.short	0x0001
        /*00b6*/ 	.short	0x0008
        /*00b8*/ 	.byte	0x00, 0xf0, 0x11, 0x00


	//----- nvinfo : EIATTR_KPARAM_INFO
	.align		4
.L_1481:
        /*00bc*/ 	.byte	0x04, 0x17
        /*00be*/ 	.short	(.L_1483 - .L_1482)
.L_1482:
        /*00c0*/ 	.word	0x00000000
        /*00c4*/ 	.short	0x0000
        /*00c6*/ 	.short	0x0000
        /*00c8*/ 	.byte	0x00, 0xf0, 0x21, 0x00


	//----- nvinfo : EIATTR_MAXREG_COUNT
	.align		4
.L_1483:
        /*00cc*/ 	.byte	0x03, 0x1b
        /*00ce*/ 	.short	0x00ff


	//----- nvinfo : EIATTR_MERCURY_ISA_VERSION
	.align		4
        /*00d0*/ 	.byte	0x03, 0x5f
        /*00d2*/ 	.short	0x0000


	//----- nvinfo : EIATTR_COOP_GROUP_MASK_REGIDS
	.align		4
        /*00d4*/ 	.byte	0x04, 0x29
        /*00d6*/ 	.short	(.L_1485 - .L_1484)


	//   ....[0]....
.L_1484:
        /*00d8*/ 	.word	0xffffffff


	//   ....[1]....
        /*00dc*/ 	.word	0xffffffff


	//   ....[2]....
        /*00e0*/ 	.word	0xffffffff


	//   ....[3]....
        /*00e4*/ 	.word	0xffffffff


	//   ....[4]....
        /*00e8*/ 	.word	0xffffffff


	//   ....[5]....
        /*00ec*/ 	.word	0xffffffff


	//   ....[6]....
        /*00f0*/ 	.word	0xffffffff


	//   ....[7]....
        /*00f4*/ 	.word	0xffffffff


	//   ....[8]....
        /*00f8*/ 	.word	0xffffffff


	//   ....[9]....
        /*00fc*/ 	.word	0xffffffff


	//   ....[10]....
        /*0100*/ 	.word	0xffffffff


	//   ....[11]....
        /*0104*/ 	.word	0xffffffff


	//   ....[12]....
        /*0108*/ 	.word	0xffffffff


	//   ....[13]....
        /*010c*/ 	.word	0xffffffff


	//   ....[14]....
        /*0110*/ 	.word	0xffffffff


	//   ....[15]....
        /*0114*/ 	.word	0xffffffff


	//   ....[16]....
        /*0118*/ 	.word	0xffffffff


	//   ....[17]....
        /*011c*/ 	.word	0xffffffff


	//   ....[18]....
        /*0120*/ 	.word	0xffffffff


	//   ....[19]....
        /*0124*/ 	.word	0xffffffff


	//   ....[20]....
        /*0128*/ 	.word	0xffffffff


	//   ....[21]....
        /*012c*/ 	.word	0xffffffff


	//   ....[22]....
        /*0130*/ 	.word	0xffffffff


	//   ....[23]....
        /*0134*/ 	.word	0xffffffff


	//   ....[24]....
        /*0138*/ 	.word	0xffffffff


	//   ....[25]....
        /*013c*/ 	.word	0xffffffff


	//   ....[26]....
        /*0140*/ 	.word	0xffffffff


	//   ....[27]....
        /*0144*/ 	.word	0xffffffff


	//   ....[28]....
        /*0148*/ 	.word	0xffffffff


	//   ....[29]....
        /*014c*/ 	.word	0xffffffff


	//----- nvinfo : EIATTR_COOP_GROUP_INSTR_OFFSETS
	.align		4
.L_1485:
        /*0150*/ 	.byte	0x04, 0x28
        /*0152*/ 	.short	(.L_1487 - .L_1486)


	//   ....[0]....
.L_1486:
        /*0154*/ 	.word	0x000016c0


	//   ....[1]....
        /*0158*/ 	.word	0x000016f0


	//   ....[2]....
        /*015c*/ 	.word	0x00001710


	//   ....[3]....
        /*0160*/ 	.word	0x00001730


	//   ....[4]....
        /*0164*/ 	.word	0x00001750


	//   ....[5]....
        /*0168*/ 	.word	0x00001a00


	//   ....[6]....
        /*016c*/ 	.word	0x00001a30


	//   ....[7]....
        /*0170*/ 	.word	0x00001a50


	//   ....[8]....
        /*0174*/ 	.word	0x00001a70


	//   ....[9]....
        /*0178*/ 	.word	0x00001a90


	//   ....[10]....
        /*017c*/ 	.word	0x00001d60


	//   ....[11]....
        /*0180*/ 	.word	0x00001d90


	//   ....[12]....
        /*0184*/ 	.word	0x00001db0


	//   ....[13]....
        /*0188*/ 	.word	0x00001dd0


	//   ....[14]....
        /*018c*/ 	.word	0x00001df0


	//   ....[15]....
        /*0190*/ 	.word	0x00002030


	//   ....[16]....
        /*0194*/ 	.word	0x00002090


	//   ....[17]....
        /*0198*/ 	.word	0x000020f0


	//   ....[18]....
        /*019c*/ 	.word	0x00002150


	//   ....[19]....
        /*01a0*/ 	.word	0x000021c0


	//   ....[20]....
        /*01a4*/ 	.word	0x00002220


	//   ....[21]....
        /*01a8*/ 	.word	0x00002290


	//   ....[22]....
        /*01ac*/ 	.word	0x000022f0


	//   ....[23]....
        /*01b0*/ 	.word	0x00002350


	//   ....[24]....
        /*01b4*/ 	.word	0x000023b0


	//   ....[25]....
        /*01b8*/ 	.word	0x00002410


	//   ....[26]....
        /*01bc*/ 	.word	0x00002470


	//   ....[27]....
        /*01c0*/ 	.word	0x000024d0


	//   ....[28]....
        /*01c4*/ 	.word	0x00002530


	//   ....[29]....
        /*01c8*/ 	.word	0x00002590


	//----- nvinfo : EIATTR_EXIT_INSTR_OFFSETS
	.align		4
.L_1487:
        /*01cc*/ 	.byte	0x04, 0x1c
        /*01ce*/ 	.short	(.L_1489 - .L_1488)


	//   ....[0]....
.L_1488:
        /*01d0*/ 	.word	0x000002a0


	//   ....[1]....
        /*01d4*/ 	.word	0x00001450


	//   ....[2]....
        /*01d8*/ 	.word	0x00001c80


	//   ....[3]....
        /*01dc*/ 	.word	0x00001fe0


	//----- nvinfo : EIATTR_CRS_STACK_SIZE
	.align		4
.L_1489:
        /*01e0*/ 	.byte	0x04, 0x1e
        /*01e2*/ 	.short	(.L_1491 - .L_1490)
.L_1490:
        /*01e4*/ 	.word	0x00000000
.L_1491:


//--------------------- .nv.info._ZN12tensorrt_llm7kernels32fusedQKNormRopeKernelNTokenHeadsIN3c108BFloat16ES3_Li256ELb0ELi4EEEvPviiifPKvS6_S6_PKlii --------------------------
	.section	.nv.info._ZN12tensorrt_llm7kernels32fusedQKNormRopeKernelNTokenHeadsIN3c108BFloat16ES3_Li256ELb0ELi4EEEvPviiifPKvS6_S6_PKlii,"",@"SHT_CUDA_INFO"
	.sectionflags	@""
	.align	4


	//----- nvinfo : EIATTR_CUDA_API_VERSION
	.align		4
        /*0000*/ 	.byte	0x04, 0x37
        /*0002*/ 	.short	(.L_1493 - .L_1492)
.L_1492:
        /*0004*/ 	.word	0x00000082


	//----- nvinfo : EIATTR_SW2861232_WAR
	.align		4
.L_1493:
        /*0008*/ 	.byte	0x01, 0x35
	.zero		2


	//----- nvinfo : EIATTR_PARAM_CBANK
	.align		4
        /*000c*/ 	.byte	0x04, 0x0a
        /*000e*/ 	.short	(.L_1495 - .L_1494)
	.align		4
.L_1494:
        /*0010*/ 	.word	index@(.nv.constant0._ZN12tensorrt_llm7kernels32fusedQKNormRopeKernelNTokenHeadsIN3c108BFloat16ES3_Li256ELb0ELi4EEEvPviiifPKvS6_S6_PKlii)
        /*0014*/ 	.short	0x0160
        /*0016*/ 	.short	0x0040


	//----- nvinfo : EIATTR_CBANK_PARAM_SIZE
	.align		4
.L_1495:
        /*0018*/ 	.byte	0x03, 0x19
        /*001a*/ 	.short	0x0040


	//----- nvinfo : EIATTR_KPARAM_INFO
	.align		4
        /*001c*/ 	.byte	0x04, 0x17
        /*001e*/ 	.short	(.L_1497 - .L_1496)
.L_1496:
        /*0020*/ 	.word	0x00000000
        /*0024*/ 	.short	0x000a
        /*0026*/ 	.short	0x003c
        /*0028*/ 	.byte	0x00, 0xf0, 0x11, 0x00


	//----- nvinfo : EIATTR_KPARAM_INFO
	.align		4
.L_1497:
        /*002c*/ 	.byte	0x04, 0x17
        /*002e*/ 	.short	(.L_1499 - .L_1498)
.L_1498:
        /*0030*/ 	.word	0x00000000
        /*0034*/ 	.short	0x0009
        /*0036*/ 	.short	0x0038
        /*0038*/ 	.byte	0x00, 0xf0, 0x11, 0x00


	//----- nvinfo : EIATTR_KPARAM_INFO
	.align		4
.L_1499:
        /*003c*/ 	.byte	0x04, 0x17
        /*003e*/ 	.short	(.L_1501 - .L_1500)
.L_1500:
        /*0040*/ 	.word	0x00000000
        /*0044*/ 	.short	0x0008
        /*0046*/ 	.short	0x0030
        /*0048*/ 	.byte	0x00, 0xf0, 0x21, 0x00


	//----- nvinfo : EIATTR_KPARAM_INFO
	.align		4
.L_1501:
        /*004c*/ 	.byte	0x04, 0x17
        /*004e*/ 	.short	(.L_1503 - .L_1502)
.L_1502:
        /*0050*/ 	.word	0x00000000
        /*0054*/ 	.short	0x0007
        /*0056*/ 	.short	0x0028
        /*0058*/ 	.byte	0x00, 0xf0, 0x21, 0x00


	//----- nvinfo : EIATTR_KPARAM_INFO
	.align		4
.L_1503:
        /*005c*/ 	.byte	0x04, 0x17
        /*005e*/ 	.short	(.L_1505 - .L_1504)
.L_1504:
        /*0060*/ 	.word	0x00000000
        /*0064*/ 	.short	0x0006
        /*0066*/ 	.short	0x0020
        /*0068*/ 	.byte	0x00, 0xf0, 0x21, 0x00


	//----- nvinfo : EIATTR_KPARAM_INFO
	.align		4
.L_1505:
        /*006c*/ 	.byte	0x04, 0x17
        /*006e*/ 	.short	(.L_1507 - .L_1506)
.L_1506:
        /*0070*/ 	.word	0x00000000
        /*0074*/ 	.short	0x0005
        /*0076*/ 	.short	0x0018
        /*0078*/ 	.byte	0x00, 0xf0, 0x21, 0x00


	//----- nvinfo : EIATTR_KPARAM_INFO
	.align		4
.L_1507:
        /*007c*/ 	.byte	0x04, 0x17
        /*007e*/ 	.short	(.L_1509 - .L_1508)
.L_1508:
        /*0080*/ 	.word	0x00000000
        /*0084*/ 	.short	0x0004
        /*0086*/ 	.short	0x0014
        /*0088*/ 	.byte	0x00, 0xf0, 0x11, 0x00


	//----- nvinfo : EIATTR_KPARAM_INFO
	.align		4
.L_1509:
        /*008c*/ 	.byte	0x04, 0x17
        /*008e*/ 	.short	(.L_1511 - .L_1510)
.L_1510:
        /*0090*/ 	.word	0x00000000
        /*0094*/ 	.short	0x0003
        /*0096*/ 	.short	0x0010
        /*0098*/ 	.byte	0x00, 0xf0, 0x11, 0x00


	//----- nvinfo : EIATTR_KPARAM_INFO
	.align		4
.L_1511:
        /*009c*/ 	.byte	0x04, 0x17
        /*009e*/ 	.short	(.L_1513 - .L_1512)
.L_1512:
        /*00a0*/ 	.word	0x00000000
        /*00a4*/ 	.short	0x0002
        /*00a6*/ 	.short	0x000c
        /*00a8*/ 	.byte	0x00, 0xf0, 0x11, 0x00


	//----- nvinfo : EIATTR_KPARAM_INFO
	.align		4
.L_1513:
        /*00ac*/ 	.byte	0x04, 0x17
        /*00ae*/ 	.short	(.L_1515 - .L_1514)
.L_1514:
        /*00b0*/ 	.word	0x00000000
        /*00b4*/ 	.short	0x0001
        /*00b6*/ 	.short	0x0008
        /*00b8*/ 	.byte	0x00, 0xf0, 0x11, 0x00


	//----- nvinfo : EIATTR_KPARAM_INFO
	.align		4
.L_1515:
        /*00bc*/ 	.byte	0x04, 0x17
        /*00be*/ 	.short	(.L_1517 - .L_1516)
.L_1516:
        /*00c0*/ 	.word	0x00000000
        /*00c4*/ 	.short	0x0000
        /*00c6*/ 	.short	0x0000
        /*00c8*/ 	.byte	0x00, 0xf0, 0x21, 0x00


	//----- nvinfo : EIATTR_MAXREG_COUNT
	.align		4
.L_1517:
        /*00cc*/ 	.byte	0x03, 0x1b
        /*00ce*/ 	.short	0x00ff


	//----- nvinfo : EIATTR_MERCURY_ISA_VERSION
	.align		4
        /*00d0*/ 	.byte	0x03, 0x5f
        /*00d2*/ 	.short	0x0000


	//----- nvinfo : EIATTR_COOP_GROUP_MASK_REGIDS
	.align		4
        /*00d4*/ 	.byte	0x04, 0x29
        /*00d6*/ 	.short	(.L_1519 - .L_1518)


	//   ....[0]....
.L_1518:
        /*00d8*/ 	.word	0xffffffff


	//   ....[1]....
        /*00dc*/ 	.word	0xffffffff


	//   ....[2]....
        /*00e0*/ 	.word	0xffffffff


	//   ....[3]....
        /*00e4*/ 	.word	0xffffffff


	//   ....[4]....
        /*00e8*/ 	.word	0xffffffff


	//   ....[5]....
        /*00ec*/ 	.word	0xffffffff


	//   ....[6]....
        /*00f0*/ 	.word	0xffffffff


	//   ....[7]....
        /*00f4*/ 	.word	0xffffffff


	//   ....[8]....
        /*00f8*/ 	.word	0xffffffff


	//   ....[9]....
        /*00fc*/ 	.word	0xffffffff


	//   ....[10]....
        /*0100*/ 	.word	0xffffffff


	//   ....[11]....
        /*0104*/ 	.word	0xffffffff


	//   ....[12]....
        /*0108*/ 	.word	0xffffffff


	//   ....[13]....
        /*010c*/ 	.word	0xffffffff


	//   ....[14]....
        /*0110*/ 	.word	0xffffffff


	//   ....[15]....
        /*0114*/ 	.word	0xffffffff


	//   ....[16]....
        /*0118*/ 	.word	0xffffffff


	//   ....[17]....
        /*011c*/ 	.word	0xffffffff


	//   ....[18]....
        /*0120*/ 	.word	0xffffffff


	//   ....[19]....
        /*0124*/ 	.word	0xffffffff


	//   ....[20]....
        /*0128*/ 	.word	0xffffffff


	//   ....[21]....
        /*012c*/ 	.word	0xffffffff


	//   ....[22]....
        /*0130*/ 	.word	0xffffffff


	//   ....[23]....
        /*0134*/ 	.word	0xffffffff


	//   ....[24]....
        /*0138*/ 	.word	0xffffffff


	//   ....[25]....
        /*013c*/ 	.word	0xffffffff


	//   ....[26]....
        /*0140*/ 	.word	0xffffffff


	//   ....[27]....
        /*0144*/ 	.word	0xffffffff


	//   ....[28]....
        /*0148*/ 	.word	0xffffffff


	//   ....[29]....
        /*014c*/ 	.word	0xffffffff


	//----- nvinfo : EIATTR_COOP_GROUP_INSTR_OFFSETS
	.align		4
.L_1519:
        /*0150*/ 	.byte	0x04, 0x28
        /*0152*/ 	.short	(.L_1521 - .L_1520)


	//   ....[0]....
.L_1520:
        /*0154*/ 	.word	0x00001f40


	//   ....[1]....
        /*0158*/ 	.word	0x00001f70


	//   ....[2]....
        /*015c*/ 	.word	0x00001f90


	//   ....[3]....
        /*0160*/ 	.word	0x00001fb0


	//   ....[4]....
        /*0164*/ 	.word	0x00001fd0


	//   ....[5]....
        /*0168*/ 	.word	0x00002260


	//   ....[6]....
        /*016c*/ 	.word	0x00002270


	//   ....[7]....
        /*0170*/ 	.word	0x000022a0


	//   ....[8]....
        /*0174*/ 	.word	0x00002550


	//   ....[9]....
        /*0178*/ 	.word	0x000025c0


	//   ....[10]....
        /*017c*/ 	.word	0x00002680


	//   ....[11]....
        /*0180*/ 	.word	0x00002740


	//   ....[12]....
        /*0184*/ 	.word	0x00002810


	//   ....[13]....
        /*0188*/ 	.word	0x000028e0


	//   ....[14]....
        /*018c*/ 	.word	0x00002930


	//   ....[15]....
        /*0190*/ 	.word	0x00002ab0


	//   ....[16]....
        /*0194*/ 	.word	0x00002ac0


	//   ....[17]....
        /*0198*/ 	.word	0x00002c60


	//   ....[18]....
        /*019c*/ 	.word	0x00002cd0


	//   ....[19]....
        /*01a0*/ 	.word	0x00002d30


	//   ....[20]....
        /*01a4*/ 	.word	0x00002d90


	//   ....[21]....
        /*01a8*/ 	.word	0x00002df0


	//   ....[22]....
        /*01ac*/ 	.word	0x00002e60


	//   ....[23]....
        /*01b0*/ 	.word	0x00002ed0


	//   ....[24]....
        /*01b4*/ 	.word	0x00002ff0


	//   ....[25]....
        /*01b8*/ 	.word	0x00003110


	//   ....[26]....
        /*01bc*/ 	.word	0x00003230


	//   ....[27]....
        /*01c0*/ 	.word	0x00003350


	//   ....[28]....
        /*01c4*/ 	.word	0x00003470


	//   ....[29]....
        /*01c8*/ 	.word	0x00003590


	//----- nvinfo : EIATTR_EXIT_INSTR_OFFSETS
	.align		4
.L_1521:
        /*01cc*/ 	.byte	0x04, 0x1c
        /*01ce*/ 	.short	(.L_1523 - .L_1522)


	//   ....[0]....
.L_1522:
        /*01d0*/ 	.word	0x000002c0


	//   ....[1]....
        /*01d4*/ 	.word	0x00001530


	//   ....[2]....
        /*01d8*/ 	.word	0x00002c10


	//----- nvinfo : EIATTR_CRS_STACK_SIZE
	.align		4
.L_1523:
        /*01dc*/ 	.byte	0x04, 0x1e
        /*01de*/ 	.short	(.L_1525 - .L_1524)
.L_1524:
        /*01e0*/ 	.word	0x00000000
.L_1525:


//--------------------- .nv.info._ZN12tensorrt_llm7kernels32fusedQKNormRopeKernelNTokenHeadsIN3c108BFloat16ES3_Li256ELb1ELi4EEEvPviiifPKvS6_S6_PKlii --------------------------
	.section	.nv.info._ZN12tensorrt_llm7kernels32fusedQKNormRopeKernelNTokenHeadsIN3c108BFloat16ES3_Li256ELb1ELi4EEEvPviiifPKvS6_S6_PKlii,"",@"SHT_CUDA_INFO"
	.sectionflags	@""
	.align	4


	//----- nvinfo : EIATTR_CUDA_API_VERSION
	.align		4
        /*0000*/ 	.byte	0x04, 0x37
        /*0002*/ 	.short	(.L_1527 - .L_1526)
.L_1526:
        /*0004*/ 	.word	0x00000082


	//----- nvinfo : EIATTR_SW2861232_WAR
	.align		4
.L_1527:
        /*0008*/ 	.byte	0x01, 0x35
	.zero		2


	//----- nvinfo : EIATTR_PARAM_CBANK
	.align		4
        /*000c*/ 	.byte	0x04, 0x0a
        /*000e*/ 	.short	(.L_1529 - .L_1528)
	.align		4
.L_1528:
        /*0010*/ 	.word	index@(.nv.constant0._ZN12tensorrt_llm7kernels32fusedQKNormRopeKernelNTokenHeadsIN3c108BFloat16ES3_Li256ELb1ELi4EEEvPviiifPKvS6_S6_PKlii)
        /*0014*/ 	.short	0x0160
        /*0016*/ 	.short	0x0040


	//----- nvinfo : EIATTR_CBANK_PARAM_SIZE
	.align		4
.L_1529:
        /*0018*/ 	.byte	0x03, 0x19
        /*001a*/ 	.short	0x0040


	//----- nvinfo : EIATTR_KPARAM_INFO
	.align		4
        /*001c*/ 	.byte	0x04, 0x17
        /*001e*/ 	.short	(.L_1531 - .L_1530)
.L_1530:
        /*0020*/ 	.word	0x00000000
        /*0024*/ 	.short	0x000a
        /*0026*/ 	.short	0x003c
        /*0028*/ 	.byte	0x00, 0xf0, 0x11, 0x00


	//----- nvinfo : EIATTR_KPARAM_INFO
	.align		4
.L_1531:
        /*002c*/ 	.byte	0x04, 0x17
        /*002e*/ 	.short	(.L_1533 - .L_1532)
.L_1532:
        /*0030*/ 	.word	0x00000000
        /*0034*/ 	.short	0x0009
        /*0036*/ 	.short	0x0038
        /*0038*/ 	.byte	0x00, 0xf0, 0x11, 0x00


	//----- nvinfo : EIATTR_KPARAM_INFO
	.align		4
.L_1533:
        /*003c*/ 	.byte	0x04, 0x17
        /*003e*/ 	.short	(.L_1535 - .L_1534)
.L_1534:
        /*0040*/ 	.word	0x00000000
        /*0044*/ 	.short	0x0008
        /*0046*/ 	.short	0x0030
        /*0048*/ 	.byte	0x00, 0xf0, 0x21, 0x00


	//----- nvinfo : EIATTR_KPARAM_INFO
	.align		4
.L_1535:
        /*004c*/ 	.byte	0x04, 0x17
        /*004e*/ 	.short	(.L_1537 - .L_1536)
.L_1536:
        /*0050*/ 	.word	0x00000000
        /*0054*/ 	.short	0x0007
        /*0056*/ 	.short	0x0028
        /*0058*/ 	.byte	0x00, 0xf0, 0x21, 0x00


	//----- nvinfo : EIATTR_KPARAM_INFO
	.align		4
.L_1537:
        /*005c*/ 	.byte	0x04, 0x17
        /*005e*/ 	.short	(.L_1539 - .L_1538)
.L_1538:
        /*0060*/ 	.word	0x00000000
        /*0064*/ 	.short	0x0006
        /*0066*/ 	.short	0x0020
        /*0068*/ 	.byte	0x00, 0xf0, 0x21, 0x00


	//----- nvinfo : EIATTR_KPARAM_INFO
	.align		4
.L_1539:
        /*006c*/ 	.byte	0x04, 0x17
        /*006e*/ 	.short	(.L_1541 - .L_1540)
.L_1540:
        /*0070*/ 	.word	0x00000000
        /*0074*/ 	.short	0x0005
        /*0076*/ 	.short	0x0018
        /*0078*/ 	.byte	0x00, 0xf0, 0x21, 0x00


	//----- nvinfo : EIATTR_KPARAM_INFO
	.align		4
.L_1541:
        /*007c*/ 	.byte	0x04, 0x17
        /*007e*/ 	.short	(.L_1543 - .L_1542)
.L_1542:
        /*0080*/ 	.word	0x00000000
        /*0084*/ 	.short	0x0004
        /*0086*/ 	.short	0x0014
        /*0088*/ 	.byte	0x00, 0xf0, 0x11, 0x00


	//----- nvinfo : EIATTR_KPARAM_INFO
	.align		4
.L_1543:
        /*008c*/ 	.byte	0x04, 0x17
        /*008e*/ 	.short	(.L_1545 - .L_1544)
.L_1544:
        /*0090*/ 	.word	0x00000000
        /*0094*/ 	.short	0x0003
        /*0096*/ 	.short	0x0010
        /*0098*/ 	.byte	0x00, 0xf0, 0x11, 0x00


	//----- nvinfo : EIATTR_KPARAM_INFO
	.align		4
.L_1545:
        /*009c*/ 	.byte	0x04, 0x17
        /*009e*/ 	.short	(.L_1547 - .L_1546)
.L_1546:
        /*00a0*/ 	.word	0x00000000
        /*00a4*/ 	.short	0x0002
        /*00a6*/ 	.short	0x000c
        /*00a8*/ 	.byte	0x00, 0xf0, 0x11, 0x00


	//----- nvinfo : EIATTR_KPARAM_INFO
	.align		4
.L_1547:
        /*00ac*/ 	.byte	0x04, 0x17
        /*00ae*/ 	.short	(.L_1549 - .L_1548)
.L_1548:
        /*00b0*/ 	.word	0x00000000
        /*00b4*/ 	.short	0x0001
        /*00b6*/ 	.short	0x0008
        /*00b8*/ 	.byte	0x00, 0xf0, 0x11, 0x00


	//----- nvinfo : EIATTR_KPARAM_INFO
	.align		4
.L_1549:
        /*00bc*/ 	.byte	0x04, 0x17
        /*00be*/ 	.short	(.L_1551 - .L_1550)
.L_1550:
        /*00c0*/ 	.word	0x00000000
        /*00c4*/ 	.short	0x0000
        /*00c6*/ 	.short	0x0000
        /*00c8*/ 	.byte	0x00, 0xf0, 0x21, 0x00


	//----- nvinfo : EIATTR_MAXREG_COUNT
	.align		4
.L_1551:
        /*00cc*/ 	.byte	0x03, 0x1b
        /*00ce*/ 	.short	0x00ff


	//----- nvinfo : EIATTR_MERCURY_ISA_VERSION
	.align		4
        /*00d0*/ 	.byte	0x03, 0x5f
        /*00d2*/ 	.short	0x0000


	//----- nvinfo : EIATTR_COOP_GROUP_MASK_REGIDS
	.align		4
        /*00d4*/ 	.byte	0x04, 0x29
        /*00d6*/ 	.short	(.L_1553 - .L_1552)


	//   ....[0]....
.L_1552:
        /*00d8*/ 	.word	0xffffffff


	//   ....[1]....
        /*00dc*/ 	.word	0xffffffff


	//   ....[2]....
        /*00e0*/ 	.word	0xffffffff


	//   ....[3]....
        /*00e4*/ 	.word	0xffffffff


	//   ....[4]....
        /*00e8*/ 	.word	0xffffffff


	//   ....[5]....
        /*00ec*/ 	.word	0xffffffff


	//   ....[6]....
        /*00f0*/ 	.word	0xffffffff


	//   ....[7]....
        /*00f4*/ 	.word	0xffffffff


	//   ....[8]....
        /*00f8*/ 	.word	0xffffffff


	//   ....[9]....
        /*00fc*/ 	.word	0xffffffff


	//----- nvinfo : EIATTR_COOP_GROUP_INSTR_OFFSETS
	.align		4
.L_1553:
        /*0100*/ 	.byte	0x04, 0x28
        /*0102*/ 	.short	(.L_1555 - .L_1554)


	//   ....[0]....
.L_1554:
        /*0104*/ 	.word	0x000018d0


	//   ....[1]....
        /*0108*/ 	.word	0x00001900


	//   ....[2]....
        /*010c*/ 	.word	0x00001920


	//   ....[3]....
        /*0110*/ 	.word	0x00001940


	//   ....[4]....
        /*0114*/ 	.word	0x00001960


	//   ....[5]....
        /*0118*/ 	.word	0x00001f40


	//   ....[6]....
        /*011c*/ 	.word	0x00001fc0


	//   ....[7]....
        /*0120*/ 	.word	0x00002020


	//   ....[8]....
        /*0124*/ 	.word	0x00002080


	//   ....[9]....
        /*0128*/ 	.word	0x000020e0


	//----- nvinfo : EIATTR_EXIT_INSTR_OFFSETS
	.align		4
.L_1555:
        /*012c*/ 	.byte	0x04, 0x1c
        /*012e*/ 	.short	(.L_1557 - .L_1556)


	//   ....[0]....
.L_1556:
        /*0130*/ 	.word	0x000002d0


	//   ....[1]....
        /*0134*/ 	.word	0x00001550


	//   ....[2]....
        /*0138*/ 	.word	0x00001ef0


	//----- nvinfo : EIATTR_CRS_STACK_SIZE
	.align		4
.L_1557:
        /*013c*/ 	.byte	0x04, 0x1e
        /*013e*/ 	.short	(.L_1559 - .L_1558)
.L_1558:
        /*0140*/ 	.word	0x00000000
.L_1559:


//--------------------- .nv.info._ZN12tensorrt_llm7kernels32fusedQKNormRopeKernelNTokenHeadsIN3c108BFloat16ES3_Li128ELb0ELi4EEEvPviiifPKvS6_S6_PKlii --------------------------
	.section	.nv.info._ZN12tensorrt_llm7kernels32fusedQKNormRopeKernelNTokenHeadsIN3c108BFloat16ES3_Li128ELb0ELi4EEEvPviiifPKvS6_S6_PKlii,"",@"SHT_CUDA_INFO"
	.sectionflags	@""
	.align	4


	//----- nvinfo : EIATTR_CUDA_API_VERSION
	.align		4
        /*0000*/ 	.byte	0x04, 0x37
        /*0002*/ 	.short	(.L_1561 - .L_1560)
.L_1560:
        /*0004*/ 	.word	0x00000082


	//----- nvinfo : EIATTR_SW2861232_WAR
	.align		4
.L_1561:
        /*0008*/ 	.byte	0x01, 0x35
	.zero		2


	//----- nvinfo : EIATTR_PARAM_CBANK
	.align		4
        /*000c*/ 	.byte	0x04, 0x0a
        /*000e*/ 	.short	(.L_1563 - .L_1562)
	.align		4
.L_1562:
        /*0010*/ 	.word	index@(.nv.constant0._ZN12tensorrt_llm7kernels32fusedQKNormRopeKernelNTokenHeadsIN3c108BFloat16ES3_Li128ELb0ELi4EEEvPviiifPKvS6_S6_PKlii)
        /*0014*/ 	.short	0x0160
        /*0016*/ 	.short	0x0040


	//----- nvinfo : EIATTR_CBANK_PARAM_SIZE
	.align		4
.L_1563:
        /*0018*/ 	.byte	0x03, 0x19
        /*001a*/ 	.short	0x0040


	//----- nvinfo : EIATTR_KPARAM_INFO
	.align		4
        /*001c*/ 	.byte	0x04, 0x17
        /*001e*/ 	.short	(.L_1565 - .L_1564)
.L_1564:
        /*0020*/ 	.word	0x00000000
        /*0024*/ 	.short	0x000a
        /*0026*/ 	.short	0x003c
        /*0028*/ 	.byte	0x00, 0xf0, 0x11, 0x00


	//----- nvinfo : EIATTR_KPARAM_INFO
	.align		4
.L_1565:
        /*002c*/ 	.byte	0x04, 0x17
        /*002e*/ 	.short	(.L_1567 - .L_1566)
.L_1566:
        /*0030*/ 	.word	0x00000000
        /*0034*/ 	.short	0x0009
        /*0036*/ 	.short	0x0038
        /*0038*/ 	.byte	0x00, 0xf0, 0x11, 0x00


	//----- nvinfo : EIATTR_KPARAM_INFO
	.align		4
.L_1567:
        /*003c*/ 	.byte	0x04, 0x17
        /*003e*/ 	.short	(.L_1569 - .L_1568)
.L_1568:
        /*0040*/ 	.word	0x00000000
        /*0044*/ 	.short	0x0008
        /*0046*/ 	.short	0x0030
        /*0048*/ 	.byte	0x00, 0xf0, 0x21, 0x00


	//----- nvinfo : EIATTR_KPARAM_INFO
	.align		4
.L_1569:
        /*004c*/ 	.byte	0x04, 0x17
        /*004e*/ 	.short	(.L_1571 - .L_1570)
.L_1570:
        /*0050*/ 	.word	0x00000000
        /*0054*/ 	.short	0x0007
        /*0056*/ 	.short	0x0028
        /*0058*/ 	.byte	0x00, 0xf0, 0x21, 0x00


	//----- nvinfo : EIATTR_KPARAM_INFO
	.align		4
.L_1571:
        /*005c*/ 	.byte	0x04, 0x17
        /*005e*/ 	.short	(.L_1573 - .L_1572)
.L_1572:
        /*0060*/ 	.word	0x00000000
        /*0064*/ 	.short	0x0006
        /*0066*/ 	.short	0x0020
        /*0068*/ 	.byte	0x00, 0xf0, 0x21, 0x00


	//----- nvinfo : EIATTR_KPARAM_INFO
	.align		4
.L_1573:
        /*006c*/ 	.byte	0x04, 0x17
        /*006e*/ 	.short	(.L_1575 - .L_1574)
.L_1574:
        /*0070*/ 	.word	0x00000000
        /*0074*/ 	.short	0x0005
        /*0076*/ 	.short	0x0018
        /*0078*/ 	.byte	0x00, 0xf0, 0x21, 0x00


	//----- nvinfo : EIATTR_KPARAM_INFO
	.align		4
.L_1575:
        /*007c*/ 	.byte	0x04, 0x17
        /*007e*/ 	.short	(.L_1577 - .L_1576)
.L_1576:
        /*0080*/ 	.word	0x00000000
        /*0084*/ 	.short	0x0004
        /*0086*/ 	.short	0x0014
        /*0088*/ 	.byte	0x00, 0xf0, 0x11, 0x00


	//----- nvinfo : EIATTR_KPARAM_INFO
	.align		4
.L_1577:
        /*008c*/ 	.byte	0x04, 0x17
        /*008e*/ 	.short	(.L_1579 - .L_1578)
.L_1578:
        /*0090*/ 	.word	0x00000000
        /*0094*/ 	.short	0x0003
        /*0096*/ 	.short	0x0010
        /*0098*/ 	.byte	0x00, 0xf0, 0x11, 0x00


	//----- nvinfo : EIATTR_KPARAM_INFO
	.align		4
.L_1579:
        /*009c*/ 	.byte	0x04, 0x17
        /*009e*/ 	.short	(.L_1581 - .L_1580)
.L_1580:
        /*00a0*/ 	.word	0x00000000
        /*00a4*/ 	.short	0x0002
        /*00a6*/ 	.short	0x000c
        /*00a8*/ 	.byte	0x00, 0xf0, 0x11, 0x00


	//----- nvinfo : EIATTR_KPARAM_INFO
	.align		4
.L_1581:
        /*00ac*/ 	.byte	0x04, 0x17
        /*00ae*/ 	.short	(.L_1583 - .L_1582)
.L_1582:
        /*00b0*/ 	.word	0x00000000
        /*00b4*/ 	.short	0x0001
        /*00b6*/ 	.short	0x0008
        /*00b8*/ 	.byte	0x00, 0xf0, 0x11, 0x00


	//----- nvinfo : EIATTR_KPARAM_INFO
	.align		4
.L_1583:
        /*00bc*/ 	.byte	0x04, 0x17
        /*00be*/ 	.short	(.L_1585 - .L_1584)
.L_1584:
        /*00c0*/ 	.word	0x00000000
        /*00c4*/ 	.short	0x0000
        /*00c6*/ 	.short	0x0000
        /*00c8*/ 	.byte	0x00, 0xf0, 0x21, 0x00


	//----- nvinfo : EIATTR_MAXREG_COUNT
	.align		4
.L_1585:
        /*00cc*/ 	.byte	0x03, 0x1b
        /*00ce*/ 	.short	0x00ff


	//----- nvinfo : EIATTR_MERCURY_ISA_VERSION
	.align		4
        /*00d0*/ 	.byte	0x03, 0x5f
        /*00d2*/ 	.short	0x0000


	//----- nvinfo : EIATTR_COOP_GROUP_MASK_REGIDS
	.align		4
        /*00d4*/ 	.byte	0x04, 0x29
        /*00d6*/ 	.short	(.L_1587 - .L_1586)


	//   ....[0]....
.L_1586:
        /*00d8*/ 	.word	0xffffffff


	//   ....[1]....
        /*00dc*/ 	.word	0xffffffff


	//   ....[2]....
        /*00e0*/ 	.word	0xffffffff


	//   ....[3]....
        /*00e4*/ 	.word	0xffffffff


	//   ....[4]....
        /*00e8*/ 	.word	0xffffffff


	//   ....[5]....
        /*00ec*/ 	.word	0xffffffff


	//   ....[6]....
        /*00f0*/ 	.word	0xffffffff


	//   ....[7]....
        /*00f4*/ 	.word	0xffffffff


	//   ....[8]....
        /*00f8*/ 	.word	0xffffffff


	//   ....[9]....
        /*00fc*/ 	.word	0xffffffff


	//   ....[10]....
        /*0100*/ 	.word	0xffffffff


	//   ....[11]....
        /*0104*/ 	.word	0xffffffff


	//   ....[12]....
        /*0108*/ 	.word	0xffffffff


	//   ....[13]....
        /*010c*/ 	.word	0xffffffff


	//   ....[14]....
        /*0110*/ 	.word	0xffffffff


	//   ....[15]....
        /*0114*/ 	.word	0xffffffff


	//   ....[16]....
        /*0118*/ 	.word	0xffffffff


	//   ....[17]....
        /*011c*/ 	.word	0xffffffff


	//   ....[18]....
        /*0120*/ 	.word	0xffffffff


	//   ....[19]....
        /*0124*/ 	.word	0xffffffff


	//   ....[20]....
        /*0128*/ 	.word	0xffffffff


	//   ....[21]....
        /*012c*/ 	.word	0xffffffff


	//----- nvinfo : EIATTR_COOP_GROUP_INSTR_OFFSETS
	.align		4
.L_1587:
        /*0130*/ 	.byte	0x04, 0x28
        /*0132*/ 	.short	(.L_1589 - .L_1588)


	//   ....[0]....
.L_1588:
        /*0134*/ 	.word	0x00001ac0


	//   ....[1]....
        /*0138*/ 	.word	0x00001af0


	//   ....[2]....
        /*013c*/ 	.word	0x00001b10


	//   ....[3]....
        /*0140*/ 	.word	0x00001b30


	//   ....[4]....
        /*0144*/ 	.word	0x00001b50


	//   ....[5]....
        /*0148*/ 	.word	0x00001d20


	//   ....[6]....
        /*014c*/ 	.word	0x00001d30


	//   ....[7]....
        /*0150*/ 	.word	0x00001d60


	//   ....[8]....
        /*0154*/ 	.word	0x00002090


	//   ....[9]....
        /*0158*/ 	.word	0x000020a0


	//   ....[10]....
        /*015c*/ 	.word	0x000020b0


	//   ....[11]....
        /*0160*/ 	.word	0x00002240


	//   ....[12]....
        /*0164*/ 	.word	0x00002250


	//   ....[13]....
        /*0168*/ 	.word	0x000023b0


	//   ....[14]....
        /*016c*/ 	.word	0x00002420


	//   ....[15]....
        /*0170*/ 	.word	0x00002480


	//   ....[16]....
        /*0174*/ 	.word	0x000024e0


	//   ....[17]....
        /*0178*/ 	.word	0x00002540


	//   ....[18]....
        /*017c*/ 	.word	0x000025b0


	//   ....[19]....
        /*0180*/ 	.word	0x00002620


	//   ....[20]....
        /*0184*/ 	.word	0x00002740


	//   ....[21]....
        /*0188*/ 	.word	0x00002860


	//----- nvinfo : EIATTR_EXIT_INSTR_OFFSETS
	.align		4
.L_1589:
        /*018c*/ 	.byte	0x04, 0x1c
        /*018e*/ 	.short	(.L_1591 - .L_1590)


	//   ....[0]....
.L_1590:
        /*0190*/ 	.word	0x000002f0


	//   ....[1]....
        /*0194*/ 	.word	0x00001510


	//   ....[2]....
        /*0198*/ 	.word	0x00002360


	//----- nvinfo : EIATTR_CRS_STACK_SIZE
	.align		4
.L_1591:
        /*019c*/ 	.byte	0x04, 0x1e
        /*019e*/ 	.short	(.L_1593 - .L_1592)
.L_1592:
        /*01a0*/ 	.word	0x00000000
.L_1593:


//--------------------- .nv.info._ZN12tensorrt_llm7kernels32fusedQKNormRopeKernelNTokenHeadsIN3c108BFloat16ES3_Li128ELb1ELi4EEEvPviiifPKvS6_S6_PKlii --------------------------
	.section	.nv.info._ZN12tensorrt_llm7kernels32fusedQKNormRopeKernelNTokenHeadsIN3c108BFloat16ES3_Li128ELb1ELi4EEEvPviiifPKvS6_S6_PKlii,"",@"SHT_CUDA_INFO"
	.sectionflags	@""
	.align	4


	//----- nvinfo : EIATTR_CUDA_API_VERSION
	.align		4
        /*0000*/ 	.byte	0x04, 0x37
        /*0002*/ 	.short	(.L_1595 - .L_1594)
.L_1594:
        /*0004*/ 	.word	0x00000082


	//----- nvinfo : EIATTR_SW2861232_WAR
	.align		4
.L_1595:
        /*0008*/ 	.byte	0x01, 0x35
	.zero		2


	//----- nvinfo : EIATTR_PARAM_CBANK
	.align		4
        /*000c*/ 	.byte	0x04, 0x0a
        /*000e*/ 	.short	(.L_1597 - .L_1596)
	.align		4
.L_1596:
        /*0010*/ 	.word	index@(.nv.constant0._ZN12tensorrt_llm7kernels32fusedQKNormRopeKernelNTokenHeadsIN3c108BFloat16ES3_Li128ELb1ELi4EEEvPviiifPKvS6_S6_PKlii)
        /*0014*/ 	.short	0x0160
        /*0016*/ 	.short	0x0040


	//----- nvinfo : EIATTR_CBANK_PARAM_SIZE
	.align		4
.L_1597:
        /*0018*/ 	.byte	0x03, 0x19
        /*001a*/ 	.short	0x0040


	//----- nvinfo : EIATTR_KPARAM_INFO
	.align		4
        /*001c*/ 	.byte	0x04, 0x17
        /*001e*/ 	.short	(.L_1599 - .L_1598)
.L_1598:
        /*0020*/ 	.word	0x00000000
        /*0024*/ 	.short	0x000a
        /*0026*/ 	.short	0x003c
        /*0028*/ 	.byte	0x00, 0xf0, 0x11, 0x00


	//----- nvinfo : EIATTR_KPARAM_INFO
	.align		4
.L_1599:
        /*002c*/ 	.byte	0x04, 0x17
        /*002e*/ 	.short	(.L_1601 - .L_1600)
.L_1600:
        /*0030*/ 	.word	0x00000000
        /*0034*/ 	.short	0x0009
        /*0036*/ 	.short	0x0038
        /*0038*/ 	.byte	0x00, 0xf0, 0x11, 0x00


	//----- nvinfo : EIATTR_KPARAM_INFO
	.align		4
.L_1601:
        /*003c*/ 	.byte	0x04, 0x17
        /*003e*/ 	.short	(.L_1603 - .L_1602)
.L_1602:
        /*0040*/ 	.word	0x00000000
        /*0044*/ 	.short	0x0008
        /*0046*/ 	.short	0x0030
        /*0048*/ 	.byte	0x00, 0xf0, 0x21, 0x00


	//----- nvinfo : EIATTR_KPARAM_INFO
	.align		4
.L_1603:
        /*004c*/ 	.byte	0x04, 0x17
        /*004e*/ 	.short	(.L_1605 - .L_1604)
.L_1604:
        /*0050*/ 	.word	0x00000000
        /*0054*/ 	.short	0x0007
        /*0056*/ 	.short	0x0028
        /*0058*/ 	.byte	0x00, 0xf0, 0x21, 0x00


	//----- nvinfo : EIATTR_KPARAM_INFO
	.align		4
.L_1605:
        /*005c*/ 	.byte	0x04, 0x17
        /*005e*/ 	.short	(.L_1607 - .L_1606)
.L_1606:
        /*0060*/ 	.word	0x00000000
        /*0064*/ 	.short	0x0006
        /*0066*/ 	.short	0x0020
        /*0068*/ 	.byte	0x00, 0xf0, 0x21, 0x00


	//----- nvinfo : EIATTR_KPARAM_INFO
	.align		4
.L_1607:
        /*006c*/ 	.byte	0x04, 0x17
        /*006e*/ 	.short	(.L_1609 - .L_1608)
.L_1608:
        /*0070*/ 	.word	0x00000000
        /*0074*/ 	.short	0x0005
        /*0076*/ 	.short	0x0018
        /*0078*/ 	.byte	0x00, 0xf0, 0x21, 0x00


	//----- nvinfo : EIATTR_KPARAM_INFO
	.align		4
.L_1609:
        /*007c*/ 	.byte	0x04, 0x17
        /*007e*/ 	.short	(.L_1611 - .L_1610)
.L_1610:
        /*0080*/ 	.word	0x00000000
        /*0084*/ 	.short	0x0004
        /*0086*/ 	.short	0x0014
        /*0088*/ 	.byte	0x00, 0xf0, 0x11, 0x00


	//----- nvinfo : EIATTR_KPARAM_INFO
	.align		4
.L_1611:
        /*008c*/ 	.byte	0x04, 0x17
        /*008e*/ 	.short	(.L_1613 - .L_1612)
.L_1612:
        /*0090*/ 	.word	0x00000000
        /*0094*/ 	.short	0x0003
        /*0096*/ 	.short	0x0010
        /*0098*/ 	.byte	0x00, 0xf0, 0x11, 0x00


	//----- nvinfo : EIATTR_KPARAM_INFO
	.align		4
.L_1613:
        /*009c*/ 	.byte	0x04, 0x17
        /*009e*/ 	.short	(.L_1615 - .L_1614)
.L_1614:
        /*00a0*/ 	.word	0x00000000
        /*00a4*/ 	.short	0x0002
        /*00a6*/ 	.short	0x000c
        /*00a8*/ 	.byte	0x00, 0xf0, 0x11, 0x00


	//----- nvinfo : EIATTR_KPARAM_INFO
	.align		4
.L_1615:
        /*00ac*/ 	.byte	0x04, 0x17
        /*00ae*/ 	.short	(.L_1617 - .L_1616)
.L_1616:
        /*00b0*/ 	.word	0x00000000
        /*00b4*/ 	.short	0x0001
        /*00b6*/ 	.short	0x0008
        /*00b8*/ 	.byte	0x00, 0xf0, 0x11, 0x00


	//----- nvinfo : EIATTR_KPARAM_INFO
	.align		4
.L_1617:
        /*00bc*/ 	.byte	0x04, 0x17
        /*00be*/ 	.short	(.L_1619 - .L_1618)
.L_1618:
        /*00c0*/ 	.word	0x00000000
        /*00c4*/ 	.short	0x0000
        /*00c6*/ 	.short	0x0000
        /*00c8*/ 	.byte	0x00, 0xf0, 0x21, 0x00


	//----- nvinfo : EIATTR_MAXREG_COUNT
	.align		4
.L_1619:
        /*00cc*/ 	.byte	0x03, 0x1b
        /*00ce*/ 	.short	0x00ff


	//----- nvinfo : EIATTR_MERCURY_ISA_VERSION
	.align		4
        /*00d0*/ 	.byte	0x03, 0x5f
        /*00d2*/ 	.short	0x0000


	//----- nvinfo : EIATTR_COOP_GROUP_MASK_REGIDS
	.align		4
        /*00d4*/ 	.byte	0x04, 0x29
        /*00d6*/ 	.short	(.L_1621 - .L_1620)


	//   ....[0]....
.L_1620:
        /*00d8*/ 	.word	0xffffffff


	//   ....[1]....
        /*00dc*/ 	.word	0xffffffff


	//   ....[2]....
        /*00e0*/ 	.word	0xffffffff


	//   ....[3]....
        /*00e4*/ 	.word	0xffffffff


	//   ....[4]....
        /*00e8*/ 	.word	0xffffffff


	//   ....[5]....
        /*00ec*/ 	.word	0xffffffff


	//   ....[6]....
        /*00f0*/ 	.word	0xffffffff


	//   ....[7]....
        /*00f4*/ 	.word	0xffffffff


	//   ....[8]....
        /*00f8*/ 	.word	0xffffffff


	//   ....[9]....
        /*00fc*/ 	.word	0xffffffff


	//----- nvinfo : EIATTR_COOP_GROUP_INSTR_OFFSETS
	.align		4
.L_1621:
        /*0100*/ 	.byte	0x04, 0x28
        /*0102*/ 	.short	(.L_1623 - .L_1622)


	//   ....[0]....
.L_1622:
        /*0104*/ 	.word	0x000016f0


	//   ....[1]....
        /*0108*/ 	.word	0x00001720


	//   ....[2]....
        /*010c*/ 	.word	0x00001740


	//   ....[3]....
        /*0110*/ 	.word	0x00001760


	//   ....[4]....
        /*0114*/ 	.word	0x00001780


	//   ....[5]....
        /*0118*/ 	.word	0x00001b60


	//   ....[6]....
        /*011c*/ 	.word	0x00001bc0


	//   ....[7]....
        /*0120*/ 	.word	0x00001c20


	//   ....[8]....
        /*0124*/ 	.word	0x00001c80


	//   ....[9]....
        /*0128*/ 	.word	0x00001cf0


	//----- nvinfo : EIATTR_EXIT_INSTR_OFFSETS
	.align		4
.L_1623:
        /*012c*/ 	.byte	0x04, 0x1c
        /*012e*/ 	.short	(.L_1625 - .L_1624)


	//   ....[0]....
.L_1624:
        /*0130*/ 	.word	0x000002d0


	//   ....[1]....
        /*0134*/ 	.word	0x00001490


	//   ....[2]....
        /*0138*/ 	.word	0x00001b10


	//----- nvinfo : EIATTR_CRS_STACK_SIZE
	.align		4
.L_1625:
        /*013c*/ 	.byte	0x04, 0x1e
        /*013e*/ 	.short	(.L_1627 - .L_1626)
.L_1626:
        /*0140*/ 	.word	0x00000000
.L_1627:


//--------------------- .nv.info._ZN12tensorrt_llm7kernels32fusedQKNormRopeKernelNTokenHeadsIN3c108BFloat16ES3_Li64ELb0ELi4EEEvPviiifPKvS6_S6_PKlii --------------------------
	.section	.nv.info._ZN12tensorrt_llm7kernels32fusedQKNormRopeKernelNTokenHeadsIN3c108BFloat16ES3_Li64ELb0ELi4EEEvPviiifPKvS6_S6_PKlii,"",@"SHT_CUDA_INFO"
	.sectionflags	@""
	.align	4


	//----- nvinfo : EIATTR_CUDA_API_VERSION
	.align		4
        /*0000*/ 	.byte	0x04, 0x37
        /*0002*/ 	.short	(.L_1629 - .L_1628)
.L_1628:
        /*0004*/ 	.word	0x00000082


	//----- nvinfo : EIATTR_SW2861232_WAR
	.align		4
.L_1629:
        /*0008*/ 	.byte	0x01, 0x35
	.zero		2


	//----- nvinfo : EIATTR_PARAM_CBANK
	.align		4
        /*000c*/ 	.byte	0x04, 0x0a
        /*000e*/ 	.short	(.L_1631 - .L_1630)
	.align		4
.L_1630:
        /*0010*/ 	.word	index@(.nv.constant0._ZN12tensorrt_llm7kernels32fusedQKNormRopeKernelNTokenHeadsIN3c108BFloat16ES3_Li64ELb0ELi4EEEvPviiifPKvS6_S6_PKlii)
        /*0014*/ 	.short	0x0160
        /*0016*/ 	.short	0x0040


	//----- nvinfo : EIATTR_CBANK_PARAM_SIZE
	.align		4
.L_1631:
        /*0018*/ 	.byte	0x03, 0x19
        /*001a*/ 	.short	0x0040


	//----- nvinfo : EIATTR_KPARAM_INFO
	.align		4
        /*001c*/ 	.byte	0x04, 0x17
        /*001e*/ 	.short	(.L_1633 - .L_1632)
.L_1632:
        /*0020*/ 	.word	0x00000000
        /*0024*/ 	.short	0x000a
        /*0026*/ 	.short	0x003c
        /*0028*/ 	.byte	0x00, 0xf0, 0x11, 0x00


	//----- nvinfo : EIATTR_KPARAM_INFO
	.align		4
.L_1633:
        /*002c*/ 	.byte	0x04, 0x17
        /*002e*/ 	.short	(.L_1635 - .L_1634)
.L_1634:
        /*0030*/ 	.word	0x00000000
        /*0034*/ 	.short	0x0009
        /*0036*/ 	.short	0x0038
        /*0038*/ 	.byte	0x00, 0xf0, 0x11, 0x00


	//----- nvinfo : EIATTR_KPARAM_INFO
	.align		4
.L_1635:
        /*003c*/ 	.byte	0x04, 0x17
        /*003e*/ 	.short	(.L_1637 - .L_1636)
.L_1636:
        /*0040*/ 	.word	0x00000000
        /*0044*/ 	.short	0x0008
        /*0046*/ 	.short	0x0030
        /*0048*/ 	.byte	0x00, 0xf0, 0x21, 0x00


	//----- nvinfo : EIATTR_KPARAM_INFO
	.align		4
.L_1637:
        /*004c*/ 	.byte	0x04, 0x17
        /*004e*/ 	.short	(.L_1639 - .L_1638)
.L_1638:
        /*0050*/ 	.word	0x00000000
        /*0054*/ 	.short	0x0007
        /*0056*/ 	.short	0x0028
        /*0058*/ 	.byte	0x00, 0xf0, 0x21, 0x00


	//----- nvinfo : EIATTR_KPARAM_INFO
	.align		4
.L_1639:
        /*005c*/ 	.byte	0x04, 0x17
        /*005e*/ 	.short	(.L_1641 - .L_1640)
.L_1640:
        /*0060*/ 	.word	0x00000000
        /*0064*/ 	.short	0x0006
        /*0066*/ 	.short	0x0020
        /*0068*/ 	.byte	0x00, 0xf0, 0x21, 0x00


	//----- nvinfo : EIATTR_KPARAM_INFO
	.align		4
.L_1641:
        /*006c*/ 	.byte	0x04, 0x17
        /*006e*/ 	.short	(.L_1643 - .L_1642)
.L_1642:
        /*0070*/ 	.word	0x00000000
        /*0074*/ 	.short	0x0005
        /*0076*/ 	.short	0x0018
        /*0078*/ 	.byte	0x00, 0xf0, 0x21, 0x00


	//----- nvinfo : EIATTR_KPARAM_INFO
	.align		4
.L_1643:
        /*007c*/ 	.byte	0x04, 0x17
        /*007e*/ 	.short	(.L_1645 - .L_1644)
.L_1644:
        /*0080*/ 	.word	0x00000000
        /*0084*/ 	.short	0x0004
        /*0086*/ 	.short	0x0014
        /*0088*/ 	.byte	0x00, 0xf0, 0x11, 0x00


	//----- nvinfo : EIATTR_KPARAM_INFO
	.align		4
.L_1645:
        /*008c*/ 	.byte	0x04, 0x17
        /*008e*/ 	.short	(.L_1647 - .L_1646)
.L_1646:
        /*0090*/ 	.word	0x00000000
        /*0094*/ 	.short	0x0003
        /*0096*/ 	.short	0x0010
        /*0098*/ 	.byte	0x00, 0xf0, 0x11, 0x00


	//----- nvinfo : EIATTR_KPARAM_INFO
	.align		4
.L_1647:
        /*009c*/ 	.byte	0x04, 0x17
        /*009e*/ 	.short	(.L_1649 - .L_1648)
.L_1648:
        /*00a0*/ 	.word	0x00000000
        /*00a4*/ 	.short	0x0002
        /*00a6*/ 	.short	0x000c
        /*00a8*/ 	.byte	0x00, 0xf0, 0x11, 0x00


	//----- nvinfo : EIATTR_KPARAM_INFO
	.align		4
.L_1649:
        /*00ac*/ 	.byte	0x04, 0x17
        /*00ae*/ 	.short	(.L_1651 - .L_1650)
.L_1650:
        /*00b0*/ 	.word	0x00000000
        /*00b4*/ 	.short	0x0001
        /*00b6*/ 	.short	0x0008
        /*00b8*/ 	.byte	0x00, 0xf0, 0x11, 0x00


	//----- nvinfo : EIATTR_KPARAM_INFO
	.align		4
.L_1651:
        /*00bc*/ 	.byte	0x04, 0x17
        /*00be*/ 	.short	(.L_1653 - .L_1652)
.L_1652:
        /*00c0*/ 	.word	0x00000000
        /*00c4*/ 	.short	0x0000
        /*00c6*/ 	.short	0x0000
        /*00c8*/ 	.byte	0x00, 0xf0, 0x21, 0x00


	//----- nvinfo : EIATTR_MAXREG_COUNT
	.align		4
.L_1653:
        /*00cc*/ 	.byte	0x03, 0x1b
        /*00ce*/ 	.short	0x00ff


	//----- nvinfo : EIATTR_MERCURY_ISA_VERSION
	.align		4
        /*00d0*/ 	.byte	0x03, 0x5f
        /*00d2*/ 	.short	0x0000


	//----- nvinfo : EIATTR_COOP_GROUP_MASK_REGIDS
	.align		4
        /*00d4*/ 	.byte	0x04, 0x29
        /*00d6*/ 	.short	(.L_1655 - .L_1654)


	//   ....[0]....
.L_1654:
        /*00d8*/ 	.word	0xffffffff


	//   ....[1]....
        /*00dc*/ 	.word	0xffffffff


	//   ....[2]....
        /*00e0*/ 	.word	0xffffffff


	//   ....[3]....
        /*00e4*/ 	.word	0xffffffff


	//   ....[4]....
        /*00e8*/ 	.word	0xffffffff


	//   ....[5]....
        /*00ec*/ 	.word	0xffffffff


	//   ....[6]....
        /*00f0*/ 	.word	0xffffffff


	//   ....[7]....
        /*00f4*/ 	.word	0xffffffff


	//   ....[8]....
        /*00f8*/ 	.word	0xffffffff


	//   ....[9]....
        /*00fc*/ 	.word	0xffffffff


	//   ....[10]....
        /*0100*/ 	.word	0xffffffff


	//   ....[11]....
        /*0104*/ 	.word	0xffffffff


	//   ....[12]....
        /*0108*/ 	.word	0xffffffff


	//   ....[13]....
        /*010c*/ 	.word	0xffffffff


	//   ....[14]....
        /*0110*/ 	.word	0xffffffff


	//   ....[15]....
        /*0114*/ 	.word	0xffffffff


	//   ....[16]....
        /*0118*/ 	.word	0xffffffff


	//   ....[17]....
        /*011c*/ 	.word	0xffffffff


	//----- nvinfo : EIATTR_COOP_GROUP_INSTR_OFFSETS
	.align		4
.L_1655:
        /*0120*/ 	.byte	0x04, 0x28
        /*0122*/ 	.short	(.L_1657 - .L_1656)


	//   ....[0]....
.L_1656:
        /*0124*/ 	.word	0x00001780


	//   ....[1]....
        /*0128*/ 	.word	0x000017b0


	//   ....[2]....
        /*012c*/ 	.word	0x000017d0


	//   ....[3]....
        /*0130*/ 	.word	0x000017f0


	//   ....[4]....
        /*0134*/ 	.word	0x00001810


	//   ....[5]....
        /*0138*/ 	.word	0x00001980


	//   ....[6]....
        /*013c*/ 	.word	0x00001990


	//   ....[7]....
        /*0140*/ 	.word	0x000019b0


	//   ....[8]....
        /*0144*/ 	.word	0x00001bf0


	//   ....[9]....
        /*0148*/ 	.word	0x00001ce0


	//   ....[10]....
        /*014c*/ 	.word	0x00001cf0


	//   ....[11]....
        /*0150*/ 	.word	0x00001e40


	//   ....[12]....
        /*0154*/ 	.word	0x00001eb0


	//   ....[13]....
        /*0158*/ 	.word	0x00001f10


	//   ....[14]....
        /*015c*/ 	.word	0x00001f70


	//   ....[15]....
        /*0160*/ 	.word	0x00001fd0


	//   ....[16]....
        /*0164*/ 	.word	0x00002040


	//   ....[17]....
        /*0168*/ 	.word	0x000020c0


	//----- nvinfo : EIATTR_EXIT_INSTR_OFFSETS
	.align		4
.L_1657:
        /*016c*/ 	.byte	0x04, 0x1c
        /*016e*/ 	.short	(.L_1659 - .L_1658)


	//   ....[0]....
.L_1658:
        /*0170*/ 	.word	0x000002d0


	//   ....[1]....
        /*0174*/ 	.word	0x00001460


	//   ....[2]....
        /*0178*/ 	.word	0x00001df0


	//----- nvinfo : EIATTR_CRS_STACK_SIZE
	.align		4
.L_1659:
        /*017c*/ 	.byte	0x04, 0x1e
        /*017e*/ 	.short	(.L_1661 - .L_1660)
.L_1660:
        /*0180*/ 	.word	0x00000000
.L_1661:


//--------------------- .nv.info._ZN12tensorrt_llm7kernels32fusedQKNormRopeKernelNTokenHeadsIN3c108BFloat16ES3_Li64ELb1ELi4EEEvPviiifPKvS6_S6_PKlii --------------------------
	.section	.nv.info._ZN12tensorrt_llm7kernels32fusedQKNormRopeKernelNTokenHeadsIN3c108BFloat16ES3_Li64ELb1ELi4EEEvPviiifPKvS6_S6_PKlii,"",@"SHT_CUDA_INFO"
	.sectionflags	@""
	.align	4


	//----- nvinfo : EIATTR_CUDA_API_VERSION
	.align		4
        /*0000*/ 	.byte	0x04, 0x37
        /*0002*/ 	.short	(.L_1663 - .L_1662)
.L_1662:
        /*0004*/ 	.word	0x00000082


	//----- nvinfo : EIATTR_SW2861232_WAR
	.align		4
.L_1663:
        /*0008*/ 	.byte	0x01, 0x35
	.zero		2


	//----- nvinfo : EIATTR_PARAM_CBANK
	.align		4
        /*000c*/ 	.byte	0x04, 0x0a
        /*000e*/ 	.short	(.L_1665 - .L_1664)
	.align		4
.L_1664:
        /*0010*/ 	.word	index@(.nv.constant0._ZN12tensorrt_llm7kernels32fusedQKNormRopeKernelNTokenHeadsIN3c108BFloat16ES3_Li64ELb1ELi4EEEvPviiifPKvS6_S6_PKlii)
        /*0014*/ 	.short	0x0160
        /*0016*/ 	.short	0x0040


	//----- nvinfo : EIATTR_CBANK_PARAM_SIZE
	.align		4
.L_1665:
        /*0018*/ 	.byte	0x03, 0x19
        /*001a*/ 	.short	0x0040


	//----- nvinfo : EIATTR_KPARAM_INFO
	.align		4
        /*001c*/ 	.byte	0x04, 0x17
        /*001e*/ 	.short	(.L_1667 - .L_1666)
.L_1666:
        /*0020*/ 	.word	0x00000000
        /*0024*/ 	.short	0x000a
        /*0026*/ 	.short	0x003c
        /*0028*/ 	.byte	0x00, 0xf0, 0x11, 0x00


	//----- nvinfo : EIATTR_KPARAM_INFO
	.align		4
.L_1667:
        /*002c*/ 	.byte	0x04, 0x17
        /*002e*/ 	.short	(.L_1669 - .L_1668)
.L_1668:
        /*0030*/ 	.word	0x00000000
        /*0034*/ 	.short	0x0009
        /*0036*/ 	.short	0x0038
        /*0038*/ 	.byte	0x00, 0xf0, 0x11, 0x00


	//----- nvinfo : EIATTR_KPARAM_INFO
	.align		4
.L_1669:
        /*003c*/ 	.byte	0x04, 0x17
        /*003e*/ 	.short	(.L_1671 - .L_1670)
.L_1670:
        /*0040*/ 	.word	0x00000000
        /*0044*/ 	.short	0x0008
        /*0046*/ 	.short	0x0030
        /*0048*/ 	.byte	0x00, 0xf0, 0x21, 0x00


	//----- nvinfo : EIATTR_KPARAM_INFO
	.align		4
.L_1671:
        /*004c*/ 	.byte	0x04, 0x17
        /*004e*/ 	.short	(.L_1673 - .L_1672)
.L_1672:
        /*0050*/ 	.word	0x00000000
        /*0054*/ 	.short	0x0007
        /*0056*/ 	.short	0x0028
        /*0058*/ 	.byte	0x00, 0xf0, 0x21, 0x00


	//----- nvinfo : EIATTR_KPARAM_INFO
	.align		4
.L_1673:
        /*005c*/ 	.byte	0x04, 0x17
        /*005e*/ 	.short	(.L_1675 - .L_1674)
.L_1674:
        /*0060*/ 	.word	0x00000000
        /*0064*/ 	.short	0x0006
        /*0066*/ 	.short	0x0020
        /*0068*/ 	.byte	0x00, 0xf0, 0x21, 0x00


	//----- nvinfo : EIATTR_KPARAM_INFO
	.align		4
.L_1675:
        /*006c*/ 	.byte	0x04, 0x17
        /*006e*/ 	.short	(.L_1677 - .L_1676)
.L_1676:
        /*0070*/ 	.word	0x00000000
        /*0074*/ 	.short	0x0005
        /*0076*/ 	.short	0x0018
        /*0078*/ 	.byte	0x00, 0xf0, 0x21, 0x00


	//----- nvinfo : EIATTR_KPARAM_INFO
	.align		4
.L_1677:
        /*007c*/ 	.byte	0x04, 0x17
        /*007e*/ 	.short	(.L_1679 - .L_1678)
.L_1678:
        /*0080*/ 	.word	0x00000000
        /*0084*/ 	.short	0x0004
        /*0086*/ 	.short	0x0014
        /*0088*/ 	.byte	0x00, 0xf0, 0x11, 0x00


	//----- nvinfo : EIATTR_KPARAM_INFO
	.align		4
.L_1679:
        /*008c*/ 	.byte	0x04, 0x17
        /*008e*/ 	.short	(.L_1681 - .L_1680)
.L_1680:
        /*0090*/ 	.word	0x00000000
        /*0094*/ 	.short	0x0003
        /*0096*/ 	.short	0x0010
        /*0098*/ 	.byte	0x00, 0xf0, 0x11, 0x00


	//----- nvinfo : EIATTR_KPARAM_INFO
	.align		4
.L_1681:
        /*009c*/ 	.byte	0x04, 0x17
        /*009e*/ 	.short	(.L_1683 - .L_1682)
.L_1682:
        /*00a0*/ 	.word	0x00000000
        /*00a4*/ 	.short	0x0002
        /*00a6*/ 	.short	0x000c
        /*00a8*/ 	.byte	0x00, 0xf0, 0x11, 0x00


	//----- nvinfo : EIATTR_KPARAM_INFO
	.align		4
.L_1683:
        /*00ac*/ 	.byte	0x04, 0x17
        /*00ae*/ 	.short	(.L_1685 - .L_1684)
.L_1684:
        /*00b0*/ 	.word	0x00000000
        /*00b4*/ 	.short	0x0001
        /*00b6*/ 	.short	0x0008
        /*00b8*/ 	.byte	0x00, 0xf0, 0x11, 0x00


	//----- nvinfo : EIATTR_KPARAM_INFO
	.align		4
.L_1685:
        /*00bc*/ 	.byte	0x04, 0x17
        /*00be*/ 	.short	(.L_1687 - .L_1686)
.L_1686:
        /*00c0*/ 	.word	0x00000000
        /*00c4*/ 	.short	0x0000
        /*00c6*/ 	.short	0x0000
        /*00c8*/ 	.byte	0x00, 0xf0, 0x21, 0x00


	//----- nvinfo : EIATTR_MAXREG_COUNT
	.align		4
.L_1687:
        /*00cc*/ 	.byte	0x03, 0x1b
        /*00ce*/ 	.short	0x00ff


	//----- nvinfo : EIATTR_MERCURY_ISA_VERSION
	.align		4
        /*00d0*/ 	.byte	0x03, 0x5f
        /*00d2*/ 	.short	0x0000


	//----- nvinfo : EIATTR_COOP_GROUP_MASK_REGIDS
	.align		4
        /*00d4*/ 	.byte	0x04, 0x29
        /*00d6*/ 	.short	(.L_1689 - .L_1688)


	//   ....[0]....
.L_1688:
        /*00d8*/ 	.word	0xffffffff


	//   ....[1]....
        /*00dc*/ 	.word	0xffffffff


	//   ....[2]....
        /*00e0*/ 	.word	0xffffffff


	//   ....[3]....
        /*00e4*/ 	.word	0xffffffff


	//   ....[4]....
        /*00e8*/ 	.word	0xffffffff


	//   ....[5]....
        /*00ec*/ 	.word	0xffffffff


	//   ....[6]....
        /*00f0*/ 	.word	0xffffffff


	//   ....[7]....
        /*00f4*/ 	.word	0xffffffff


	//   ....[8]....
        /*00f8*/ 	.word	0xffffffff


	//   ....[9]....
        /*00fc*/ 	.word	0xffffffff


	//   ....[10]....
        /*0100*/ 	.word	0xffffffff


	//   ....[11]....
        /*0104*/ 	.word	0xffffffff


	//   ....[12]....
        /*0108*/ 	.word	0xffffffff


	//   ....[13]....
        /*010c*/ 	.word	0xffffffff


	//   ....[14]....
        /*0110*/ 	.word	0xffffffff


	//   ....[15]....
        /*0114*/ 	.word	0xffffffff


	//   ....[16]....
        /*0118*/ 	.word	0xffffffff


	//   ....[17]....
        /*011c*/ 	.word	0xffffffff


	//   ....[18]....
        /*0120*/ 	.word	0xffffffff


	//   ....[19]....
        /*0124*/ 	.word	0xffffffff


	//   ....[20]....
        /*0128*/ 	.word	0xffffffff


	//   ....[21]....
        /*012c*/ 	.word	0xffffffff


	//   ....[22]....
        /*0130*/ 	.word	0xffffffff


	//   ....[23]....
        /*0134*/ 	.word	0xffffffff


	//   ....[24]....
        /*0138*/ 	.word	0xffffffff


	//   ....[25]....
        /*013c*/ 	.word	0xffffffff


	//   ....[26]....
        /*0140*/ 	.word	0xffffffff


	//   ....[27]....
        /*0144*/ 	.word	0xffffffff


	//   ....[28]....
        /*0148*/ 	.word	0xffffffff


	//   ....[29]....
        /*014c*/ 	.word	0xffffffff


	//----- nvinfo : EIATTR_COOP_GROUP_INSTR_OFFSETS
	.align		4
.L_1689:
        /*0150*/ 	.byte	0x04, 0x28
        /*0152*/ 	.short	(.L_1691 - .L_1690)


	//   ....[0]....
.L_1690:
        /*0154*/ 	.word	0x000016c0


	//   ....[1]....
        /*0158*/ 	.word	0x000016f0


	//   ....[2]....
        /*015c*/ 	.word	0x00001710


	//   ....[3]....
        /*0160*/ 	.word	0x00001730


	//   ....[4]....
        /*0164*/ 	.word	0x00001750


	//   ....[5]....
        /*0168*/ 	.word	0x00001a00


	//   ....[6]....
        /*016c*/ 	.word	0x00001a30


	//   ....[7]....
        /*0170*/ 	.word	0x00001a50


	//   ....[8]....
        /*0174*/ 	.word	0x00001a70


	//   ....[9]....
        /*0178*/ 	.word	0x00001a90


	//   ....[10]....
        /*017c*/ 	.word	0x00001d60


	//   ....[11]....
        /*0180*/ 	.word	0x00001d90


	//   ....[12]....
        /*0184*/ 	.word	0x00001db0


	//   ....[13]....
        /*0188*/ 	.word	0x00001dd0


	//   ....[14]....
        /*018c*/ 	.word	0x00001df0


	//   ....[15]....
        /*0190*/ 	.word	0x00002030


	//   ....[16]....
        /*0194*/ 	.word	0x00002090


	//   ....[17]....
        /*0198*/ 	.word	0x000020f0


	//   ....[18]....
        /*019c*/ 	.word	0x00002150


	//   ....[19]....
        /*01a0*/ 	.word	0x000021c0


	//   ....[20]....
        /*01a4*/ 	.word	0x00002220


	//   ....[21]....
        /*01a8*/ 	.word	0x00002290


	//   ....[22]....
        /*01ac*/ 	.word	0x000022f0


	//   ....[23]....
        /*01b0*/ 	.word	0x00002350


	//   ....[24]....
        /*01b4*/ 	.word	0x000023b0


	//   ....[25]....
        /*01b8*/ 	.word	0x00002410


	//   ....[26]....
        /*01bc*/ 	.word	0x00002470


	//   ....[27]....
        /*01c0*/ 	.word	0x000024d0


	//   ....[28]....
        /*01c4*/ 	.word	0x00002530


	//   ....[29]....
        /*01c8*/ 	.word	0x00002590


	//----- nvinfo : EIATTR_EXIT_INSTR_OFFSETS
	.align		4
.L_1691:
        /*01cc*/ 	.byte	0x04, 0x1c
        /*01ce*/ 	.short	(.L_1693 - .L_1692)


	//   ....[0]....
.L_1692:
        /*01d0*/ 	.word	0x000002a0


	//   ....[1]....
        /*01d4*/ 	.word	0x00001450


	//   ....[2]....
        /*01d8*/ 	.word	0x00001c80


	//   ....[3]....
        /*01dc*/ 	.word	0x00001fe0


	//----- nvinfo : EIATTR_CRS_STACK_SIZE
	.align		4
.L_1693:
        /*01e0*/ 	.byte	0x04, 0x1e
        /*01e2*/ 	.short	(.L_1695 - .L_1694)
.L_1694:
        /*01e4*/ 	.word	0x00000000
.L_1695:


//--------------------- .nv.info._ZN12tensorrt_llm7kernels32fusedQKNormRopeKernelNTokenHeadsIN3c108BFloat16ES3_Li256ELb0ELi2EEEvPviiifPKvS6_S6_PKlii --------------------------
	.section	.nv.info._ZN12tensorrt_llm7kernels32fusedQKNormRopeKernelNTokenHeadsIN3c108BFloat16ES3_Li256ELb0ELi2EEEvPviiifPKvS6_S6_PKlii,"",@"SHT_CUDA_INFO"
	.sectionflags	@""
	.align	4


	//----- nvinfo : EIATTR_CUDA_API_VERSION
	.align		4
        /*0000*/ 	.byte	0x04, 0x37
        /*0002*/ 	.short	(.L_1697 - .L_1696)
.L_1696:
        /*0004*/ 	.word	0x00000082


	//----- nvinfo : EIATTR_SW2861232_WAR
	.align		4
.L_1697:
        /*0008*/ 	.byte	0x01, 0x35
	.zero		2


	//----- nvinfo : EIATTR_PARAM_CBANK
	.align		4
        /*000c*/ 	.byte	0x04, 0x0a
        /*000e*/ 	.short	(.L_1699 - .L_1698)
	.align		4
.L_1698:
        /*0010*/ 	.word	index@(.nv.constant0._ZN12tensorrt_llm7kernels32fusedQKNormRopeKernelNTokenHeadsIN3c108BFloat16ES3_Li256ELb0ELi2EEEvPviiifPKvS6_S6_PKlii)
        /*0014*/ 	.short	0x0160
        /*0016*/ 	.short	0x0040


	//----- nvinfo : EIATTR_CBANK_PARAM_SIZE
	.align		4
.L_1699:
        /*0018*/ 	.byte	0x03, 0x19
        /*001a*/ 	.short	0x0040


	//----- nvinfo : EIATTR_KPARAM_INFO
	.align		4
        /*001c*/ 	.byte	0x04, 0x17
        /*001e*/ 	.short	(.L_1701 - .L_1700)
.L_1700:
        /*0020*/ 	.word	0x00000000
        /*0024*/ 	.short	0x000a
        /*0026*/ 	.short	0x003c
        /*0028*/ 	.byte	0x00, 0xf0, 0x11, 0x00


	//----- nvinfo : EIATTR_KPARAM_INFO
	.align		4
.L_1701:
        /*002c*/ 	.byte	0x04, 0x17
        /*002e*/ 	.short	(.L_1703 - .L_1702)
.L_1702:
        /*0030*/ 	.word	0x00000000
        /*0034*/ 	.short	0x0009
        /*0036*/ 	.short	0x0038
        /*0038*/ 	.byte	0x00, 0xf0, 0x11, 0x00


	//----- nvinfo : EIATTR_KPARAM_INFO
	.align		4
.L_1703:
        /*003c*/ 	.byte	0x04, 0x17
        /*003e*/ 	.short	(.L_1705 - .L_1704)
.L_1704:
        /*0040*/ 	.word	0x00000000
        /*0044*/ 	.short	0x0008
        /*0046*/ 	.short	0x0030
        /*0048*/ 	.byte	0x00, 0xf0, 0x21, 0x00


	//----- nvinfo : EIATTR_KPARAM_INFO
	.align		4
.L_1705:
        /*004c*/ 	.byte	0x04, 0x17
        /*004e*/ 	.short	(.L_1707 - .L_1706)
.L_1706:
        /*0050*/ 	.word	0x00000000
        /*0054*/ 	.short	0x0007
        /*0056*/ 	.short	0x0028
        /*0058*/ 	.byte	0x00, 0xf0, 0x21, 0x00


	//----- nvinfo : EIATTR_KPARAM_INFO
	.align		4
.L_1707:
        /*005c*/ 	.byte	0x04, 0x17
        /*005e*/ 	.short	(.L_1709 - .L_1708)
.L_1708:
        /*0060*/ 	.word	0x00000000
        /*0064*/ 	.short	0x0006
        /*0066*/ 	.short	0x0020
        /*0068*/ 	.byte	0x00, 0xf0, 0x21, 0x00


	//----- nvinfo : EIATTR_KPARAM_INFO
	.align		4
.L_1709:
        /*006c*/ 	.byte	0x04, 0x17
        /*006e*/ 	.short	(.L_1711 - .L_1710)
.L_1710:
        /*0070*/ 	.word	0x00000000
        /*0074*/ 	.short	0x0005
        /*0076*/ 	.short	0x0018
        /*0078*/ 	.byte	0x00, 0xf0, 0x21, 0x00


	//----- nvinfo : EIATTR_KPARAM_INFO
	.align		4
.L_1711:
        /*007c*/ 	.byte	0x04, 0x17
        /*007e*/ 	.short	(.L_1713 - .L_1712)
.L_1712:
        /*0080*/ 	.word	0x00000000
        /*0084*/ 	.short	0x0004
        /*0086*/ 	.short	0x0014
        /*0088*/ 	.byte	0x00, 0xf0, 0x11, 0x00


	//----- nvinfo : EIATTR_KPARAM_INFO
	.align		4
.L_1713:
        /*008c*/ 	.byte	0x04, 0x17
        /*008e*/ 	.short	(.L_1715 - .L_1714)
.L_1714:
        /*0090*/ 	.word	0x00000000
        /*0094*/ 	.short	0x0003
        /*0096*/ 	.short	0x0010
        /*0098*/ 	.byte	0x00, 0xf0, 0x11, 0x00


	//----- nvinfo : EIATTR_KPARAM_INFO
	.align		4
.L_1715:
        /*009c*/ 	.byte	0x04, 0x17
        /*009e*/ 	.short	(.L_1717 - .L_1716)
.L_1716:
        /*00a0*/ 	.word	0x00000000
        /*00a4*/ 	.short	0x0002
        /*00a6*/ 	.short	0x000c
        /*00a8*/ 	.byte	0x00, 0xf0, 0x11, 0x00


	//----- nvinfo : EIATTR_KPARAM_INFO
	.align		4
.L_1717:
        /*00ac*/ 	.byte	0x04, 0x17
        /*00ae*/ 	.short	(.L_1719 - .L_1718)
.L_1718:
        /*00b0*/ 	.word	0x00000000
        /*00b4*/ 	.short	0x0001
        /*00b6*/ 	.short	0x0008
        /*00b8*/ 	.byte	0x00, 0xf0, 0x11, 0x00


	//----- nvinfo : EIATTR_KPARAM_INFO
	.align		4
.L_1719:
        /*00bc*/ 	.byte	0x04, 0x17
        /*00be*/ 	.short	(.L_1721 - .L_1720)
.L_1720:
        /*00c0*/ 	.word	0x00000000
        /*00c4*/ 	.short	0x0000
        /*00c6*/ 	.short	0x0000
        /*00c8*/ 	.byte	0x00, 0xf0, 0x21, 0x00


	//----- nvinfo : EIATTR_MAXREG_COUNT
	.align		4
.L_1721:
        /*00cc*/ 	.byte	0x03, 0x1b
        /*00ce*/ 	.short	0x00ff


	//----- nvinfo : EIATTR_MERCURY_ISA_VERSION
	.align		4
        /*00d0*/ 	.byte	0x03, 0x5f
        /*00d2*/ 	.short	0x0000


	//----- nvinfo : EIATTR_COOP_GROUP_MASK_REGIDS
	.align		4
        /*00d4*/ 	.byte	0x04, 0x29
        /*00d6*/ 	.short	(.L_1723 - .L_1722)


	//   ....[0]....
.L_1722:
        /*00d8*/ 	.word	0xffffffff


	//   ....[1]....
        /*00dc*/ 	.word	0xffffffff


	//   ....[2]....
        /*00e0*/ 	.word	0xffffffff


	//   ....[3]....
        /*00e4*/ 	.word	0xffffffff


	//   ....[4]....
        /*00e8*/ 	.word	0xffffffff


	//   ....[5]....
        /*00ec*/ 	.word	0xffffffff


	//   ....[6]....
        /*00f0*/ 	.word	0xffffffff


	//   ....[7]....
        /*00f4*/ 	.word	0xffffffff


	//   ....[8]....
        /*00f8*/ 	.word	0xffffffff


	//   ....[9]....
        /*00fc*/ 	.word	0xffffffff


	//   ....[10]....
        /*0100*/ 	.word	0xffffffff


	//   ....[11]....
        /*0104*/ 	.word	0xffffffff


	//   ....[12]....
        /*0108*/ 	.word	0xffffffff


	//   ....[13]....
        /*010c*/ 	.word	0xffffffff


	//   ....[14]....
        /*0110*/ 	.word	0xffffffff


	//   ....[15]....
        /*0114*/ 	.word	0xffffffff


	//   ....[16]....
        /*0118*/ 	.word	0xffffffff


	//   ....[17]....
        /*011c*/ 	.word	0xffffffff


	//   ....[18]....
        /*0120*/ 	.word	0xffffffff


	//   ....[19]....
        /*0124*/ 	.word	0xffffffff


	//   ....[20]....
        /*0128*/ 	.word	0xffffffff


	//   ....[21]....
        /*012c*/ 	.word	0xffffffff


	//   ....[22]....
        /*0130*/ 	.word	0xffffffff


	//   ....[23]....
        /*0134*/ 	.word	0xffffffff


	//   ....[24]....
        /*0138*/ 	.word	0xffffffff


	//   ....[25]....
        /*013c*/ 	.word	0xffffffff


	//   ....[26]....
        /*0140*/ 	.word	0xffffffff


	//   ....[27]....
        /*0144*/ 	.word	0xffffffff


	//   ....[28]....
        /*0148*/ 	.word	0xffffffff


	//   ....[29]....
        /*014c*/ 	.word	0xffffffff


	//----- nvinfo : EIATTR_COOP_GROUP_INSTR_OFFSETS
	.align		4
.L_1723:
        /*0150*/ 	.byte	0x04, 0x28
        /*0152*/ 	.short	(.L_1725 - .L_1724)


	//   ....[0]....
.L_1724:
        /*0154*/ 	.word	0x00001f30


	//   ....[1]....
        /*0158*/ 	.word	0x00001f60


	//   ....[2]....
        /*015c*/ 	.word	0x00001f80


	//   ....[3]....
        /*0160*/ 	.word	0x00001fa0


	//   ....[4]....
        /*0164*/ 	.word	0x00001fc0


	//   ....[5]....
        /*0168*/ 	.word	0x00002250


	//   ....[6]....
        /*016c*/ 	.word	0x00002260


	//   ....[7]....
        /*0170*/ 	.word	0x00002290


	//   ....[8]....
        /*0174*/ 	.word	0x00002520


	//   ....[9]....
        /*0178*/ 	.word	0x000025d0


	//   ....[10]....
        /*017c*/ 	.word	0x00002690


	//   ....[11]....
        /*0180*/ 	.word	0x00002750


	//   ....[12]....
        /*0184*/ 	.word	0x00002800


	//   ....[13]....
        /*0188*/ 	.word	0x00002910


	//   ....[14]....
        /*018c*/ 	.word	0x00002920


	//   ....[15]....
        /*0190*/ 	.word	0x00002aa0


	//   ....[16]....
        /*0194*/ 	.word	0x00002ab0


	//   ....[17]....
        /*0198*/ 	.word	0x00002c50


	//   ....[18]....
        /*019c*/ 	.word	0x00002cc0


	//   ....[19]....
        /*01a0*/ 	.word	0x00002d20


	//   ....[20]....
        /*01a4*/ 	.word	0x00002d80


	//   ....[21]....
        /*01a8*/ 	.word	0x00002de0


	//   ....[22]....
        /*01ac*/ 	.word	0x00002e50


	//   ....[23]....
        /*01b0*/ 	.word	0x00002ec0


	//   ....[24]....
        /*01b4*/ 	.word	0x00002fe0


	//   ....[25]....
        /*01b8*/ 	.word	0x00003100


	//   ....[26]....
        /*01bc*/ 	.word	0x00003220


	//   ....[27]....
        /*01c0*/ 	.word	0x00003340


	//   ....[28]....
        /*01c4*/ 	.word	0x00003460


	//   ....[29]....
        /*01c8*/ 	.word	0x00003580


	//----- nvinfo : EIATTR_EXIT_INSTR_OFFSETS
	.align		4
.L_1725:
        /*01cc*/ 	.byte	0x04, 0x1c
        /*01ce*/ 	.short	(.L_1727 - .L_1726)


	//   ....[0]....
.L_1726:
        /*01d0*/ 	.word	0x000002b0


	//   ....[1]....
        /*01d4*/ 	.word	0x00001520


	//   ....[2]....
        /*01d8*/ 	.word	0x00002c00


	//----- nvinfo : EIATTR_CRS_STACK_SIZE
	.align		4
.L_1727:
        /*01dc*/ 	.byte	0x04, 0x1e
        /*01de*/ 	.short	(.L_1729 - .L_1728)
.L_1728:
        /*01e0*/ 	.word	0x00000000
.L_1729:


//--------------------- .nv.info._ZN12tensorrt_llm7kernels32fusedQKNormRopeKernelNTokenHeadsIN3c108BFloat16ES3_Li256ELb1ELi2EEEvPviiifPKvS6_S6_PKlii --------------------------
	.section	.nv.info._ZN12tensorrt_llm7kernels32fusedQKNormRopeKernelNTokenHeadsIN3c108BFloat16ES3_Li256ELb1ELi2EEEvPviiifPKvS6_S6_PKlii,"",@"SHT_CUDA_INFO"
	.sectionflags	@""
	.align	4


	//----- nvinfo : EIATTR_CUDA_API_VERSION
	.align		4
        /*0000*/ 	.byte	0x04, 0x37
        /*0002*/ 	.short	(.L_1731 - .L_1730)
.L_1730:
        /*0004*/ 	.word	0x00000082


	//----- nvinfo : EIATTR_SW2861232_WAR
	.align		4
.L_1731:
        /*0008*/ 	.byte	0x01, 0x35
	.zero		2


	//----- nvinfo : EIATTR_PARAM_CBANK
	.align		4
        /*000c*/ 	.byte	0x04, 0x0a
        /*000e*/ 	.short	(.L_1733 - .L_1732)
	.align		4
.L_1732:
        /*0010*/ 	.word	index@(.nv.constant0._ZN12tensorrt_llm7kernels32fusedQKNormRopeKernelNTokenHeadsIN3c108BFloat16ES3_Li256ELb1ELi2EEEvPviiifPKvS6_S6_PKlii)
        /*0014*/ 	.short	0x0160
        /*0016*/ 	.short	0x0040


	//----- nvinfo : EIATTR_CBANK_PARAM_SIZE
	.align		4
.L_1733:
        /*0018*/ 	.byte	0x03, 0x19
        /*001a*/ 	.short	0x0040


	//----- nvinfo : EIATTR_KPARAM_INFO
	.align		4
        /*001c*/ 	.byte	0x04, 0x17
        /*001e*/ 	.short	(.L_1735 - .L_1734)
.L_1734:
        /*0020*/ 	.word	0x00000000
        /*0024*/ 	.short	0x000a
        /*0026*/ 	.short	0x003c
        /*0028*/ 	.byte	0x00, 0xf0, 0x11, 0x00


	//----- nvinfo : EIATTR_KPARAM_INFO
	.align		4
.L_1735:
        /*002c*/ 	.byte	0x04, 0x17
        /*002e*/ 	.short	(.L_1737 - .L_1736)
.L_1736:
        /*0030*/ 	.word	0x00000000
        /*0034*/ 	.short	0x0009
        /*0036*/ 	.short	0x0038
        /*0038*/ 	.byte	0x00, 0xf0, 0x11, 0x00


	//----- nvinfo : EIATTR_KPARAM_INFO
	.align		4
.L_1737:
        /*003c*/ 	.byte	0x04, 0x17
        /*003e*/ 	.short	(.L_1739 - .L_1738)
.L_1738:
        /*0040*/ 	.word	0x00000000
        /*0044*/ 	.short	0x0008
        /*0046*/ 	.short	0x0030
        /*0048*/ 	.byte	0x00, 0xf0, 0x21, 0x00


	//----- nvinfo : EIATTR_KPARAM_INFO
	.align		4
.L_1739:
        /*004c*/ 	.byte	0x04, 0x17
        /*004e*/ 	.short	(.L_1741 - .L_1740)
.L_1740:
        /*0050*/ 	.word	0x00000000
        /*0054*/ 	.short	0x0007
        /*0056*/ 	.short	0x0028
        /*0058*/ 	.byte	0x00, 0xf0, 0x21, 0x00


	//----- nvinfo : EIATTR_KPARAM_INFO
	.align		4
.L_1741:
        /*005c*/ 	.byte	0x04, 0x17
        /*005e*/ 	.short	(.L_1743 - .L_1742)
.L_1742:
        /*0060*/ 	.word	0x00000000
        /*0064*/ 	.short	0x0006
        /*0066*/ 	.short	0x0020
        /*0068*/ 	.byte	0x00, 0xf0, 0x21, 0x00


	//----- nvinfo : EIATTR_KPARAM_INFO
	.align		4
.L_1743:
        /*006c*/ 	.byte	0x04, 0x17
        /*006e*/ 	.short	(.L_1745 - .L_1744)
.L_1744:
        /*0070*/ 	.word	0x00000000
        /*0074*/ 	.short	0x0005
        /*0076*/ 	.short	0x0018
        /*0078*/ 	.byte	0x00, 0xf0, 0x21, 0x00


	//----- nvinfo : EIATTR_KPARAM_INFO
	.align		4
.L_1745:
        /*007c*/ 	.byte	0x04, 0x17
        /*007e*/ 	.short	(.L_1747 - .L_1746)
.L_1746:
        /*0080*/ 	.word	0x00000000
        /*0084*/ 	.short	0x0004
        /*0086*/ 	.short	0x0014
        /*0088*/ 	.byte	0x00, 0xf0, 0x11, 0x00


	//----- nvinfo : EIATTR_KPARAM_INFO
	.align		4
.L_1747:
        /*008c*/ 	.byte	0x04, 0x17
        /*008e*/ 	.short	(.L_1749 - .L_1748)
.L_1748:
        /*0090*/ 	.word	0x00000000
        /*0094*/ 	.short	0x0003
        /*0096*/ 	.short	0x0010
        /*0098*/ 	.byte	0x00, 0xf0, 0x11, 0x00


	//----- nvinfo : EIATTR_KPARAM_INFO
	.align		4
.L_1749:
        /*009c*/ 	.byte	0x04, 0x17
        /*009e*/ 	.short	(.L_1751 - .L_1750)
.L_1750:
        /*00a0*/ 	.word	0x00000000
        /*00a4*/ 	.short	0x0002
        /*00a6*/ 	.short	0x000c
        /*00a8*/ 	.byte	0x00, 0xf0, 0x11, 0x00


	//----- nvinfo : EIATTR_KPARAM_INFO
	.align		4
.L_1751:
        /*00ac*/ 	.byte	0x04, 0x17
        /*00ae*/ 	.short	(.L_1753 - .L_1752)
.L_1752:
        /*00b0*/ 	.word	0x00000000
        /*00b4*/ 	.short	0x0001
        /*00b6*/ 	.short	0x0008
        /*00b8*/ 	.byte	0x00, 0xf0, 0x11, 0x00


	//----- nvinfo : EIATTR_KPARAM_INFO
	.align		4
.L_1753:
        /*00bc*/ 	.byte	0x04, 0x17
        /*00be*/ 	.short	(.L_1755 - .L_1754)
.L_1754:
        /*00c0*/ 	.word	0x00000000
        /*00c4*/ 	.short	0x0000
        /*00c6*/ 	.short	0x0000
        /*00c8*/ 	.byte	0x00, 0xf0, 0x21, 0x00


	//----- nvinfo : EIATTR_MAXREG_COUNT
	.align		4
.L_1755:
        /*00cc*/ 	.byte	0x03, 0x1b
        /*00ce*/ 	.short	0x00ff


	//----- nvinfo : EIATTR_MERCURY_ISA_VERSION
	.align		4
        /*00d0*/ 	.byte	0x03, 0x5f
        /*00d2*/ 	.short	0x0000


	//----- nvinfo : EIATTR_COOP_GROUP_MASK_REGIDS
	.align		4
        /*00d4*/ 	.byte	0x04, 0x29
        /*00d6*/ 	.short	(.L_1757 - .L_1756)


	//   ....[0]....
.L_1756:
        /*00d8*/ 	.word	0xffffffff


	//   ....[1]....
        /*00dc*/ 	.word	0xffffffff


	//   ....[2]....
        /*00e0*/ 	.word	0xffffffff


	//   ....[3]....
        /*00e4*/ 	.word	0xffffffff


	//   ....[4]....
        /*00e8*/ 	.word	0xffffffff


	//   ....[5]....
        /*00ec*/ 	.word	0xffffffff


	//   ....[6]....
        /*00f0*/ 	.word	0xffffffff


	//   ....[7]....
        /*00f4*/ 	.word	0xffffffff


	//   ....[8]....
        /*00f8*/ 	.word	0xffffffff


	//   ....[9]....
        /*00fc*/ 	.word	0xffffffff


	//----- nvinfo : EIATTR_COOP_GROUP_INSTR_OFFSETS
	.align		4
.L_1757:
        /*0100*/ 	.byte	0x04, 0x28
        /*0102*/ 	.short	(.L_1759 - .L_1758)


	//   ....[0]....
.L_1758:
        /*0104*/ 	.word	0x000018c0


	//   ....[1]....
        /*0108*/ 	.word	0x000018f0


	//   ....[2]....
        /*010c*/ 	.word	0x00001910


	//   ....[3]....
        /*0110*/ 	.word	0x00001930


	//   ....[4]....
        /*0114*/ 	.word	0x00001950


	//   ....[5]....
        /*0118*/ 	.word	0x00001f30


	//   ....[6]....
        /*011c*/ 	.word	0x00001fb0


	//   ....[7]....
        /*0120*/ 	.word	0x00002010


	//   ....[8]....
        /*0124*/ 	.word	0x00002070


	//   ....[9]....
        /*0128*/ 	.word	0x000020d0


	//----- nvinfo : EIATTR_EXIT_INSTR_OFFSETS
	.align		4
.L_1759:
        /*012c*/ 	.byte	0x04, 0x1c
        /*012e*/ 	.short	(.L_1761 - .L_1760)


	//   ....[0]....
.L_1760:
        /*0130*/ 	.word	0x000002c0


	//   ....[1]....
        /*0134*/ 	.word	0x00001540


	//   ....[2]....
        /*0138*/ 	.word	0x00001ee0


	//----- nvinfo : EIATTR_CRS_STACK_SIZE
	.align		4
.L_1761:
        /*013c*/ 	.byte	0x04, 0x1e
        /*013e*/ 	.short	(.L_1763 - .L_1762)
.L_1762:
        /*0140*/ 	.word	0x00000000
.L_1763:


//--------------------- .nv.info._ZN12tensorrt_llm7kernels32fusedQKNormRopeKernelNTokenHeadsIN3c108BFloat16ES3_Li128ELb0ELi2EEEvPviiifPKvS6_S6_PKlii --------------------------
	.section	.nv.info._ZN12tensorrt_llm7kernels32fusedQKNormRopeKernelNTokenHeadsIN3c108BFloat16ES3_Li128ELb0ELi2EEEvPviiifPKvS6_S6_PKlii,"",@"SHT_CUDA_INFO"
	.sectionflags	@""
	.align	4


	//----- nvinfo : EIATTR_CUDA_API_VERSION
	.align		4
        /*0000*/ 	.byte	0x04, 0x37
        /*0002*/ 	.short	(.L_1765 - .L_1764)
.L_1764:
        /*0004*/ 	.word	0x00000082


	//----- nvinfo : EIATTR_SW2861232_WAR
	.align		4
.L_1765:
        /*0008*/ 	.byte	0x01, 0x35
	.zero		2


	//----- nvinfo : EIATTR_PARAM_CBANK
	.align		4
        /*000c*/ 	.byte	0x04, 0x0a
        /*000e*/ 	.short	(.L_1767 - .L_1766)
	.align		4
.L_1766:
        /*0010*/ 	.word	index@(.nv.constant0._ZN12tensorrt_llm7kernels32fusedQKNormRopeKernelNTokenHeadsIN3c108BFloat16ES3_Li128ELb0ELi2EEEvPviiifPKvS6_S6_PKlii)
        /*0014*/ 	.short	0x0160
        /*0016*/ 	.short	0x0040


	//----- nvinfo : EIATTR_CBANK_PARAM_SIZE
	.align		4
.L_1767:
        /*0018*/ 	.byte	0x03, 0x19
        /*001a*/ 	.short	0x0040


	//----- nvinfo : EIATTR_KPARAM_INFO
	.align		4
        /*001c*/ 	.byte	0x04, 0x17
        /*001e*/ 	.short	(.L_1769 - .L_1768)
.L_1768:
        /*0020*/ 	.word	0x00000000
        /*0024*/ 	.short	0x000a
        /*0026*/ 	.short	0x003c
        /*0028*/ 	.byte	0x00, 0xf0, 0x11, 0x00


	//----- nvinfo : EIATTR_KPARAM_INFO
	.align		4
.L_1769:
        /*002c*/ 	.byte	0x04, 0x17
        /*002e*/ 	.short	(.L_1771 - .L_1770)
.L_1770:
        /*0030*/ 	.word	0x00000000
        /*0034*/ 	.short	0x0009
        /*0036*/ 	.short	0x0038
        /*0038*/ 	.byte	0x00, 0xf0, 0x11, 0x00


	//----- nvinfo : EIATTR_KPARAM_INFO
	.align		4
.L_1771:
        /*003c*/ 	.byte	0x04, 0x17
        /*003e*/ 	.short	(.L_1773 - .L_1772)
.L_1772:
        /*0040*/ 	.word	0x00000000
        /*0044*/ 	.short	0x0008
        /*0046*/ 	.short	0x0030
        /*0048*/ 	.byte	0x00, 0xf0, 0x21, 0x00


	//----- nvinfo : EIATTR_KPARAM_INFO
	.align		4
.L_1773:
        /*004c*/ 	.byte	0x04, 0x17
        /*004e*/ 	.short	(.L_1775 - .L_1774)
.L_1774:
        /*0050*/ 	.word	0x00000000
        /*0054*/ 	.short	0x0007
        /*0056*/ 	.short	0x0028
        /*0058*/ 	.byte	0x00, 0xf0, 0x21, 0x00


	//----- nvinfo : EIATTR_KPARAM_INFO
	.align		4
.L_1775:
        /*005c*/ 	.byte	0x04, 0x17
        /*005e*/ 	.short	(.L_1777 - .L_1776)
.L_1776:
        /*0060*/ 	.word	0x00000000
        /*0064*/ 	.short	0x0006
        /*0066*/ 	.short	0x0020
        /*0068*/ 	.byte	0x00, 0xf0, 0x21, 0x00


	//----- nvinfo : EIATTR_KPARAM_INFO
	.align		4
.L_1777:
        /*006c*/ 	.byte	0x04, 0x17
        /*006e*/ 	.short	(.L_1779 - .L_1778)
.L_1778:
        /*0070*/ 	.word	0x00000000
        /*0074*/ 	.short	0x0005
        /*0076*/ 	.short	0x0018
        /*0078*/ 	.byte	0x00, 0xf0, 0x21, 0x00


	//----- nvinfo : EIATTR_KPARAM_INFO
	.align		4
.L_1779:
        /*007c*/ 	.byte	0x04, 0x17
        /*007e*/ 	.short	(.L_1781 - .L_1780)
.L_1780:
        /*0080*/ 	.word	0x00000000
        /*0084*/ 	.short	0x0004
        /*0086*/ 	.short	0x0014
        /*0088*/ 	.byte	0x00, 0xf0, 0x11, 0x00


	//----- nvinfo : EIATTR_KPARAM_INFO
	.align		4
.L_1781:
        /*008c*/ 	.byte	0x04, 0x17
        /*008e*/ 	.short	(.L_1783 - .L_1782)
.L_1782:
        /*0090*/ 	.word	0x00000000
        /*0094*/ 	.short	0x0003
        /*0096*/ 	.short	0x0010
        /*0098*/ 	.byte	0x00, 0xf0, 0x11, 0x00


	//----- nvinfo : EIATTR_KPARAM_INFO
	.align		4
.L_1783:
        /*009c*/ 	.byte	0x04, 0x17
        /*009e*/ 	.short	(.L_1785 - .L_1784)
.L_1784:
        /*00a0*/ 	.word	0x00000000
        /*00a4*/ 	.short	0x0002
        /*00a6*/ 	.short	0x000c
        /*00a8*/ 	.byte	0x00, 0xf0, 0x11, 0x00


	//----- nvinfo : EIATTR_KPARAM_INFO
	.align		4
.L_1785:
        /*00ac*/ 	.byte	0x04, 0x17
        /*00ae*/ 	.short	(.L_1787 - .L_1786)
.L_1786:
        /*00b0*/ 	.word	0x00000000
        /*00b4*/ 	.short	0x0001
        /*00b6*/ 	.short	0x0008
        /*00b8*/ 	.byte	0x00, 0xf0, 0x11, 0x00


	//----- nvinfo : EIATTR_KPARAM_INFO
	.align		4
.L_1787:
        /*00bc*/ 	.byte	0x04, 0x17
        /*00be*/ 	.short	(.L_1789 - .L_1788)
.L_1788:
        /*00c0*/ 	.word	0x00000000
        /*00c4*/ 	.short	0x0000
        /*00c6*/ 	.short	0x0000
        /*00c8*/ 	.byte	0x00, 0xf0, 0x21, 0x00


	//----- nvinfo : EIATTR_MAXREG_COUNT
	.align		4
.L_1789:
        /*00cc*/ 	.byte	0x03, 0x1b
        /*00ce*/ 	.short	0x00ff


	//----- nvinfo : EIATTR_MERCURY_ISA_VERSION
	.align		4
        /*00d0*/ 	.byte	0x03, 0x5f
        /*00d2*/ 	.short	0x0000


	//----- nvinfo : EIATTR_COOP_GROUP_MASK_REGIDS
	.align		4
        /*00d4*/ 	.byte	0x04, 0x29
        /*00d6*/ 	.short	(.L_1791 - .L_1790)


	//   ....[0]....
.L_1790:
        /*00d8*/ 	.word	0xffffffff


	//   ....[1]....
        /*00dc*/ 	.word	0xffffffff


	//   ....[2]....
        /*00e0*/ 	.word	0xffffffff


	//   ....[3]....
        /*00e4*/ 	.word	0xffffffff


	//   ....[4]....
        /*00e8*/ 	.word	0xffffffff


	//   ....[5]....
        /*00ec*/ 	.word	0xffffffff


	//   ....[6]....
        /*00f0*/ 	.word	0xffffffff


	//   ....[7]....
        /*00f4*/ 	.word	0xffffffff


	//   ....[8]....
        /*00f8*/ 	.word	0xffffffff


	//   ....[9]....
        /*00fc*/ 	.word	0xffffffff


	//   ....[10]....
        /*0100*/ 	.word	0xffffffff


	//   ....[11]....
        /*0104*/ 	.word	0xffffffff


	//   ....[12]....
        /*0108*/ 	.word	0xffffffff


	//   ....[13]....
        /*010c*/ 	.word	0xffffffff


	//   ....[14]....
        /*0110*/ 	.word	0xffffffff


	//   ....[15]....
        /*0114*/ 	.word	0xffffffff


	//   ....[16]....
        /*0118*/ 	.word	0xffffffff


	//   ....[17]....
        /*011c*/ 	.word	0xffffffff


	//   ....[18]....
        /*0120*/ 	.word	0xffffffff


	//   ....[19]....
        /*0124*/ 	.word	0xffffffff


	//   ....[20]....
        /*0128*/ 	.word	0xffffffff


	//   ....[21]....
        /*012c*/ 	.word	0xffffffff


	//----- nvinfo : EIATTR_COOP_GROUP_INSTR_OFFSETS
	.align		4
.L_1791:
        /*0130*/ 	.byte	0x04, 0x28
        /*0132*/ 	.short	(.L_1793 - .L_1792)


	//   ....[0]....
.L_1792:
        /*0134*/ 	.word	0x00001ab0


	//   ....[1]....
        /*0138*/ 	.word	0x00001ae0


	//   ....[2]....
        /*013c*/ 	.word	0x00001b00


	//   ....[3]....
        /*0140*/ 	.word	0x00001b20


	//   ....[4]....
        /*0144*/ 	.word	0x00001b40


	//   ....[5]....
        /*0148*/ 	.word	0x00001d10


	//   ....[6]....
        /*014c*/ 	.word	0x00001d20


	//   ....[7]....
        /*0150*/ 	.word	0x00001d50


	//   ....[8]....
        /*0154*/ 	.word	0x00002080


	//   ....[9]....
        /*0158*/ 	.word	0x00002090


	//   ....[10]....
        /*015c*/ 	.word	0x000020a0


	//   ....[11]....
        /*0160*/ 	.word	0x00002230


	//   ....[12]....
        /*0164*/ 	.word	0x00002240


	//   ....[13]....
        /*0168*/ 	.word	0x000023a0


	//   ....[14]....
        /*016c*/ 	.word	0x00002410


	//   ....[15]....
        /*0170*/ 	.word	0x00002470


	//   ....[16]....
        /*0174*/ 	.word	0x000024d0


	//   ....[17]....
        /*0178*/ 	.word	0x00002530


	//   ....[18]....
        /*017c*/ 	.word	0x000025a0


	//   ....[19]....
        /*0180*/ 	.word	0x00002610


	//   ....[20]....
        /*0184*/ 	.word	0x00002730


	//   ....[21]....
        /*0188*/ 	.word	0x00002850


	//----- nvinfo : EIATTR_EXIT_INSTR_OFFSETS
	.align		4
.L_1793:
        /*018c*/ 	.byte	0x04, 0x1c
        /*018e*/ 	.short	(.L_1795 - .L_1794)


	//   ....[0]....
.L_1794:
        /*0190*/ 	.word	0x000002e0


	//   ....[1]....
        /*0194*/ 	.word	0x00001500


	//   ....[2]....
        /*0198*/ 	.word	0x00002350


	//----- nvinfo : EIATTR_CRS_STACK_SIZE
	.align		4
.L_1795:
        /*019c*/ 	.byte	0x04, 0x1e
        /*019e*/ 	.short	(.L_1797 - .L_1796)
.L_1796:
        /*01a0*/ 	.word	0x00000000
.L_1797:


//--------------------- .nv.info._ZN12tensorrt_llm7kernels32fusedQKNormRopeKernelNTokenHeadsIN3c108BFloat16ES3_Li128ELb1ELi2EEEvPviiifPKvS6_S6_PKlii --------------------------
	.section	.nv.info._ZN12tensorrt_llm7kernels32fusedQKNormRopeKernelNTokenHeadsIN3c108BFloat16ES3_Li128ELb1ELi2EEEvPviiifPKvS6_S6_PKlii,"",@"SHT_CUDA_INFO"
	.sectionflags	@""
	.align	4


	//----- nvinfo : EIATTR_CUDA_API_VERSION
	.align		4
        /*0000*/ 	.byte	0x04, 0x37
        /*0002*/ 	.short	(.L_1799 - .L_1798)
.L_1798:
        /*0004*/ 	.word	0x00000082


	//----- nvinfo : EIATTR_SW2861232_WAR
	.align		4
.L_1799:
        /*0008*/ 	.byte	0x01, 0x35
	.zero		2


	//----- nvinfo : EIATTR_PARAM_CBANK
	.align		4
        /*000c*/ 	.byte	0x04, 0x0a
        /*000e*/ 	.short	(.L_1801 - .L_1800)
	.align		4
.L_1800:
        /*0010*/ 	.word	index@(.nv.constant0._ZN12tensorrt_llm7kernels32fusedQKNormRopeKernelNTokenHeadsIN3c108BFloat16ES3_Li128ELb1ELi2EEEvPviiifPKvS6_S6_PKlii)
        /*0014*/ 	.short	0x0160
        /*0016*/ 	.short	0x0040


	//----- nvinfo : EIATTR_CBANK_PARAM_SIZE
	.align		4
.L_1801:
        /*0018*/ 	.byte	0x03, 0x19
        /*001a*/ 	.short	0x0040


	//----- nvinfo : EIATTR_KPARAM_INFO
	.align		4
        /*001c*/ 	.byte	0x04, 0x17
        /*001e*/ 	.short	(.L_1803 - .L_1802)
.L_1802:
        /*0020*/ 	.word	0x00000000
        /*0024*/ 	.short	0x000a
        /*0026*/ 	.short	0x003c
        /*0028*/ 	.byte	0x00, 0xf0, 0x11, 0x00


	//----- nvinfo : EIATTR_KPARAM_INFO
	.align		4
.L_1803:
        /*002c*/ 	.byte	0x04, 0x17
        /*002e*/ 	.short	(.L_1805 - .L_1804)
.L_1804:
        /*0030*/ 	.word	0x00000000
        /*0034*/ 	.short	0x0009
        /*0036*/ 	.short	0x0038
        /*0038*/ 	.byte	0x00, 0xf0, 0x11, 0x00


	//----- nvinfo : EIATTR_KPARAM_INFO
	.align		4
.L_1805:
        /*003c*/ 	.byte	0x04, 0x17
        /*003e*/ 	.short	(.L_1807 - .L_1806)
.L_1806:
        /*0040*/ 	.word	0x00000000
        /*0044*/ 	.short	0x0008
        /*0046*/ 	.short	0x0030
        /*0048*/ 	.byte	0x00, 0xf0, 0x21, 0x00


	//----- nvinfo : EIATTR_KPARAM_INFO
	.align		4
.L_1807:
        /*004c*/ 	.byte	0x04, 0x17
        /*004e*/ 	.short	(.L_1809 - .L_1808)
.L_1808:
        /*0050*/ 	.word	0x00000000
        /*0054*/ 	.short	0x0007
        /*0056*/ 	.short	0x0028
        /*0058*/ 	.byte	0x00, 0xf0, 0x21, 0x00


	//----- nvinfo : EIATTR_KPARAM_INFO
	.align		4
.L_1809:
        /*005c*/ 	.byte	0x04, 0x17
        /*005e*/ 	.short	(.L_1811 - .L_1810)
.L_1810:
        /*0060*/ 	.word	0x00000000
        /*0064*/ 	.short	0x0006
        /*0066*/ 	.short	0x0020
        /*0068*/ 	.byte	0x00, 0xf0, 0x21, 0x00


	//----- nvinfo : EIATTR_KPARAM_INFO
	.align		4
.L_1811:
        /*006c*/ 	.byte	0x04, 0x17
        /*006e*/ 	.short	(.L_1813 - .L_1812)
.L_1812:
        /*0070*/ 	.word	0x00000000
        /*0074*/ 	.short	0x0005
        /*0076*/ 	.short	0x0018
        /*0078*/ 	.byte	0x00, 0xf0, 0x21, 0x00


	//----- nvinfo : EIATTR_KPARAM_INFO
	.align		4
.L_1813:
        /*007c*/ 	.byte	0x04, 0x17
        /*007e*/ 	.short	(.L_1815 - .L_1814)
.L_1814:
        /*0080*/ 	.word	0x00000000
        /*0084*/ 	.short	0x0004
        /*0086*/ 	.short	0x0014
        /*0088*/ 	.byte	0x00, 0xf0, 0x11, 0x00


	//----- nvinfo : EIATTR_KPARAM_INFO
	.align		4
.L_1815:
        /*008c*/ 	.byte	0x04, 0x17
        /*008e*/ 	.short	(.L_1817 - .L_1816)
.L_1816:
        /*0090*/ 	.word	0x00000000
        /*0094*/ 	.short	0x0003
        /*0096*/ 	.short	0x0010
        /*0098*/ 	.byte	0x00, 0xf0, 0x11, 0x00


	//----- nvinfo : EIATTR_KPARAM_INFO
	.align		4
.L_1817:
        /*009c*/ 	.byte	0x04, 0x17
        /*009e*/ 	.short	(.L_1819 - .L_1818)
.L_1818:
        /*00a0*/ 	.word	0x00000000
        /*00a4*/ 	.short	0x0002
        /*00a6*/ 	.short	0x000c
        /*00a8*/ 	.byte	0x00, 0xf0, 0x11, 0x00


	//----- nvinfo : EIATTR_KPARAM_INFO
	.align		4
.L_1819:
        /*00ac*/ 	.byte	0x04, 0x17
        /*00ae*/ 	.short	(.L_1821 - .L_1820)
.L_1820:
        /*00b0*/ 	.word	0x00000000
        /*00b4*/ 	.short	0x0001
        /*00b6*/ 	.short	0x0008
        /*00b8*/ 	.byte	0x00, 0xf0, 0x11, 0x00


	//----- nvinfo : EIATTR_KPARAM_INFO
	.align		4
.L_1821:
        /*00bc*/ 	.byte	0x04, 0x17
        /*00be*/ 	.short	(.L_1823 - .L_1822)
.L_1822:
        /*00c0*/ 	.word	0x00000000
        /*00c4*/ 	.short	0x0000
        /*00c6*/ 	.short	0x0000
        /*00c8*/ 	.byte	0x00, 0xf0, 0x21, 0x00


	//----- nvinfo : EIATTR_MAXREG_COUNT
	.align		4
.L_1823:
        /*00cc*/ 	.byte	0x03, 0x1b
        /*00ce*/ 	.short	0x00ff


	//----- nvinfo : EIATTR_MERCURY_ISA_VERSION
	.align		4
        /*00d0*/ 	.byte	0x03, 0x5f
        /*00d2*/ 	.short	0x0000


	//----- nvinfo : EIATTR_COOP_GROUP_MASK_REGIDS
	.align		4
        /*00d4*/ 	.byte	0x04, 0x29
        /*00d6*/ 	.short	(.L_1825 - .L_1824)


	//   ....[0]....
.L_1824:
        /*00d8*/ 	.word	0xffffffff


	//   ....[1]....
        /*00dc*/ 	.word	0xffffffff


	//   ....[2]....
        /*00e0*/ 	.word	0xffffffff


	//   ....[3]....
        /*00e4*/ 	.word	0xffffffff


	//   ....[4]....
        /*00e8*/ 	.word	0xffffffff


	//   ....[5]....
        /*00ec*/ 	.word	0xffffffff


	//   ....[6]....
        /*00f0*/ 	.word	0xffffffff


	//   ....[7]....
        /*00f4*/ 	.word	0xffffffff


	//   ....[8]....
        /*00f8*/ 	.word	0xffffffff


	//   ....[9]....
        /*00fc*/ 	.word	0xffffffff


	//----- nvinfo : EIATTR_COOP_GROUP_INSTR_OFFSETS
	.align		4
.L_1825:
        /*0100*/ 	.byte	0x04, 0x28
        /*0102*/ 	.short	(.L_1827 - .L_1826)


	//   ....[0]....
.L_1826:
        /*0104*/ 	.word	0x000016e0


	//   ....[1]....
        /*0108*/ 	.word	0x00001710


	//   ....[2]....
        /*010c*/ 	.word	0x00001730


	//   ....[3]....
        /*0110*/ 	.word	0x00001750


	//   ....[4]....
        /*0114*/ 	.word	0x00001770


	//   ....[5]....
        /*0118*/ 	.word	0x00001b50


	//   ....[6]....
        /*011c*/ 	.word	0x00001bb0


	//   ....[7]....
        /*0120*/ 	.word	0x00001c10


	//   ....[8]....
        /*0124*/ 	.word	0x00001c70


	//   ....[9]....
        /*0128*/ 	.word	0x00001ce0


	//----- nvinfo : EIATTR_EXIT_INSTR_OFFSETS
	.align		4
.L_1827:
        /*012c*/ 	.byte	0x04, 0x1c
        /*012e*/ 	.short	(.L_1829 - .L_1828)


	//   ....[0]....
.L_1828:
        /*0130*/ 	.word	0x000002c0


	//   ....[1]....
        /*0134*/ 	.word	0x00001480


	//   ....[2]....
        /*0138*/ 	.word	0x00001b00


	//----- nvinfo : EIATTR_CRS_STACK_SIZE
	.align		4
.L_1829:
        /*013c*/ 	.byte	0x04, 0x1e
        /*013e*/ 	.short	(.L_1831 - .L_1830)
.L_1830:
        /*0140*/ 	.word	0x00000000
.L_1831:


//--------------------- .nv.info._ZN12tensorrt_llm7kernels32fusedQKNormRopeKernelNTokenHeadsIN3c108BFloat16ES3_Li64ELb0ELi2EEEvPviiifPKvS6_S6_PKlii --------------------------
	.section	.nv.info._ZN12tensorrt_llm7kernels32fusedQKNormRopeKernelNTokenHeadsIN3c108BFloat16ES3_Li64ELb0ELi2EEEvPviiifPKvS6_S6_PKlii,"",@"SHT_CUDA_INFO"
	.sectionflags	@""
	.align	4


	//----- nvinfo : EIATTR_CUDA_API_VERSION
	.align		4
        /*0000*/ 	.byte	0x04, 0x37
        /*0002*/ 	.short	(.L_1833 - .L_1832)
.L_1832:
        /*0004*/ 	.word	0x00000082


	//----- nvinfo : EIATTR_SW2861232_WAR
	.align		4
.L_1833:
        /*0008*/ 	.byte	0x01, 0x35
	.zero		2


	//----- nvinfo : EIATTR_PARAM_CBANK
	.align		4
        /*000c*/ 	.byte	0x04, 0x0a
        /*000e*/ 	.short	(.L_1835 - .L_1834)
	.align		4
.L_1834:
        /*0010*/ 	.word	index@(.nv.constant0._ZN12tensorrt_llm7kernels32fusedQKNormRopeKernelNTokenHeadsIN3c108BFloat16ES3_Li64ELb0ELi2EEEvPviiifPKvS6_S6_PKlii)
        /*0014*/ 	.short	0x0160
        /*0016*/ 	.short	0x0040


	//----- nvinfo : EIATTR_CBANK_PARAM_SIZE
	.align		4
.L_1835:
        /*0018*/ 	.byte	0x03, 0x19
        /*001a*/ 	.short	0x0040


	//----- nvinfo : EIATTR_KPARAM_INFO
	.align		4
        /*001c*/ 	.byte	0x04, 0x17
        /*001e*/ 	.short	(.L_1837 - .L_1836)
.L_1836:
        /*0020*/ 	.word	0x00000000
        /*0024*/ 	.short	0x000a
        /*0026*/ 	.short	0x003c
        /*0028*/ 	.byte	0x00, 0xf0, 0x11, 0x00


	//----- nvinfo : EIATTR_KPARAM_INFO
	.align		4
.L_1837:
        /*002c*/ 	.byte	0x04, 0x17
        /*002e*/ 	.short	(.L_1839 - .L_1838)
.L_1838:
        /*0030*/ 	.word	0x00000000
        /*0034*/ 	.short	0x0009
        /*0036*/ 	.short	0x0038
        /*0038*/ 	.byte	0x00, 0xf0, 0x11, 0x00


	//----- nvinfo : EIATTR_KPARAM_INFO
	.align		4
.L_1839:
        /*003c*/ 	.byte	0x04, 0x17
        /*003e*/ 	.short	(.L_1841 - .L_1840)
.L_1840:
        /*0040*/ 	.word	0x00000000
        /*0044*/ 	.short	0x0008
        /*0046*/ 	.short	0x0030
        /*0048*/ 	.byte	0x00, 0xf0, 0x21, 0x00


	//----- nvinfo : EIATTR_KPARAM_INFO
	.align		4
.L_1841:
        /*004c*/ 	.byte	0x04, 0x17
        /*004e*/ 	.short	(.L_1843 - .L_1842)
.L_1842:
        /*0050*/ 	.word	0x00000000
        /*0054*/ 	.short	0x0007
        /*0056*/ 	.short	0x0028
        /*0058*/ 	.byte	0x00, 0xf0, 0x21, 0x00


	//----- nvinfo : EIATTR_KPARAM_INFO
	.align		4
.L_1843:
        /*005c*/ 	.byte	0x04, 0x17
        /*005e*/ 	.short	(.L_1845 - .L_1844)
.L_1844:
        /*0060*/ 	.word	0x00000000
        /*0064*/ 	.short	0x0006
        /*0066*/ 	.short	0x0020
        /*0068*/ 	.byte	0x00, 0xf0, 0x21, 0x00


	//----- nvinfo : EIATTR_KPARAM_INFO
	.align		4
.L_1845:
        /*006c*/ 	.byte	0x04, 0x17
        /*006e*/ 	.short	(.L_1847 - .L_1846)
.L_1846:
        /*0070*/ 	.word	0x00000000
        /*0074*/ 	.short	0x0005
        /*0076*/ 	.short	0x0018
        /*0078*/ 	.byte	0x00, 0xf0, 0x21, 0x00


	//----- nvinfo : EIATTR_KPARAM_INFO
	.align		4
.L_1847:
        /*007c*/ 	.byte	0x04, 0x17
        /*007e*/ 	.short	(.L_1849 - .L_1848)
.L_1848:
        /*0080*/ 	.word	0x00000000
        /*0084*/ 	.short	0x0004
        /*0086*/ 	.short	0x0014
        /*0088*/ 	.byte	0x00, 0xf0, 0x11, 0x00


	//----- nvinfo : EIATTR_KPARAM_INFO
	.align		4
.L_1849:
        /*008c*/ 	.byte	0x04, 0x17
        /*008e*/ 	.short	(.L_1851 - .L_1850)
.L_1850:
        /*0090*/ 	.word	0x00000000
        /*0094*/ 	.short	0x0003
        /*0096*/ 	.short	0x0010
        /*0098*/ 	.byte	0x00, 0xf0, 0x11, 0x00


	//----- nvinfo : EIATTR_KPARAM_INFO
	.align		4
.L_1851:
        /*009c*/ 	.byte	0x04, 0x17
        /*009e*/ 	.short	(.L_1853 - .L_1852)
.L_1852:
        /*00a0*/ 	.word	0x00000000
        /*00a4*/ 	.short	0x0002
        /*00a6*/ 	.short	0x000c
        /*00a8*/ 	.byte	0x00, 0xf0, 0x11, 0x00


	//----- nvinfo : EIATTR_KPARAM_INFO
	.align		4
.L_1853:
        /*00ac*/ 	.byte	0x04, 0x17
        /*00ae*/ 	.short	(.L_1855 - .L_1854)
.L_1854:
        /*00b0*/ 	.word	0x00000000
        /*00b4*/ 	.short	0x0001
        /*00b6*/ 	.short	0x0008
        /*00b8*/ 	.byte	0x00, 0xf0, 0x11, 0x00


	//----- nvinfo : EIATTR_KPARAM_INFO
	.align		4
.L_1855:
        /*00bc*/ 	.byte	0x04, 0x17
        /*00be*/ 	.short	(.L_1857 - .L_1856)
.L_1856:
        /*00c0*/ 	.word	0x00000000
        /*00c4*/ 	.short	0x0000
        /*00c6*/ 	.short	0x0000
        /*00c8*/ 	.byte	0x00, 0xf0, 0x21, 0x00


	//----- nvinfo : EIATTR_MAXREG_COUNT
	.align		4
.L_1857:
        /*00cc*/ 	.byte	0x03, 0x1b
        /*00ce*/ 	.short	0x00ff


	//----- nvinfo : EIATTR_MERCURY_ISA_VERSION
	.align		4
        /*00d0*/ 	.byte	0x03, 0x5f
        /*00d2*/ 	.short	0x0000


	//----- nvinfo : EIATTR_COOP_GROUP_MASK_REGIDS
	.align		4
        /*00d4*/ 	.byte	0x04, 0x29
        /*00d6*/ 	.short	(.L_1859 - .L_1858)


	//   ....[0]....
.L_1858:
        /*00d8*/ 	.word	0xffffffff


	//   ....[1]....
        /*00dc*/ 	.word	0xffffffff


	//   ....[2]....
        /*00e0*/ 	.word	0xffffffff


	//   ....[3]....
        /*00e4*/ 	.word	0xffffffff


	//   ....[4]....
        /*00e8*/ 	.word	0xffffffff


	//   ....[5]....
        /*00ec*/ 	.word	0xffffffff


	//   ....[6]....
        /*00f0*/ 	.word	0xffffffff


	//   ....[7]....
        /*00f4*/ 	.word	0xffffffff


	//   ....[8]....
        /*00f8*/ 	.word	0xffffffff


	//   ....[9]....
        /*00fc*/ 	.word	0xffffffff


	//   ....[10]....
        /*0100*/ 	.word	0xffffffff


	//   ....[11]....
        /*0104*/ 	.word	0xffffffff


	//   ....[12]....
        /*0108*/ 	.word	0xffffffff


	//   ....[13]....
        /*010c*/ 	.word	0xffffffff


	//   ....[14]....
        /*0110*/ 	.word	0xffffffff


	//   ....[15]....
        /*0114*/ 	.word	0xffffffff


	//   ....[16]....
        /*0118*/ 	.word	0xffffffff


	//   ....[17]....
        /*011c*/ 	.word	0xffffffff


	//----- nvinfo : EIATTR_COOP_GROUP_INSTR_OFFSETS
	.align		4
.L_1859:
        /*0120*/ 	.byte	0x04, 0x28
        /*0122*/ 	.short	(.L_1861 - .L_1860)


	//   ....[0]....
.L_1860:
        /*0124*/ 	.word	0x00001770


	//   ....[1]....
        /*0128*/ 	.word	0x000017a0


	//   ....[2]....
        /*012c*/ 	.word	0x000017c0


	//   ....[3]....
        /*0130*/ 	.word	0x000017e0


	//   ....[4]....
        /*0134*/ 	.word	0x00001800


	//   ....[5]....
        /*0138*/ 	.word	0x00001970


	//   ....[6]....
        /*013c*/ 	.word	0x00001980


	//   ....[7]....
        /*0140*/ 	.word	0x000019a0


	//   ....[8]....
        /*0144*/ 	.word	0x00001be0


	//   ....[9]....
        /*0148*/ 	.word	0x00001cd0


	//   ....[10]....
        /*014c*/ 	.word	0x00001ce0


	//   ....[11]....
        /*0150*/ 	.word	0x00001e30


	//   ....[12]....
        /*0154*/ 	.word	0x00001ea0


	//   ....[13]....
        /*0158*/ 	.word	0x00001f00


	//   ....[14]....
        /*015c*/ 	.word	0x00001f60


	//   ....[15]....
        /*0160*/ 	.word	0x00001fc0


	//   ....[16]....
        /*0164*/ 	.word	0x00002030


	//   ....[17]....
        /*0168*/ 	.word	0x000020b0


	//----- nvinfo : EIATTR_EXIT_INSTR_OFFSETS
	.align		4
.L_1861:
        /*016c*/ 	.byte	0x04, 0x1c
        /*016e*/ 	.short	(.L_1863 - .L_1862)


	//   ....[0]....
.L_1862:
        /*0170*/ 	.word	0x000002c0


	//   ....[1]....
        /*0174*/ 	.word	0x00001450


	//   ....[2]....
        /*0178*/ 	.word	0x00001de0


	//----- nvinfo : EIATTR_CRS_STACK_SIZE
	.align		4
.L_1863:
        /*017c*/ 	.byte	0x04, 0x1e
        /*017e*/ 	.short	(.L_1865 - .L_1864)
.L_1864:
        /*0180*/ 	.word	0x00000000
.L_1865:


//--------------------- .nv.info._ZN12tensorrt_llm7kernels32fusedQKNormRopeKernelNTokenHeadsIN3c108BFloat16ES3_Li64ELb1ELi2EEEvPviiifPKvS6_S6_PKlii --------------------------
	.section	.nv.info._ZN12tensorrt_llm7kernels32fusedQKNormRopeKernelNTokenHeadsIN3c108BFloat16ES3_Li64ELb1ELi2EEEvPviiifPKvS6_S6_PKlii,"",@"SHT_CUDA_INFO"
	.sectionflags	@""
	.align	4


	//----- nvinfo : EIATTR_CUDA_API_VERSION
	.align		4
        /*0000*/ 	.byte	0x04, 0x37
        /*0002*/ 	.short	(.L_1867 - .L_1866)
.L_1866:
        /*0004*/ 	.word	0x00000082


	//----- nvinfo : EIATTR_SW2861232_WAR
	.align		4
.L_1867:
        /*0008*/ 	.byte	0x01, 0x35
	.zero		2


	//----- nvinfo : EIATTR_PARAM_CBANK
	.align		4
        /*000c*/ 	.byte	0x04, 0x0a
        /*000e*/ 	.short	(.L_1869 - .L_1868)
	.align		4
.L_1868:
        /*0010*/ 	.word	index@(.nv.constant0._ZN12tensorrt_llm7kernels32fusedQKNormRopeKernelNTokenHeadsIN3c108BFloat16ES3_Li64ELb1ELi2EEEvPviiifPKvS6_S6_PKlii)
        /*0014*/ 	.short	0x0160
        /*0016*/ 	.short	0x0040


	//----- nvinfo : EIATTR_CBANK_PARAM_SIZE
	.align		4
.L_1869:
        /*0018*/ 	.byte	0x03, 0x19
        /*001a*/ 	.short	0x0040


	//----- nvinfo : EIATTR_KPARAM_INFO
	.align		4
        /*001c*/ 	.byte	0x04, 0x17
        /*001e*/ 	.short	(.L_1871 - .L_1870)
.L_1870:
        /*0020*/ 	.word	0x00000000
        /*0024*/ 	.short	0x000a
        /*0026*/ 	.short	0x003c
        /*0028*/ 	.byte	0x00, 0xf0, 0x11, 0x00


	//----- nvinfo : EIATTR_KPARAM_INFO
	.align		4
.L_1871:
        /*002c*/ 	.byte	0x04, 0x17
        /*002e*/ 	.short	(.L_1873 - .L_1872)
.L_1872:
        /*0030*/ 	.word	0x00000000
        /*0034*/ 	.short	0x0009
        /*0036*/ 	.short	0x0038
        /*0038*/ 	.byte	0x00, 0xf0, 0x11, 0x00


	//----- nvinfo : EIATTR_KPARAM_INFO
	.align		4
.L_1873:
        /*003c*/ 	.byte	0x04, 0x17
        /*003e*/ 	.short	(.L_1875 - .L_1874)
.L_1874:
        /*0040*/ 	.word	0x00000000
        /*0044*/ 	.short	0x0008
        /*0046*/ 	.short	0x0030
        /*0048*/ 	.byte	0x00, 0xf0, 0x21, 0x00


	//----- nvinfo : EIATTR_KPARAM_INFO
	.align		4
.L_1875:
        /*004c*/ 	.byte	0x04, 0x17
        /*004e*/ 	.short	(.L_1877 - .L_1876)
.L_1876:
        /*0050*/ 	.word	0x00000000
        /*0054*/ 	.short	0x0007
        /*0056*/ 	.short	0x0028
        /*0058*/ 	.byte	0x00, 0xf0, 0x21, 0x00


	//----- nvinfo : EIATTR_KPARAM_INFO
	.align		4
.L_1877:
        /*005c*/ 	.byte	0x04, 0x17
        /*005e*/ 	.short	(.L_1879 - .L_1878)
.L_1878:
        /*0060*/ 	.word	0x00000000
        /*0064*/ 	.short	0x0006
        /*0066*/ 	.short	0x0020
        /*0068*/ 	.byte	0x00, 0xf0, 0x21, 0x00


	//----- nvinfo : EIATTR_KPARAM_INFO
	.align		4
.L_1879:
        /*006c*/ 	.byte	0x04, 0x17
        /*006e*/ 	.short	(.L_1881 - .L_1880)
.L_1880:
        /*0070*/ 	.word	0x00000000
        /*0074*/ 	.short	0x0005
        /*0076*/ 	.short	0x0018
        /*0078*/ 	.byte	0x00, 0xf0, 0x21, 0x00


	//----- nvinfo : EIATTR_KPARAM_INFO
	.align		4
.L_1881:
        /*007c*/ 	.byte	0x04, 0x17
        /*007e*/ 	.short	(.L_1883 - .L_1882)
.L_1882:
        /*0080*/ 	.word	0x00000000
        /*0084*/ 	.short	0x0004
        /*0086*/ 	.short	0x0014
        /*0088*/ 	.byte	0x00, 0xf0, 0x11, 0x00


	//----- nvinfo : EIATTR_KPARAM_INFO
	.align		4
.L_1883:
        /*008c*/ 	.byte	0x04, 0x17
        /*008e*/ 	.short	(.L_1885 - .L_1884)
.L_1884:
        /*0090*/ 	.word	0x00000000
        /*0094*/ 	.short	0x0003
        /*0096*/ 	.short	0x0010
        /*0098*/ 	.byte	0x00, 0xf0, 0x11, 0x00


	//----- nvinfo : EIATTR_KPARAM_INFO
	.align		4
.L_1885:
        /*009c*/ 	.byte	0x04, 0x17
        /*009e*/ 	.short	(.L_1887 - .L_1886)
.L_1886:
        /*00a0*/ 	.word	0x00000000
        /*00a4*/ 	.short	0x0002
        /*00a6*/ 	.short	0x000c
        /*00a8*/ 	.byte	0x00, 0xf0, 0x11, 0x00


	//----- nvinfo : EIATTR_KPARAM_INFO
	.align		4
.L_1887:
        /*00ac*/ 	.byte	0x04, 0x17
        /*00ae*/ 	.short	(.L_1889 - .L_1888)
.L_1888:
        /*00b0*/ 	.word	0x00000000
        /*00b4*/ 	.short	0x0001
        /*00b6*/ 	.short	0x0008
        /*00b8*/ 	.byte	0x00, 0xf0, 0x11, 0x00


	//----- nvinfo : EIATTR_KPARAM_INFO
	.align		4
.L_1889:
        /*00bc*/ 	.byte	0x04, 0x17
        /*00be*/ 	.short	(.L_1891 - .L_1890)
.L_1890:
        /*00c0*/ 	.word	0x00000000
        /*00c4*/ 	.short	0x0000
        /*00c6*/ 	.short	0x0000
        /*00c8*/ 	.byte	0x00, 0xf0, 0x21, 0x00


	//----- nvinfo : EIATTR_MAXREG_COUNT
	.align		4
.L_1891:
        /*00cc*/ 	.byte	0x03, 0x1b
        /*00ce*/ 	.short	0x00ff


	//----- nvinfo : EIATTR_MERCURY_ISA_VERSION
	.align		4
        /*00d0*/ 	.byte	0x03, 0x5f
        /*00d2*/ 	.short	0x0000


	//----- nvinfo : EIATTR_COOP_GROUP_MASK_REGIDS
	.align		4
        /*00d4*/ 	.byte	0x04, 0x29
        /*00d6*/ 	.short	(.L_1893 - .L_1892)


	//   ....[0]....
.L_1892:
        /*00d8*/ 	.word	0xffffffff


	//   ....[1]....
        /*00dc*/ 	.word	0xffffffff


	//   ....[2]....
        /*00e0*/ 	.word	0xffffffff


	//   ....[3]....
        /*00e4*/ 	.word	0xffffffff


	//   ....[4]....
        /*00e8*/ 	.word	0xffffffff


	//   ....[5]....
        /*00ec*/ 	.word	0xffffffff


	//   ....[6]....
        /*00f0*/ 	.word	0xffffffff


	//   ....[7]....
        /*00f4*/ 	.word	0xffffffff


	//   ....[8]....
        /*00f8*/ 	.word	0xffffffff


	//   ....[9]....
        /*00fc*/ 	.word	0xffffffff


	//   ....[10]....
        /*0100*/ 	.word	0xffffffff


	//   ....[11]....
        /*0104*/ 	.word	0xffffffff


	//   ....[12]....
        /*0108*/ 	.word	0xffffffff


	//   ....[13]....
        /*010c*/ 	.word	0xffffffff


	//   ....[14]....
        /*0110*/ 	.word	0xffffffff


	//   ....[15]....
        /*0114*/ 	.word	0xffffffff


	//   ....[16]....
        /*0118*/ 	.word	0xffffffff


	//   ....[17]....
        /*011c*/ 	.word	0xffffffff


	//   ....[18]....
        /*0120*/ 	.word	0xffffffff


	//   ....[19]....
        /*0124*/ 	.word	0xffffffff


	//   ....[20]....
        /*0128*/ 	.word	0xffffffff


	//   ....[21]....
        /*012c*/ 	.word	0xffffffff


	//   ....[22]....
        /*0130*/ 	.word	0xffffffff


	//   ....[23]....
        /*0134*/ 	.word	0xffffffff


	//   ....[24]....
        /*0138*/ 	.word	0xffffffff


	//   ....[25]....
        /*013c*/ 	.word	0xffffffff


	//   ....[26]....
        /*0140*/ 	.word	0xffffffff


	//   ....[27]....
        /*0144*/ 	.word	0xffffffff


	//   ....[28]....
        /*0148*/ 	.word	0xffffffff


	//   ....[29]....
        /*014c*/ 	.word	0xffffffff


	//----- nvinfo : EIATTR_COOP_GROUP_INSTR_OFFSETS
	.align		4
.L_1893:
        /*0150*/ 	.byte	0x04, 0x28
        /*0152*/ 	.short	(.L_1895 - .L_1894)


	//   ....[0]....
.L_1894:
        /*0154*/ 	.word	0x000016b0


	//   ....[1]....
        /*0158*/ 	.word	0x000016e0


	//   ....[2]....
        /*015c*/ 	.word	0x00001700


	//   ....[3]....
        /*0160*/ 	.word	0x00001720


	//   ....[4]....
        /*0164*/ 	.word	0x00001740


	//   ....[5]....
        /*0168*/ 	.word	0x000019f0


	//   ....[6]....
        /*016c*/ 	.word	0x00001a20


	//   ....[7]....
        /*0170*/ 	.word	0x00001a40


	//   ....[8]....
        /*0174*/ 	.word	0x00001a60


	//   ....[9]....
        /*0178*/ 	.word	0x00001a80


	//   ....[10]....
        /*017c*/ 	.word	0x00001d50


	//   ....[11]....
        /*0180*/ 	.word	0x00001d80


	//   ....[12]....
        /*0184*/ 	.word	0x00001da0


	//   ....[13]....
        /*0188*/ 	.word	0x00001dc0


	//   ....[14]....
        /*018c*/ 	.word	0x00001de0


	//   ....[15]....
        /*0190*/ 	.word	0x00002020


	//   ....[16]....
        /*0194*/ 	.word	0x00002080


	//   ....[17]....
        /*0198*/ 	.word	0x000020e0


	//   ....[18]....
        /*019c*/ 	.word	0x00002140


	//   ....[19]....
        /*01a0*/ 	.word	0x000021b0


	//   ....[20]....
        /*01a4*/ 	.word	0x00002210


	//   ....[21]....
        /*01a8*/ 	.word	0x00002280


	//   ....[22]....
        /*01ac*/ 	.word	0x000022e0


	//   ....[23]....
        /*01b0*/ 	.word	0x00002340


	//   ....[24]....
        /*01b4*/ 	.word	0x000023a0


	//   ....[25]....
        /*01b8*/ 	.word	0x00002400


	//   ....[26]....
        /*01bc*/ 	.word	0x00002460


	//   ....[27]....
        /*01c0*/ 	.word	0x000024c0


	//   ....[28]....
        /*01c4*/ 	.word	0x00002520


	//   ....[29]....
        /*01c8*/ 	.word	0x00002580


	//----- nvinfo : EIATTR_EXIT_INSTR_OFFSETS
	.align		4
.L_1895:
        /*01cc*/ 	.byte	0x04, 0x1c
        /*01ce*/ 	.short	(.L_1897 - .L_1896)


	//   ....[0]....
.L_1896:
        /*01d0*/ 	.word	0x00000290


	//   ....[1]....
        /*01d4*/ 	.word	0x00001440


	//   ....[2]....
        /*01d8*/ 	.word	0x00001c70


	//   ....[3]....
        /*01dc*/ 	.word	0x00001fd0


	//----- nvinfo : EIATTR_CRS_STACK_SIZE
	.align		4
.L_1897:
        /*01e0*/ 	.byte	0x04, 0x1e
        /*01e2*/ 	.short	(.L_1899 - .L_1898)
.L_1898:
        /*01e4*/ 	.word	0x00000000
.L_1899:


//--------------------- .nv.info._ZN12tensorrt_llm7kernels21fusedQKNormRopeKernelIN3c108BFloat16ES3_Li256ELb0EEEvPviiifPKvS6_S6_PKlii --------------------------
	.section	.nv.info._ZN12tensorrt_llm7kernels21fusedQKNormRopeKernelIN3c108BFloat16ES3_Li256ELb0EEEvPviiifPKvS6_S6_PKlii,"",@"SHT_CUDA_INFO"
	.sectionflags	@""
	.align	4


	//----- nvinfo : EIATTR_CUDA_API_VERSION
	.align		4
        /*0000*/ 	.byte	0x04, 0x37
        /*0002*/ 	.short	(.L_1901 - .L_1900)
.L_1900:
        /*0004*/ 	.word	0x00000082


	//----- nvinfo : EIATTR_SW2861232_WAR
	.align		4
.L_1901:
        /*0008*/ 	.byte	0x01, 0x35
	.zero		2


	//----- nvinfo : EIATTR_PARAM_CBANK
	.align		4
        /*000c*/ 	.byte	0x04, 0x0a
        /*000e*/ 	.short	(.L_1903 - .L_1902)
	.align		4
.L_1902:
        /*0010*/ 	.word	index@(.nv.constant0._ZN12tensorrt_llm7kernels21fusedQKNormRopeKernelIN3c108BFloat16ES3_Li256ELb0EEEvPviiifPKvS6_S6_PKlii)
        /*0014*/ 	.short	0x0160
        /*0016*/ 	.short	0x0040


	//----- nvinfo : EIATTR_CBANK_PARAM_SIZE
	.align		4
.L_1903:
        /*0018*/ 	.byte	0x03, 0x19
        /*001a*/ 	.short	0x0040


	//----- nvinfo : EIATTR_KPARAM_INFO
	.align		4
        /*001c*/ 	.byte	0x04, 0x17
        /*001e*/ 	.short	(.L_1905 - .L_1904)
.L_1904:
        /*0020*/ 	.word	0x00000000
        /*0024*/ 	.short	0x000a
        /*0026*/ 	.short	0x003c
        /*0028*/ 	.byte	0x00, 0xf0, 0x11, 0x00


	//----- nvinfo : EIATTR_KPARAM_INFO
	.align		4
.L_1905:
        /*002c*/ 	.byte	0x04, 0x17
        /*002e*/ 	.short	(.L_1907 - .L_1906)
.L_1906:
        /*0030*/ 	.word	0x00000000
        /*0034*/ 	.short	0x0009
        /*0036*/ 	.short	0x0038
        /*0038*/ 	.byte	0x00, 0xf0, 0x11, 0x00


	//----- nvinfo : EIATTR_KPARAM_INFO
	.align		4
.L_1907:
        /*003c*/ 	.byte	0x04, 0x17
        /*003e*/ 	.short	(.L_1909 - .L_1908)
.L_1908:
        /*0040*/ 	.word	0x00000000
        /*0044*/ 	.short	0x0008
        /*0046*/ 	.short	0x0030
        /*0048*/ 	.byte	0x00, 0xf0, 0x21, 0x00


	//----- nvinfo : EIATTR_KPARAM_INFO
	.align		4
.L_1909:
        /*004c*/ 	.byte	0x04, 0x17
        /*004e*/ 	.short	(.L_1911 - .L_1910)
.L_1910:
        /*0050*/ 	.word	0x00000000
        /*0054*/ 	.short	0x0007
        /*0056*/ 	.short	0x0028
        /*0058*/ 	.byte	0x00, 0xf0, 0x21, 0x00


	//----- nvinfo : EIATTR_KPARAM_INFO
	.align		4
.L_1911:
        /*005c*/ 	.byte	0x04, 0x17
        /*005e*/ 	.short	(.L_1913 - .L_1912)
.L_1912:
        /*0060*/ 	.word	0x00000000
        /*0064*/ 	.short	0x0006
        /*0066*/ 	.short	0x0020
        /*0068*/ 	.byte	0x00, 0xf0, 0x21, 0x00


	//----- nvinfo : EIATTR_KPARAM_INFO
	.align		4
.L_1913:
        /*006c*/ 	.byte	0x04, 0x17
        /*006e*/ 	.short	(.L_1915 - .L_1914)
.L_1914:
        /*0070*/ 	.word	0x00000000
        /*0074*/ 	.short	0x0005
        /*0076*/ 	.short	0x0018
        /*0078*/ 	.byte	0x00, 0xf0, 0x21, 0x00


	//----- nvinfo : EIATTR_KPARAM_INFO
	.align		4
.L_1915:
        /*007c*/ 	.byte	0x04, 0x17
        /*007e*/ 	.short	(.L_1917 - .L_1916)
.L_1916:
        /*0080*/ 	.word	0x00000000
        /*0084*/ 	.short	0x0004
        /*0086*/ 	.short	0x0014
        /*0088*/ 	.byte	0x00, 0xf0, 0x11, 0x00


	//----- nvinfo : EIATTR_KPARAM_INFO
	.align		4
.L_1917:
        /*008c*/ 	.byte	0x04, 0x17
        /*008e*/ 	.short	(.L_1919 - .L_1918)
.L_1918:
        /*0090*/ 	.word	0x00000000
        /*0094*/ 	.short	0x0003
        /*0096*/ 	.short	0x0010
        /*0098*/ 	.byte	0x00, 0xf0, 0x11, 0x00


	//----- nvinfo : EIATTR_KPARAM_INFO
	.align		4
.L_1919:
        /*009c*/ 	.byte	0x04, 0x17
        /*009e*/ 	.short	(.L_1921 - .L_1920)
.L_1920:
        /*00a0*/ 	.word	0x00000000
        /*00a4*/ 	.short	0x0002
        /*00a6*/ 	.short	0x000c
        /*00a8*/ 	.byte	0x00, 0xf0, 0x11, 0x00


	//----- nvinfo : EIATTR_KPARAM_INFO
	.align		4
.L_1921:
        /*00ac*/ 	.byte	0x04, 0x17
        /*00ae*/ 	.short	(.L_1923 - .L_1922)
.L_1922:
        /*00b0*/ 	.word	0x00000000
        /*00b4*/ 	.short	0x0001
        /*00b6*/ 	.short	0x0008
        /*00b8*/ 	.byte	0x00, 0xf0, 0x11, 0x00


	//----- nvinfo : EIATTR_KPARAM_INFO
	.align		4
.L_1923:
        /*00bc*/ 	.byte	0x04, 0x17
        /*00be*/ 	.short	(.L_1925 - .L_1924)
.L_1924:
        /*00c0*/ 	.word	0x00000000
        /*00c4*/ 	.short	0x0000
        /*00c6*/ 	.short	0x0000
        /*00c8*/ 	.byte	0x00, 0xf0, 0x21, 0x00


	//----- nvinfo : EIATTR_MAXREG_COUNT
	.align		4
.L_1925:
        /*00cc*/ 	.byte	0x03, 0x1b
        /*00ce*/ 	.short	0x00ff


	//----- nvinfo : EIATTR_MERCURY_ISA_VERSION
	.align		4
        /*00d0*/ 	.byte	0x03, 0x5f
        /*00d2*/ 	.short	0x0000


	//----- nvinfo : EIATTR_COOP_GROUP_MASK_REGIDS
	.align		4
        /*00d4*/ 	.byte	0x04, 0x29
        /*00d6*/ 	.short	(.L_1927 - .L_1926)


	//   ....[0]....
.L_1926:
        /*00d8*/ 	.word	0xffffffff


	//   ....[1]....
        /*00dc*/ 	.word	0xffffffff


	//   ....[2]....
        /*00e0*/ 	.word	0xffffffff


	//   ....[3]....
        /*00e4*/ 	.word	0xffffffff


	//   ....[4]....
        /*00e8*/ 	.word	0xffffffff


	//   ....[5]....
        /*00ec*/ 	.word	0xffffffff


	//   ....[6]....
        /*00f0*/ 	.word	0xffffffff


	//   ....[7]....
        /*00f4*/ 	.word	0xffffffff


	//   ....[8]....
        /*00f8*/ 	.word	0xffffffff


	//   ....[9]....
        /*00fc*/ 	.word	0xffffffff


	//   ....[10]....
        /*0100*/ 	.word	0xffffffff


	//   ....[11]....
        /*0104*/ 	.word	0xffffffff


	//   ....[12]....
        /*0108*/ 	.word	0xffffffff


	//   ....[13]....
        /*010c*/ 	.word	0xffffffff


	//   ....[14]....
        /*0110*/ 	.word	0xffffffff


	//   ....[15]....
        /*0114*/ 	.word	0xffffffff


	//   ....[16]....
        /*0118*/ 	.word	0xffffffff


	//   ....[17]....
        /*011c*/ 	.word	0xffffffff


	//   ....[18]....
        /*0120*/ 	.word	0xffffffff


	//   ....[19]....
        /*0124*/ 	.word	0xffffffff


	//   ....[20]....
        /*0128*/ 	.word	0xffffffff


	//   ....[21]....
        /*012c*/ 	.word	0xffffffff


	//   ....[22]....
        /*0130*/ 	.word	0xffffffff


	//   ....[23]....
        /*0134*/ 	.word	0xffffffff


	//   ....[24]....
        /*0138*/ 	.word	0xffffffff


	//----- nvinfo : EIATTR_COOP_GROUP_INSTR_OFFSETS
	.align		4
.L_1927:
        /*013c*/ 	.byte	0x04, 0x28
        /*013e*/ 	.short	(.L_1929 - .L_1928)


	//   ....[0]....
.L_1928:
        /*0140*/ 	.word	0x000004f0


	//   ....[1]....
        /*0144*/ 	.word	0x00000510


	//   ....[2]....
        /*0148*/ 	.word	0x00000540


	//   ....[3]....
        /*014c*/ 	.word	0x00000560


	//   ....[4]....
        /*0150*/ 	.word	0x000005a0


	//   ....[5]....
        /*0154*/ 	.word	0x000009c0


	//   ....[6]....
        /*0158*/ 	.word	0x000009e0


	//   ....[7]....
        /*015c*/ 	.word	0x00000a20


	//   ....[8]....
        /*0160*/ 	.word	0x00000cb0


	//   ....[9]....
        /*0164*/ 	.word	0x00000f50


	//   ....[10]....
        /*0168*/ 	.word	0x000011e0


	//   ....[11]....
        /*016c*/ 	.word	0x00001480


	//   ....[12]....
        /*0170*/ 	.word	0x00001720


	//   ....[13]....
        /*0174*/ 	.word	0x000019c0


	//   ....[14]....
        /*0178*/ 	.word	0x00001c60


	//   ....[15]....
        /*017c*/ 	.word	0x00001f10


	//   ....[16]....
        /*0180*/ 	.word	0x00001f20


	//   ....[17]....
        /*0184*/ 	.word	0x00001fe0


	//   ....[18]....
        /*0188*/ 	.word	0x00002040


	//   ....[19]....
        /*018c*/ 	.word	0x000020a0


	//   ....[20]....
        /*0190*/ 	.word	0x00002100


	//   ....[21]....
        /*0194*/ 	.word	0x00002160


	//   ....[22]....
        /*0198*/ 	.word	0x000021d0


	//   ....[23]....
        /*019c*/ 	.word	0x00002240


	//   ....[24]....
        /*01a0*/ 	.word	0x000022b0


	//----- nvinfo : EIATTR_EXIT_INSTR_OFFSETS
	.align		4
.L_1929:
        /*01a4*/ 	.byte	0x04, 0x1c
        /*01a6*/ 	.short	(.L_1931 - .L_1930)


	//   ....[0]....
.L_1930:
        /*01a8*/ 	.word	0x00000260


	//   ....[1]....
        /*01ac*/ 	.word	0x00001f90


	//----- nvinfo : EIATTR_CRS_STACK_SIZE
	.align		4
.L_1931:
        /*01b0*/ 	.byte	0x04, 0x1e
        /*01b2*/ 	.short	(.L_1933 - .L_1932)
.L_1932:
        /*01b4*/ 	.word	0x00000000
.L_1933:


//--------------------- .nv.info._ZN12tensorrt_llm7kernels21fusedQKNormRopeKernelIN3c108BFloat16ES3_Li256ELb1EEEvPviiifPKvS6_S6_PKlii --------------------------
	.section	.nv.info._ZN12tensorrt_llm7kernels21fusedQKNormRopeKernelIN3c108BFloat16ES3_Li256ELb1EEEvPviiifPKvS6_S6_PKlii,"",@"SHT_CUDA_INFO"
	.sectionflags	@""
	.align	4


	//----- nvinfo : EIATTR_CUDA_API_VERSION
	.align		4
        /*0000*/ 	.byte	0x04, 0x37
        /*0002*/ 	.short	(.L_1935 - .L_1934)
.L_1934:
        /*0004*/ 	.word	0x00000082


	//----- nvinfo : EIATTR_SW2861232_WAR
	.align		4
.L_1935:
        /*0008*/ 	.byte	0x01, 0x35
	.zero		2


	//----- nvinfo : EIATTR_PARAM_CBANK
	.align		4
        /*000c*/ 	.byte	0x04, 0x0a
        /*000e*/ 	.short	(.L_1937 - .L_1936)
	.align		4
.L_1936:
        /*0010*/ 	.word	index@(.nv.constant0._ZN12tensorrt_llm7kernels21fusedQKNormRopeKernelIN3c108BFloat16ES3_Li256ELb1EEEvPviiifPKvS6_S6_PKlii)
        /*0014*/ 	.short	0x0160
        /*0016*/ 	.short	0x0040


	//----- nvinfo : EIATTR_CBANK_PARAM_SIZE
	.align		4
.L_1937:
        /*0018*/ 	.byte	0x03, 0x19
        /*001a*/ 	.short	0x0040


	//----- nvinfo : EIATTR_KPARAM_INFO
	.align		4
        /*001c*/ 	.byte	0x04, 0x17
        /*001e*/ 	.short	(.L_1939 - .L_1938)
.L_1938:
        /*0020*/ 	.word	0x00000000
        /*0024*/ 	.short	0x000a
        /*0026*/ 	.short	0x003c
        /*0028*/ 	.byte	0x00, 0xf0, 0x11, 0x00


	//----- nvinfo : EIATTR_KPARAM_INFO
	.align		4
.L_1939:
        /*002c*/ 	.byte	0x04, 0x17
        /*002e*/ 	.short	(.L_1941 - .L_1940)
.L_1940:
        /*0030*/ 	.word	0x00000000
        /*0034*/ 	.short	0x0009
        /*0036*/ 	.short	0x0038
        /*0038*/ 	.byte	0x00, 0xf0, 0x11, 0x00


	//----- nvinfo : EIATTR_KPARAM_INFO
	.align		4
.L_1941:
        /*003c*/ 	.byte	0x04, 0x17
        /*003e*/ 	.short	(.L_1943 - .L_1942)
.L_1942:
        /*0040*/ 	.word	0x00000000
        /*0044*/ 	.short	0x0008
        /*0046*/ 	.short	0x0030
        /*0048*/ 	.byte	0x00, 0xf0, 0x21, 0x00


	//----- nvinfo : EIATTR_KPARAM_INFO
	.align		4
.L_1943:
        /*004c*/ 	.byte	0x04, 0x17
        /*004e*/ 	.short	(.L_1945 - .L_1944)
.L_1944:
        /*0050*/ 	.word	0x00000000
        /*0054*/ 	.short	0x0007
        /*0056*/ 	.short	0x0028
        /*0058*/ 	.byte	0x00, 0xf0, 0x21, 0x00


	//----- nvinfo : EIATTR_KPARAM_INFO
	.align		4
.L_1945:
        /*005c*/ 	.byte	0x04, 0x17
        /*005e*/ 	.short	(.L_1947 - .L_1946)
.L_1946:
        /*0060*/ 	.word	0x00000000
        /*0064*/ 	.short	0x0006
        /*0066*/ 	.short	0x0020
        /*0068*/ 	.byte	0x00, 0xf0, 0x21, 0x00


	//----- nvinfo : EIATTR_KPARAM_INFO
	.align		4
.L_1947:
        /*006c*/ 	.byte	0x04, 0x17
        /*006e*/ 	.short	(.L_1949 - .L_1948)
.L_1948:
        /*0070*/ 	.word	0x00000000
        /*0074*/ 	.short	0x0005
        /*0076*/ 	.short	0x0018
        /*0078*/ 	.byte	0x00, 0xf0, 0x21, 0x00


	//----- nvinfo : EIATTR_KPARAM_INFO
	.align		4
.L_1949:
        /*007c*/ 	.byte	0x04, 0x17
        /*007e*/ 	.short	(.L_1951 - .L_1950)
.L_1950:
        /*0080*/ 	.word	0x00000000
        /*0084*/ 	.short	0x0004
        /*0086*/ 	.short	0x0014
        /*0088*/ 	.byte	0x00, 0xf0, 0x11, 0x00


	//----- nvinfo : EIATTR_KPARAM_INFO
	.align		4
.L_1951:
        /*008c*/ 	.byte	0x04, 0x17
        /*008e*/ 	.short	(.L_1953 - .L_1952)
.L_1952:
        /*0090*/ 	.word	0x00000000
        /*0094*/ 	.short	0x0003
        /*0096*/ 	.short	0x0010
        /*0098*/ 	.byte	0x00, 0xf0, 0x11, 0x00


	//----- nvinfo : EIATTR_KPARAM_INFO
	.align		4
.L_1953:
        /*009c*/ 	.byte	0x04, 0x17
        /*009e*/ 	.short	(.L_1955 - .L_1954)
.L_1954:
        /*00a0*/ 	.word	0x00000000
        /*00a4*/ 	.short	0x0002
        /*00a6*/ 	.short	0x000c
        /*00a8*/ 	.byte	0x00, 0xf0, 0x11, 0x00


	//----- nvinfo : EIATTR_KPARAM_INFO
	.align		4
.L_1955:
        /*00ac*/ 	.byte	0x04, 0x17
        /*00ae*/ 	.short	(.L_1957 - .L_1956)
.L_1956:
        /*00b0*/ 	.word	0x00000000
        /*00b4*/ 	.short	0x0001
        /*00b6*/ 	.short	0x0008
        /*00b8*/ 	.byte	0x00, 0xf0, 0x11, 0x00


	//----- nvinfo : EIATTR_KPARAM_INFO
	.align		4
.L_1957:
        /*00bc*/ 	.byte	0x04, 0x17
        /*00be*/ 	.short	(.L_1959 - .L_1958)
.L_1958:
        /*00c0*/ 	.word	0x00000000
        /*00c4*/ 	.short	0x0000
        /*00c6*/ 	.short	0x0000
        /*00c8*/ 	.byte	0x00, 0xf0, 0x21, 0x00


	//----- nvinfo : EIATTR_MAXREG_COUNT
	.align		4
.L_1959:
        /*00cc*/ 	.byte	0x03, 0x1b
        /*00ce*/ 	.short	0x00ff


	//----- nvinfo : EIATTR_MERCURY_ISA_VERSION
	.align		4
        /*00d0*/ 	.byte	0x03, 0x5f
        /*00d2*/ 	.short	0x0000


	//----- nvinfo : EIATTR_COOP_GROUP_MASK_REGIDS
	.align		4
        /*00d4*/ 	.byte	0x04, 0x29
        /*00d6*/ 	.short	(.L_1961 - .L_1960)


	//   ....[0]....
.L_1960:
        /*00d8*/ 	.word	0xffffffff


	//   ....[1]....
        /*00dc*/ 	.word	0xffffffff


	//   ....[2]....
        /*00e0*/ 	.word	0xffffffff


	//   ....[3]....
        /*00e4*/ 	.word	0xffffffff


	//   ....[4]....
        /*00e8*/ 	.word	0xffffffff


	//----- nvinfo : EIATTR_COOP_GROUP_INSTR_OFFSETS
	.align		4
.L_1961:
        /*00ec*/ 	.byte	0x04, 0x28
        /*00ee*/ 	.short	(.L_1963 - .L_1962)


	//   ....[0]....
.L_1962:
        /*00f0*/ 	.word	0x000004f0


	//   ....[1]....
        /*00f4*/ 	.word	0x00000520


	//   ....[2]....
        /*00f8*/ 	.word	0x00000570


	//   ....[3]....
        /*00fc*/ 	.word	0x000005b0


	//   ....[4]....
        /*0100*/ 	.word	0x000005d0


	//----- nvinfo : EIATTR_EXIT_INSTR_OFFSETS
	.align		4
.L_1963:
        /*0104*/ 	.byte	0x04, 0x1c
        /*0106*/ 	.short	(.L_1965 - .L_1964)


	//   ....[0]....
.L_1964:
        /*0108*/ 	.word	0x00000260


	//   ....[1]....
        /*010c*/ 	.word	0x00000ec0


	//----- nvinfo : EIATTR_CRS_STACK_SIZE
	.align		4
.L_1965:
        /*0110*/ 	.byte	0x04, 0x1e
        /*0112*/ 	.short	(.L_1967 - .L_1966)
.L_1966:
        /*0114*/ 	.word	0x00000000
.L_1967:


//--------------------- .nv.info._ZN12tensorrt_llm7kernels21fusedQKNormRopeKernelIN3c108BFloat16ES3_Li128ELb0EEEvPviiifPKvS6_S6_PKlii --------------------------
	.section	.nv.info._ZN12tensorrt_llm7kernels21fusedQKNormRopeKernelIN3c108BFloat16ES3_Li128ELb0EEEvPviiifPKvS6_S6_PKlii,"",@"SHT_CUDA_INFO"
	.sectionflags	@""
	.align	4


	//----- nvinfo : EIATTR_CUDA_API_VERSION
	.align		4
        /*0000*/ 	.byte	0x04, 0x37
        /*0002*/ 	.short	(.L_1969 - .L_1968)
.L_1968:
        /*0004*/ 	.word	0x00000082


	//----- nvinfo : EIATTR_SW2861232_WAR
	.align		4
.L_1969:
        /*0008*/ 	.byte	0x01, 0x35
	.zero		2


	//----- nvinfo : EIATTR_PARAM_CBANK
	.align		4
        /*000c*/ 	.byte	0x04, 0x0a
        /*000e*/ 	.short	(.L_1971 - .L_1970)
	.align		4
.L_1970:
        /*0010*/ 	.word	index@(.nv.constant0._ZN12tensorrt_llm7kernels21fusedQKNormRopeKernelIN3c108BFloat16ES3_Li128ELb0EEEvPviiifPKvS6_S6_PKlii)
        /*0014*/ 	.short	0x0160
        /*0016*/ 	.short	0x0040


	//----- nvinfo : EIATTR_CBANK_PARAM_SIZE
	.align		4
.L_1971:
        /*0018*/ 	.byte	0x03, 0x19
        /*001a*/ 	.short	0x0040


	//----- nvinfo : EIATTR_KPARAM_INFO
	.align		4
        /*001c*/ 	.byte	0x04, 0x17
        /*001e*/ 	.short	(.L_1973 - .L_1972)
.L_1972:
        /*0020*/ 	.word	0x00000000
        /*0024*/ 	.short	0x000a
        /*0026*/ 	.short	0x003c
        /*0028*/ 	.byte	0x00, 0xf0, 0x11, 0x00


	//----- nvinfo : EIATTR_KPARAM_INFO
	.align		4
.L_1973:
        /*002c*/ 	.byte	0x04, 0x17
        /*002e*/ 	.short	(.L_1975 - .L_1974)
.L_1974:
        /*0030*/ 	.word	0x00000000
        /*0034*/ 	.short	0x0009
        /*0036*/ 	.short	0x0038
        /*0038*/ 	.byte	0x00, 0xf0, 0x11, 0x00


	//----- nvinfo : EIATTR_KPARAM_INFO
	.align		4
.L_1975:
        /*003c*/ 	.byte	0x04, 0x17
        /*003e*/ 	.short	(.L_1977 - .L_1976)
.L_1976:
        /*0040*/ 	.word	0x00000000
        /*0044*/ 	.short	0x0008
        /*0046*/ 	.short	0x0030
        /*0048*/ 	.byte	0x00, 0xf0, 0x21, 0x00


	//----- nvinfo : EIATTR_KPARAM_INFO
	.align		4
.L_1977:
        /*004c*/ 	.byte	0x04, 0x17
        /*004e*/ 	.short	(.L_1979 - .L_1978)
.L_1978:
        /*0050*/ 	.word	0x00000000
        /*0054*/ 	.short	0x0007
        /*0056*/ 	.short	0x0028
        /*0058*/ 	.byte	0x00, 0xf0, 0x21, 0x00


	//----- nvinfo : EIATTR_KPARAM_INFO
	.align		4
.L_1979:
        /*005c*/ 	.byte	0x04, 0x17
        /*005e*/ 	.short	(.L_1981 - .L_1980)
.L_1980:
        /*0060*/ 	.word	0x00000000
        /*0064*/ 	.short	0x0006
        /*0066*/ 	.short	0x0020
        /*0068*/ 	.byte	0x00, 0xf0, 0x21, 0x00


	//----- nvinfo : EIATTR_KPARAM_INFO
	.align		4
.L_1981:
        /*006c*/ 	.byte	0x04, 0x17
        /*006e*/ 	.short	(.L_1983 - .L_1982)
.L_1982:
        /*0070*/ 	.word	0x00000000
        /*0074*/ 	.short	0x0005
        /*0076*/ 	.short	0x0018
        /*0078*/ 	.byte	0x00, 0xf0, 0x21, 0x00


	//----- nvinfo : EIATTR_KPARAM_INFO
	.align		4
.L_1983:
        /*007c*/ 	.byte	0x04, 0x17
        /*007e*/ 	.short	(.L_1985 - .L_1984)
.L_1984:
        /*0080*/ 	.word	0x00000000
        /*0084*/ 	.short	0x0004
        /*0086*/ 	.short	0x0014
        /*0088*/ 	.byte	0x00, 0xf0, 0x11, 0x00


	//----- nvinfo : EIATTR_KPARAM_INFO
	.align		4
.L_1985:
        /*008c*/ 	.byte	0x04, 0x17
        /*008e*/ 	.short	(.L_1987 - .L_1986)
.L_1986:
        /*0090*/ 	.word	0x00000000
        /*0094*/ 	.short	0x0003
        /*0096*/ 	.short	0x0010
        /*0098*/ 	.byte	0x00, 0xf0, 0x11, 0x00


	//----- nvinfo : EIATTR_KPARAM_INFO
	.align		4
.L_1987:
        /*009c*/ 	.byte	0x04, 0x17
        /*009e*/ 	.short	(.L_1989 - .L_1988)
.L_1988:
        /*00a0*/ 	.word	0x00000000
        /*00a4*/ 	.short	0x0002
        /*00a6*/ 	.short	0x000c
        /*00a8*/ 	.byte	0x00, 0xf0, 0x11, 0x00


	//----- nvinfo : EIATTR_KPARAM_INFO
	.align		4
.L_1989:
        /*00ac*/ 	.byte	0x04, 0x17
        /*00ae*/ 	.short	(.L_1991 - .L_1990)
.L_1990:
        /*00b0*/ 	.word	0x00000000
        /*00b4*/ 	.short	0x0001
        /*00b6*/ 	.short	0x0008
        /*00b8*/ 	.byte	0x00, 0xf0, 0x11, 0x00


	//----- nvinfo : EIATTR_KPARAM_INFO
	.align		4
.L_1991:
        /*00bc*/ 	.byte	0x04, 0x17
        /*00be*/ 	.short	(.L_1993 - .L_1992)
.L_1992:
        /*00c0*/ 	.word	0x00000000
        /*00c4*/ 	.short	0x0000
        /*00c6*/ 	.short	0x0000
        /*00c8*/ 	.byte	0x00, 0xf0, 0x21, 0x00


	//----- nvinfo : EIATTR_MAXREG_COUNT
	.align		4
.L_1993:
        /*00cc*/ 	.byte	0x03, 0x1b
        /*00ce*/ 	.short	0x00ff


	//----- nvinfo : EIATTR_MERCURY_ISA_VERSION
	.align		4
        /*00d0*/ 	.byte	0x03, 0x5f
        /*00d2*/ 	.short	0x0000


	//----- nvinfo : EIATTR_COOP_GROUP_MASK_REGIDS
	.align		4
        /*00d4*/ 	.byte	0x04, 0x29
        /*00d6*/ 	.short	(.L_1995 - .L_1994)


	//   ....[0]....
.L_1994:
        /*00d8*/ 	.word	0xffffffff


	//   ....[1]....
        /*00dc*/ 	.word	0xffffffff


	//   ....[2]....
        /*00e0*/ 	.word	0xffffffff


	//   ....[3]....
        /*00e4*/ 	.word	0xffffffff


	//   ....[4]....
        /*00e8*/ 	.word	0xffffffff


	//   ....[5]....
        /*00ec*/ 	.word	0xffffffff


	//   ....[6]....
        /*00f0*/ 	.word	0xffffffff


	//   ....[7]....
        /*00f4*/ 	.word	0xffffffff


	//   ....[8]....
        /*00f8*/ 	.word	0xffffffff


	//   ....[9]....
        /*00fc*/ 	.word	0xffffffff


	//   ....[10]....
        /*0100*/ 	.word	0xffffffff


	//   ....[11]....
        /*0104*/ 	.word	0xffffffff


	//   ....[12]....
        /*0108*/ 	.word	0xffffffff


	//   ....[13]....
        /*010c*/ 	.word	0xffffffff


	//   ....[14]....
        /*0110*/ 	.word	0xffffffff


	//   ....[15]....
        /*0114*/ 	.word	0xffffffff


	//   ....[16]....
        /*0118*/ 	.word	0xffffffff


	//----- nvinfo : EIATTR_COOP_GROUP_INSTR_OFFSETS
	.align		4
.L_1995:
        /*011c*/ 	.byte	0x04, 0x28
        /*011e*/ 	.short	(.L_1997 - .L_1996)


	//   ....[0]....
.L_1996:
        /*0120*/ 	.word	0x000004b0


	//   ....[1]....
        /*0124*/ 	.word	0x000004d0


	//   ....[2]....
        /*0128*/ 	.word	0x000004f0


	//   ....[3]....
        /*012c*/ 	.word	0x00000510


	//   ....[4]....
        /*0130*/ 	.word	0x00000530


	//   ....[5]....
        /*0134*/ 	.word	0x000007c0


	//   ....[6]....
        /*0138*/ 	.word	0x000007e0


	//   ....[7]....
        /*013c*/ 	.word	0x00000820


	//   ....[8]....
        /*0140*/ 	.word	0x00000ab0


	//   ....[9]....
        /*0144*/ 	.word	0x00000d40


	//   ....[10]....
        /*0148*/ 	.word	0x00000fe0


	//   ....[11]....
        /*014c*/ 	.word	0x000012a0


	//   ....[12]....
        /*0150*/ 	.word	0x000012b0


	//   ....[13]....
        /*0154*/ 	.word	0x00001350


	//   ....[14]....
        /*0158*/ 	.word	0x000013c0


	//   ....[15]....
        /*015c*/ 	.word	0x00001420


	//   ....[16]....
        /*0160*/ 	.word	0x00001490


	//----- nvinfo : EIATTR_EXIT_INSTR_OFFSETS
	.align		4
.L_1997:
        /*0164*/ 	.byte	0x04, 0x1c
        /*0166*/ 	.short	(.L_1999 - .L_1998)


	//   ....[0]....
.L_1998:
        /*0168*/ 	.word	0x00000260


	//   ....[1]....
        /*016c*/ 	.word	0x00001300


	//----- nvinfo : EIATTR_CRS_STACK_SIZE
	.align		4
.L_1999:
        /*0170*/ 	.byte	0x04, 0x1e
        /*0172*/ 	.short	(.L_2001 - .L_2000)
.L_2000:
        /*0174*/ 	.word	0x00000000
.L_2001:


//--------------------- .nv.info._ZN12tensorrt_llm7kernels21fusedQKNormRopeKernelIN3c108BFloat16ES3_Li128ELb1EEEvPviiifPKvS6_S6_PKlii --------------------------
	.section	.nv.info._ZN12tensorrt_llm7kernels21fusedQKNormRopeKernelIN3c108BFloat16ES3_Li128ELb1EEEvPviiifPKvS6_S6_PKlii,"",@"SHT_CUDA_INFO"
	.sectionflags	@""
	.align	4


	//----- nvinfo : EIATTR_CUDA_API_VERSION
	.align		4
        /*0000*/ 	.byte	0x04, 0x37
        /*0002*/ 	.short	(.L_2003 - .L_2002)
.L_2002:
        /*0004*/ 	.word	0x00000082


	//----- nvinfo : EIATTR_SW2861232_WAR
	.align		4
.L_2003:
        /*0008*/ 	.byte	0x01, 0x35
	.zero		2


	//----- nvinfo : EIATTR_PARAM_CBANK
	.align		4
        /*000c*/ 	.byte	0x04, 0x0a
        /*000e*/ 	.short	(.L_2005 - .L_2004)
	.align		4
.L_2004:
        /*0010*/ 	.word	index@(.nv.constant0._ZN12tensorrt_llm7kernels21fusedQKNormRopeKernelIN3c108BFloat16ES3_Li128ELb1EEEvPviiifPKvS6_S6_PKlii)
        /*0014*/ 	.short	0x0160
        /*0016*/ 	.short	0x0040


	//----- nvinfo : EIATTR_CBANK_PARAM_SIZE
	.align		4
.L_2005:
        /*0018*/ 	.byte	0x03, 0x19
        /*001a*/ 	.short	0x0040


	//----- nvinfo : EIATTR_KPARAM_INFO
	.align		4
        /*001c*/ 	.byte	0x04, 0x17
        /*001e*/ 	.short	(.L_2007 - .L_2006)
.L_2006:
        /*0020*/ 	.word	0x00000000
        /*0024*/ 	.short	0x000a
        /*0026*/ 	.short	0x003c
        /*0028*/ 	.byte	0x00, 0xf0, 0x11, 0x00


	//----- nvinfo : EIATTR_KPARAM_INFO
	.align		4
.L_2007:
        /*002c*/ 	.byte	0x04, 0x17
        /*002e*/ 	.short	(.L_2009 - .L_2008)
.L_2008:
        /*0030*/ 	.word	0x00000000
        /*0034*/ 	.short	0x0009
        /*0036*/ 	.short	0x0038
        /*0038*/ 	.byte	0x00, 0xf0, 0x11, 0x00


	//----- nvinfo : EIATTR_KPARAM_INFO
	.align		4
.L_2009:
        /*003c*/ 	.byte	0x04, 0x17
        /*003e*/ 	.short	(.L_2011 - .L_2010)
.L_2010:
        /*0040*/ 	.word	0x00000000
        /*0044*/ 	.short	0x0008
        /*0046*/ 	.short	0x0030
        /*0048*/ 	.byte	0x00, 0xf0, 0x21, 0x00


	//----- nvinfo : EIATTR_KPARAM_INFO
	.align		4
.L_2011:
        /*004c*/ 	.byte	0x04, 0x17
        /*004e*/ 	.short	(.L_2013 - .L_2012)
.L_2012:
        /*0050*/ 	.word	0x00000000
        /*0054*/ 	.short	0x0007
        /*0056*/ 	.short	0x0028
        /*0058*/ 	.byte	0x00, 0xf0, 0x21, 0x00


	//----- nvinfo : EIATTR_KPARAM_INFO
	.align		4
.L_2013:
        /*005c*/ 	.byte	0x04, 0x17
        /*005e*/ 	.short	(.L_2015 - .L_2014)
.L_2014:
        /*0060*/ 	.word	0x00000000
        /*0064*/ 	.short	0x0006
        /*0066*/ 	.short	0x0020
        /*0068*/ 	.byte	0x00, 0xf0, 0x21, 0x00


	//----- nvinfo : EIATTR_KPARAM_INFO
	.align		4
.L_2015:
        /*006c*/ 	.byte	0x04, 0x17
        /*006e*/ 	.short	(.L_2017 - .L_2016)
.L_2016:
        /*0070*/ 	.word	0x00000000
        /*0074*/ 	.short	0x0005
        /*0076*/ 	.short	0x0018
        /*0078*/ 	.byte	0x00, 0xf0, 0x21, 0x00


	//----- nvinfo : EIATTR_KPARAM_INFO
	.align		4
.L_2017:
        /*007c*/ 	.byte	0x04, 0x17
        /*007e*/ 	.short	(.L_2019 - .L_2018)
.L_2018:
        /*0080*/ 	.word	0x00000000
        /*0084*/ 	.short	0x0004
        /*0086*/ 	.short	0x0014
        /*0088*/ 	.byte	0x00, 0xf0, 0x11, 0x00


	//----- nvinfo : EIATTR_KPARAM_INFO
	.align		4
.L_2019:
        /*008c*/ 	.byte	0x04, 0x17
        /*008e*/ 	.short	(.L_2021 - .L_2020)
.L_2020:
        /*0090*/ 	.word	0x00000000
        /*0094*/ 	.short	0x0003
        /*0096*/ 	.short	0x0010
        /*0098*/ 	.byte	0x00, 0xf0, 0x11, 0x00


	//----- nvinfo : EIATTR_KPARAM_INFO
	.align		4
.L_2021:
        /*009c*/ 	.byte	0x04, 0x17
        /*009e*/ 	.short	(.L_2023 - .L_2022)
.L_2022:
        /*00a0*/ 	.word	0x00000000
        /*00a4*/ 	.short	0x0002
        /*00a6*/ 	.short	0x000c
        /*00a8*/ 	.byte	0x00, 0xf0, 0x11, 0x00


	//----- nvinfo : EIATTR_KPARAM_INFO
	.align		4
.L_2023:
        /*00ac*/ 	.byte	0x04, 0x17
        /*00ae*/ 	.short	(.L_2025 - .L_2024)
.L_2024:
        /*00b0*/ 	.word	0x00000000
        /*00b4*/ 	.short	0x0001
        /*00b6*/ 	.short	0x0008
        /*00b8*/ 	.byte	0x00, 0xf0, 0x11, 0x00


	//----- nvinfo : EIATTR_KPARAM_INFO
	.align		4
.L_2025:
        /*00bc*/ 	.byte	0x04, 0x17
        /*00be*/ 	.short	(.L_2027 - .L_2026)
.L_2026:
        /*00c0*/ 	.word	0x00000000
        /*00c4*/ 	.short	0x0000
        /*00c6*/ 	.short	0x0000
        /*00c8*/ 	.byte	0x00, 0xf0, 0x21, 0x00


	//----- nvinfo : EIATTR_MAXREG_COUNT
	.align		4
.L_2027:
        /*00cc*/ 	.byte	0x03, 0x1b
        /*00ce*/ 	.short	0x00ff


	//----- nvinfo : EIATTR_MERCURY_ISA_VERSION
	.align		4
        /*00d0*/ 	.byte	0x03, 0x5f
        /*00d2*/ 	.short	0x0000


	//----- nvinfo : EIATTR_COOP_GROUP_MASK_REGIDS
	.align		4
        /*00d4*/ 	.byte	0x04, 0x29
        /*00d6*/ 	.short	(.L_2029 - .L_2028)


	//   ....[0]....
.L_2028:
        /*00d8*/ 	.word	0xffffffff


	//   ....[1]....
        /*00dc*/ 	.word	0xffffffff


	//   ....[2]....
        /*00e0*/ 	.word	0xffffffff


	//   ....[3]....
        /*00e4*/ 	.word	0xffffffff


	//   ....[4]....
        /*00e8*/ 	.word	0xffffffff


	//----- nvinfo : EIATTR_COOP_GROUP_INSTR_OFFSETS
	.align		4
.L_2029:
        /*00ec*/ 	.byte	0x04, 0x28
        /*00ee*/ 	.short	(.L_2031 - .L_2030)


	//   ....[0]....
.L_2030:
        /*00f0*/ 	.word	0x000004f0


	//   ....[1]....
        /*00f4*/ 	.word	0x00000510


	//   ....[2]....
        /*00f8*/ 	.word	0x00000530


	//   ....[3]....
        /*00fc*/ 	.word	0x00000550


	//   ....[4]....
        /*0100*/ 	.word	0x00000570


	//----- nvinfo : EIATTR_EXIT_INSTR_OFFSETS
	.align		4
.L_2031:
        /*0104*/ 	.byte	0x04, 0x1c
        /*0106*/ 	.short	(.L_2033 - .L_2032)


	//   ....[0]....
.L_2032:
        /*0108*/ 	.word	0x00000260


	//   ....[1]....
        /*010c*/ 	.word	0x00000a40


	//----- nvinfo : EIATTR_CRS_STACK_SIZE
	.align		4
.L_2033:
        /*0110*/ 	.byte	0x04, 0x1e
        /*0112*/ 	.short	(.L_2035 - .L_2034)
.L_2034:
        /*0114*/ 	.word	0x00000000
.L_2035:


//--------------------- .nv.info._ZN12tensorrt_llm7kernels21fusedQKNormRopeKernelIN3c108BFloat16ES3_Li64ELb0EEEvPviiifPKvS6_S6_PKlii --------------------------
	.section	.nv.info._ZN12tensorrt_llm7kernels21fusedQKNormRopeKernelIN3c108BFloat16ES3_Li64ELb0EEEvPviiifPKvS6_S6_PKlii,"",@"SHT_CUDA_INFO"
	.sectionflags	@""
	.align	4


	//----- nvinfo : EIATTR_CUDA_API_VERSION
	.align		4
        /*0000*/ 	.byte	0x04, 0x37
        /*0002*/ 	.short	(.L_2037 - .L_2036)
.L_2036:
        /*0004*/ 	.word	0x00000082


	//----- nvinfo : EIATTR_SW2861232_WAR
	.align		4
.L_2037:
        /*0008*/ 	.byte	0x01, 0x35
	.zero		2


	//----- nvinfo : EIATTR_PARAM_CBANK
	.align		4
        /*000c*/ 	.byte	0x04, 0x0a
        /*000e*/ 	.short	(.L_2039 - .L_2038)
	.align		4
.L_2038:
        /*0010*/ 	.word	index@(.nv.constant0._ZN12tensorrt_llm7kernels21fusedQKNormRopeKernelIN3c108BFloat16ES3_Li64ELb0EEEvPviiifPKvS6_S6_PKlii)
        /*0014*/ 	.short	0x0160
        /*0016*/ 	.short	0x0040


	//----- nvinfo : EIATTR_CBANK_PARAM_SIZE
	.align		4
.L_2039:
        /*0018*/ 	.byte	0x03, 0x19
        /*001a*/ 	.short	0x0040


	//----- nvinfo : EIATTR_KPARAM_INFO
	.align		4
        /*001c*/ 	.byte	0x04, 0x17
        /*001e*/ 	.short	(.L_2041 - .L_2040)
.L_2040:
        /*0020*/ 	.word	0x00000000
        /*0024*/ 	.short	0x000a
        /*0026*/ 	.short	0x003c
        /*0028*/ 	.byte	0x00, 0xf0, 0x11, 0x00


	//----- nvinfo : EIATTR_KPARAM_INFO
	.align		4
.L_2041:
        /*002c*/ 	.byte	0x04, 0x17
        /*002e*/ 	.short	(.L_2043 - .L_2042)
.L_2042:
        /*0030*/ 	.word	0x00000000
        /*0034*/ 	.short	0x0009
        /*0036*/ 	.short	0x0038
        /*0038*/ 	.byte	0x00, 0xf0, 0x11, 0x00


	//----- nvinfo : EIATTR_KPARAM_INFO
	.align		4
.L_2043:
        /*003c*/ 	.byte	0x04, 0x17
        /*003e*/ 	.short	(.L_2045 - .L_2044)
.L_2044:
        /*0040*/ 	.word	0x00000000
        /*0044*/ 	.short	0x0008
        /*0046*/ 	.short	0x0030
        /*0048*/ 	.byte	0x00, 0xf0, 0x21, 0x00


	//----- nvinfo : EIATTR_KPARAM_INFO
	.align		4
.L_2045:
        /*004c*/ 	.byte	0x04, 0x17
        /*004e*/ 	.short	(.L_2047 - .L_2046)
.L_2046:
        /*0050*/ 	.word	0x00000000
        /*0054*/ 	.short	0x0007
        /*0056*/ 	.short	0x0028
        /*0058*/ 	.byte	0x00, 0xf0, 0x21, 0x00


	//----- nvinfo : EIATTR_KPARAM_INFO
	.align		4
.L_2047:
        /*005c*/ 	.byte	0x04, 0x17
        /*005e*/ 	.short	(.L_2049 - .L_2048)
.L_2048:
        /*0060*/ 	.word	0x00000000
        /*0064*/ 	.short	0x0006
        /*0066*/ 	.short	0x0020
        /*0068*/ 	.byte	0x00, 0xf0, 0x21, 0x00


	//----- nvinfo : EIATTR_KPARAM_INFO
	.align		4
.L_2049:
        /*006c*/ 	.byte	0x04, 0x17
        /*006e*/ 	.short	(.L_2051 - .L_2050)
.L_2050:
        /*0070*/ 	.word	0x00000000
        /*0074*/ 	.short	0x0005
        /*0076*/ 	.short	0x0018
        /*0078*/ 	.byte	0x00, 0xf0, 0x21, 0x00


	//----- nvinfo : EIATTR_KPARAM_INFO
	.align		4
.L_2051:
        /*007c*/ 	.byte	0x04, 0x17
        /*007e*/ 	.short	(.L_2053 - .L_2052)
.L_2052:
        /*0080*/ 	.word	0x00000000
        /*0084*/ 	.short	0x0004
        /*0086*/ 	.short	0x0014
        /*0088*/ 	.byte	0x00, 0xf0, 0x11, 0x00


	//----- nvinfo : EIATTR_KPARAM_INFO
	.align		4
.L_2053:
        /*008c*/ 	.byte	0x04, 0x17
        /*008e*/ 	.short	(.L_2055 - .L_2054)
.L_2054:
        /*0090*/ 	.word	0x00000000
        /*0094*/ 	.short	0x0003
        /*0096*/ 	.short	0x0010
        /*0098*/ 	.byte	0x00, 0xf0, 0x11, 0x00


	//----- nvinfo : EIATTR_KPARAM_INFO
	.align		4
.L_2055:
        /*009c*/ 	.byte	0x04, 0x17
        /*009e*/ 	.short	(.L_2057 - .L_2056)
.L_2056:
        /*00a0*/ 	.word	0x00000000
        /*00a4*/ 	.short	0x0002
        /*00a6*/ 	.short	0x000c
        /*00a8*/ 	.byte	0x00, 0xf0, 0x11, 0x00


	//----- nvinfo : EIATTR_KPARAM_INFO
	.align		4
.L_2057:
        /*00ac*/ 	.byte	0x04, 0x17
        /*00ae*/ 	.short	(.L_2059 - .L_2058)
.L_2058:
        /*00b0*/ 	.word	0x00000000
        /*00b4*/ 	.short	0x0001
        /*00b6*/ 	.short	0x0008
        /*00b8*/ 	.byte	0x00, 0xf0, 0x11, 0x00


	//----- nvinfo : EIATTR_KPARAM_INFO
	.align		4
.L_2059:
        /*00bc*/ 	.byte	0x04, 0x17
        /*00be*/ 	.short	(.L_2061 - .L_2060)
.L_2060:
        /*00c0*/ 	.word	0x00000000
        /*00c4*/ 	.short	0x0000
        /*00c6*/ 	.short	0x0000
        /*00c8*/ 	.byte	0x00, 0xf0, 0x21, 0x00


	//----- nvinfo : EIATTR_MAXREG_COUNT
	.align		4
.L_2061:
        /*00cc*/ 	.byte	0x03, 0x1b
        /*00ce*/ 	.short	0x00ff


	//----- nvinfo : EIATTR_MERCURY_ISA_VERSION
	.align		4
        /*00d0*/ 	.byte	0x03, 0x5f
        /*00d2*/ 	.short	0x0000


	//----- nvinfo : EIATTR_COOP_GROUP_MASK_REGIDS
	.align		4
        /*00d4*/ 	.byte	0x04, 0x29
        /*00d6*/ 	.short	(.L_2063 - .L_2062)


	//   ....[0]....
.L_2062:
        /*00d8*/ 	.word	0xffffffff


	//   ....[1]....
        /*00dc*/ 	.word	0xffffffff


	//   ....[2]....
        /*00e0*/ 	.word	0xffffffff


	//   ....[3]....
        /*00e4*/ 	.word	0xffffffff


	//   ....[4]....
        /*00e8*/ 	.word	0xffffffff


	//   ....[5]....
        /*00ec*/ 	.word	0xffffffff


	//   ....[6]....
        /*00f0*/ 	.word	0xffffffff


	//   ....[7]....
        /*00f4*/ 	.word	0xffffffff


	//   ....[8]....
        /*00f8*/ 	.word	0xffffffff


	//   ....[9]....
        /*00fc*/ 	.word	0xffffffff


	//   ....[10]....
        /*0100*/ 	.word	0xffffffff


	//   ....[11]....
        /*0104*/ 	.word	0xffffffff


	//   ....[12]....
        /*0108*/ 	.word	0xffffffff


	//----- nvinfo : EIATTR_COOP_GROUP_INSTR_OFFSETS
	.align		4
.L_2063:
        /*010c*/ 	.byte	0x04, 0x28
        /*010e*/ 	.short	(.L_2065 - .L_2064)


	//   ....[0]....
.L_2064:
        /*0110*/ 	.word	0x00000420


	//   ....[1]....
        /*0114*/ 	.word	0x00000440


	//   ....[2]....
        /*0118*/ 	.word	0x00000460


	//   ....[3]....
        /*011c*/ 	.word	0x00000480


	//   ....[4]....
        /*0120*/ 	.word	0x000004a0


	//   ....[5]....
        /*0124*/ 	.word	0x000006b0


	//   ....[6]....
        /*0128*/ 	.word	0x000006d0


	//   ....[7]....
        /*012c*/ 	.word	0x00000730


	//   ....[8]....
        /*0130*/ 	.word	0x000009d0


	//   ....[9]....
        /*0134*/ 	.word	0x00000c90


	//   ....[10]....
        /*0138*/ 	.word	0x00000ca0


	//   ....[11]....
        /*013c*/ 	.word	0x00000d30


	//   ....[12]....
        /*0140*/ 	.word	0x00000da0


	//----- nvinfo : EIATTR_EXIT_INSTR_OFFSETS
	.align		4
.L_2065:
        /*0144*/ 	.byte	0x04, 0x1c
        /*0146*/ 	.short	(.L_2067 - .L_2066)


	//   ....[0]....
.L_2066:
        /*0148*/ 	.word	0x00000260


	//   ....[1]....
        /*014c*/ 	.word	0x00000ce0


	//----- nvinfo : EIATTR_CRS_STACK_SIZE
	.align		4
.L_2067:
        /*0150*/ 	.byte	0x04, 0x1e
        /*0152*/ 	.short	(.L_2069 - .L_2068)
.L_2068:
        /*0154*/ 	.word	0x00000000
.L_2069:


//--------------------- .nv.info._ZN12tensorrt_llm7kernels21fusedQKNormRopeKernelIN3c108BFloat16ES3_Li64ELb1EEEvPviiifPKvS6_S6_PKlii --------------------------
	.section	.nv.info._ZN12tensorrt_llm7kernels21fusedQKNormRopeKernelIN3c108BFloat16ES3_Li64ELb1EEEvPviiifPKvS6_S6_PKlii,"",@"SHT_CUDA_INFO"
	.sectionflags	@""
	.align	4


	//----- nvinfo : EIATTR_CUDA_API_VERSION
	.align		4
        /*0000*/ 	.byte	0x04, 0x37
        /*0002*/ 	.short	(.L_2071 - .L_2070)
.L_2070:
        /*0004*/ 	.word	0x00000082


	//----- nvinfo : EIATTR_SW2861232_WAR
	.align		4
.L_2071:
        /*0008*/ 	.byte	0x01, 0x35
	.zero		2


	//----- nvinfo : EIATTR_PARAM_CBANK
	.align		4
        /*000c*/ 	.byte	0x04, 0x0a
        /*000e*/ 	.short	(.L_2073 - .L_2072)
	.align		4
.L_2072:
        /*0010*/ 	.word	index@(.nv.constant0._ZN12tensorrt_llm7kernels21fusedQKNormRopeKernelIN3c108BFloat16ES3_Li64ELb1EEEvPviiifPKvS6_S6_PKlii)
        /*0014*/ 	.short	0x0160
        /*0016*/ 	.short	0x0040


	//----- nvinfo : EIATTR_CBANK_PARAM_SIZE
	.align		4
.L_2073:
        /*0018*/ 	.byte	0x03, 0x19
        /*001a*/ 	.short	0x0040


	//----- nvinfo : EIATTR_KPARAM_INFO
	.align		4
        /*001c*/ 	.byte	0x04, 0x17
        /*001e*/ 	.short	(.L_2075 - .L_2074)
.L_2074:
        /*0020*/ 	.word	0x00000000
        /*0024*/ 	.short	0x000a
        /*0026*/ 	.short	0x003c
        /*0028*/ 	.byte	0x00, 0xf0, 0x11, 0x00


	//----- nvinfo : EIATTR_KPARAM_INFO
	.align		4
.L_2075:
        /*002c*/ 	.byte	0x04, 0x17
        /*002e*/ 	.short	(.L_2077 - .L_2076)
.L_2076:
        /*0030*/ 	.word	0x00000000
        /*0034*/ 	.short	0x0009
        /*0036*/ 	.short	0x0038
        /*0038*/ 	.byte	0x00, 0xf0, 0x11, 0x00


	//----- nvinfo : EIATTR_KPARAM_INFO
	.align		4
.L_2077:
        /*003c*/ 	.byte	0x04, 0x17
        /*003e*/ 	.short	(.L_2079 - .L_2078)
.L_2078:
        /*0040*/ 	.word	0x00000000
        /*0044*/ 	.short	0x0008
        /*0046*/ 	.short	0x0030
        /*0048*/ 	.byte	0x00, 0xf0, 0x21, 0x00


	//----- nvinfo : EIATTR_KPARAM_INFO
	.align		4
.L_2079:
        /*004c*/ 	.byte	0x04, 0x17
        /*004e*/ 	.short	(.L_2081 - .L_2080)
.L_2080:
        /*0050*/ 	.word	0x00000000
        /*0054*/ 	.short	0x0007
        /*0056*/ 	.short	0x0028
        /*0058*/ 	.byte	0x00, 0xf0, 0x21, 0x00


	//----- nvinfo : EIATTR_KPARAM_INFO
	.align		4
.L_2081:
        /*005c*/ 	.byte	0x04, 0x17
        /*005e*/ 	.short	(.L_2083 - .L_2082)
.L_2082:
        /*0060*/ 	.word	0x00000000
        /*0064*/ 	.short	0x0006
        /*0066*/ 	.short	0x0020
        /*0068*/ 	.byte	0x00, 0xf0, 0x21, 0x00


	//----- nvinfo : EIATTR_KPARAM_INFO
	.align		4
.L_2083:
        /*006c*/ 	.byte	0x04, 0x17
        /*006e*/ 	.short	(.L_2085 - .L_2084)
.L_2084:
        /*0070*/ 	.word	0x00000000
        /*0074*/ 	.short	0x0005
        /*0076*/ 	.short	0x0018
        /*0078*/ 	.byte	0x00, 0xf0, 0x21, 0x00


	//----- nvinfo : EIATTR_KPARAM_INFO
	.align		4
.L_2085:
        /*007c*/ 	.byte	0x04, 0x17
        /*007e*/ 	.short	(.L_2087 - .L_2086)
.L_2086:
        /*0080*/ 	.word	0x00000000
        /*0084*/ 	.short	0x0004
        /*0086*/ 	.short	0x0014
        /*0088*/ 	.byte	0x00, 0xf0, 0x11, 0x00


	//----- nvinfo : EIATTR_KPARAM_INFO
	.align		4
.L_2087:
        /*008c*/ 	.byte	0x04, 0x17
        /*008e*/ 	.short	(.L_2089 - .L_2088)
.L_2088:
        /*0090*/ 	.word	0x00000000
        /*0094*/ 	.short	0x0003
        /*0096*/ 	.short	0x0010
        /*0098*/ 	.byte	0x00, 0xf0, 0x11, 0x00


	//----- nvinfo : EIATTR_KPARAM_INFO
	.align		4
.L_2089:
        /*009c*/ 	.byte	0x04, 0x17
        /*009e*/ 	.short	(.L_2091 - .L_2090)
.L_2090:
        /*00a0*/ 	.word	0x00000000
        /*00a4*/ 	.short	0x0002
        /*00a6*/ 	.short	0x000c
        /*00a8*/ 	.byte	0x00, 0xf0, 0x11, 0x00


	//----- nvinfo : EIATTR_KPARAM_INFO
	.align		4
.L_2091:
        /*00ac*/ 	.byte	0x04, 0x17
        /*00ae*/ 	.short	(.L_2093 - .L_2092)
.L_2092:
        /*00b0*/ 	.word	0x00000000
        /*00b4*/ 	.short	0x0001
        /*00b6*/ 	.short	0x0008
        /*00b8*/ 	.byte	0x00, 0xf0, 0x11, 0x00


	//----- nvinfo : EIATTR_KPARAM_INFO
	.align		4
.L_2093:
        /*00bc*/ 	.byte	0x04, 0x17
        /*00be*/ 	.short	(.L_2095 - .L_2094)
.L_2094:
        /*00c0*/ 	.word	0x00000000
        /*00c4*/ 	.short	0x0000
        /*00c6*/ 	.short	0x0000
        /*00c8*/ 	.byte	0x00, 0xf0, 0x21, 0x00


	//----- nvinfo : EIATTR_MAXREG_COUNT
	.align		4
.L_2095:
        /*00cc*/ 	.byte	0x03, 0x1b
        /*00ce*/ 	.short	0x00ff


	//----- nvinfo : EIATTR_MERCURY_ISA_VERSION
	.align		4
        /*00d0*/ 	.byte	0x03, 0x5f
        /*00d2*/ 	.short	0x0000


	//----- nvinfo : EIATTR_COOP_GROUP_MASK_REGIDS
	.align		4
        /*00d4*/ 	.byte	0x04, 0x29
        /*00d6*/ 	.short	(.L_2097 - .L_2096)


	//   ....[0]....
.L_2096:
        /*00d8*/ 	.word	0xffffffff


	//   ....[1]....
        /*00dc*/ 	.word	0xffffffff


	//   ....[2]....
        /*00e0*/ 	.word	0xffffffff


	//   ....[3]....
        /*00e4*/ 	.word	0xffffffff


	//   ....[4]....
        /*00e8*/ 	.word	0xffffffff


	//----- nvinfo : EIATTR_COOP_GROUP_INSTR_OFFSETS
	.align		4
.L_2097:
        /*00ec*/ 	.byte	0x04, 0x28
        /*00ee*/ 	.short	(.L_2099 - .L_2098)


	//   ....[0]....
.L_2098:
        /*00f0*/ 	.word	0x00000410


	//   ....[1]....
        /*00f4*/ 	.word	0x00000430


	//   ....[2]....
        /*00f8*/ 	.word	0x00000450


	//   ....[3]....
        /*00fc*/ 	.word	0x00000470


	//   ....[4]....
        /*0100*/ 	.word	0x00000490


	//----- nvinfo : EIATTR_EXIT_INSTR_OFFSETS
	.align		4
.L_2099:
        /*0104*/ 	.byte	0x04, 0x1c
        /*0106*/ 	.short	(.L_2101 - .L_2100)


	//   ....[0]....
.L_2100:
        /*0108*/ 	.word	0x00000250


	//   ....[1]....
        /*010c*/ 	.word	0x00000790


	//----- nvinfo : EIATTR_CRS_STACK_SIZE
	.align		4
.L_2101:
        /*0110*/ 	.byte	0x04, 0x1e
        /*0112*/ 	.short	(.L_2103 - .L_2102)
.L_2102:
        /*0114*/ 	.word	0x00000000
.L_2103:


//--------------------- .nv.info._ZN12tensorrt_llm7kernels32fusedQKNormRopeKernelNTokenHeadsIN3c108BFloat16ENS2_4HalfELi256ELb0ELi8EEEvPviiifPKvS7_S7_PKlii --------------------------
	.section	.nv.info._ZN12tensorrt_llm7kernels32fusedQKNormRopeKernelNTokenHeadsIN3c108BFloat16ENS2_4HalfELi256ELb0ELi8EEEvPviiifPKvS7_S7_PKlii,"",@"SHT_CUDA_INFO"
	.sectionflags	@""
	.align	4


	//----- nvinfo : EIATTR_CUDA_API_VERSION
	.align		4
        /*0000*/ 	.byte	0x04, 0x37
        /*0002*/ 	.short	(.L_2105 - .L_2104)
.L_2104:
        /*0004*/ 	.word	0x00000082


	//----- nvinfo : EIATTR_SW2861232_WAR
	.align		4
.L_2105:
        /*0008*/ 	.byte	0x01, 0x35
	.zero		2


	//----- nvinfo : EIATTR_PARAM_CBANK
	.align		4
        /*000c*/ 	.byte	0x04, 0x0a
        /*000e*/ 	.short	(.L_2107 - .L_2106)
	.align		4
.L_2106:
        /*0010*/ 	.word	index@(.nv.constant0._ZN12tensorrt_llm7kernels32fusedQKNormRopeKernelNTokenHeadsIN3c108BFloat16ENS2_4HalfELi256ELb0ELi8EEEvPviiifPKvS7_S7_PKlii)
        /*0014*/ 	.short	0x0160
        /*0016*/ 	.short	0x0040


	//----- nvinfo : EIATTR_CBANK_PARAM_SIZE
	.align		4
.L_2107:
        /*0018*/ 	.byte	0x03, 0x19
        /*001a*/ 	.short	0x0040


	//----- nvinfo : EIATTR_KPARAM_INFO
	.align		4
        /*001c*/ 	.byte	0x04, 0x17
        /*001e*/ 	.short	(.L_2109 - .L_2108)
.L_2108:
        /*0020*/ 	.word	0x00000000
        /*0024*/ 	.short	0x000a
        /*0026*/ 	.short	0x003c
        /*0028*/ 	.byte	0x00, 0xf0, 0x11, 0x00


	//----- nvinfo : EIATTR_KPARAM_INFO
	.align		4
.L_2109:
        /*002c*/ 	.byte	0x04, 0x17
        /*002e*/ 	.short	(.L_2111 - .L_2110)
.L_2110:
        /*0030*/ 	.word	0x00000000
        /*0034*/ 	.short	0x0009
        /*0036*/ 	.short	0x0038
        /*0038*/ 	.byte	0x00, 0xf0, 0x11, 0x00


	//----- nvinfo : EIATTR_KPARAM_INFO
	.align		4
.L_2111:
        /*003c*/ 	.byte	0x04, 0x17
        /*003e*/ 	.short	(.L_2113 - .L_2112)
.L_2112:
        /*0040*/ 	.word	0x00000000
        /*0044*/ 	.short	0x0008
        /*0046*/ 	.short	0x0030
        /*0048*/ 	.byte	0x00, 0xf0, 0x21, 0x00


	//----- nvinfo : EIATTR_KPARAM_INFO
	.align		4
.L_2113:
        /*004c*/ 	.byte	0x04, 0x17
        /*004e*/ 	.short	(.L_2115 - .L_2114)
.L_2114:
        /*0050*/ 	.word	0x00000000
        /*0054*/ 	.short	0x0007
        /*0056*/ 	.short	0x0028
        /*0058*/ 	.byte	0x00, 0xf0, 0x21, 0x00


	//----- nvinfo : EIATTR_KPARAM_INFO
	.align		4
.L_2115:
        /*005c*/ 	.byte	0x04, 0x17
        /*005e*/ 	.short	(.L_2117 - .L_2116)
.L_2116:
        /*0060*/ 	.word	0x00000000
        /*0064*/ 	.short	0x0006
        /*0066*/ 	.short	0x0020
        /*0068*/ 	.byte	0x00, 0xf0, 0x21, 0x00


	//----- nvinfo : EIATTR_KPARAM_INFO
	.align		4
.L_2117:
        /*006c*/ 	.byte	0x04, 0x17
        /*006e*/ 	.short	(.L_2119 - .L_2118)
.L_2118:
        /*0070*/ 	.word	0x00000000
        /*0074*/ 	.short	0x0005
        /*0076*/ 	.short	0x0018
        /*0078*/ 	.byte	0x00, 0xf0, 0x21, 0x00


	//----- nvinfo : EIATTR_KPARAM_INFO
	.align		4
.L_2119:
        /*007c*/ 	.byte	0x04, 0x17
        /*007e*/ 	.short	(.L_2121 - .L_2120)
.L_2120:
        /*0080*/ 	.word	0x00000000
        /*0084*/ 	.short	0x0004
        /*0086*/ 	.short	0x0014
        /*0088*/ 	.byte	0x00, 0xf0, 0x11, 0x00


	//----- nvinfo : EIATTR_KPARAM_INFO
	.align		4
.L_2121:
        /*008c*/ 	.byte	0x04, 0x17
        /*008e*/ 	.short	(.L_2123 - .L_2122)
.L_2122:
        /*0090*/ 	.word	0x00000000
        /*0094*/ 	.short	0x0003
        /*0096*/ 	.short	0x0010
        /*0098*/ 	.byte	0x00, 0xf0, 0x11, 0x00


	//----- nvinfo : EIATTR_KPARAM_INFO
	.align		4
.L_2123:
        /*009c*/ 	.byte	0x04, 0x17
        /*009e*/ 	.short	(.L_2125 - .L_2124)
.L_2124:
        /*00a0*/ 	.word	0x00000000
        /*00a4*/ 	.short	0x0002
        /*00a6*/ 	.short	0x000c
        /*00a8*/ 	.byte	0x00, 0xf0, 0x11, 0x00


	//----- nvinfo : EIATTR_KPARAM_INFO
	.align		4
.L_2125:
        /*00ac*/ 	.byte	0x04, 0x17
        /*00ae*/ 	.short	(.L_2127 - .L_2126)
.L_2126:
        /*00b0*/ 	.word	0x00000000
        /*00b4*/ 	.short	0x0001
        /*00b6*/ 	.short	0x0008
        /*00b8*/ 	.byte	0x00, 0xf0, 0x11, 0x00


	//----- nvinfo : EIATTR_KPARAM_INFO
	.align		4
.L_2127:
        /*00bc*/ 	.byte	0x04, 0x17
        /*00be*/ 	.short	(.L_2129 - .L_2128)
.L_2128:
        /*00c0*/ 	.word	0x00000000
        /*00c4*/ 	.short	0x0000
        /*00c6*/ 	.short	0x0000
        /*00c8*/ 	.byte	0x00, 0xf0, 0x21, 0x00


	//----- nvinfo : EIATTR_MAXREG_COUNT
	.align		4
.L_2129:
        /*00cc*/ 	.byte	0x03, 0x1b
        /*00ce*/ 	.short	0x00ff


	//----- nvinfo : EIATTR_MERCURY_ISA_VERSION
	.align		4
        /*00d0*/ 	.byte	0x03, 0x5f
        /*00d2*/ 	.short	0x0000


	//----- nvinfo : EIATTR_COOP_GROUP_MASK_REGIDS
	.align		4
        /*00d4*/ 	.byte	0x04, 0x29
        /*00d6*/ 	.short	(.L_2131 - .L_2130)


	//   ....[0]....
.L_2130:
        /*00d8*/ 	.word	0xffffffff


	//   ....[1]....
        /*00dc*/ 	.word	0xffffffff


	//   ....[2]....
        /*00e0*/ 	.word	0xffffffff


	//   ....[3]....
        /*00e4*/ 	.word	0xffffffff


	//   ....[4]....
        /*00e8*/ 	.word	0xffffffff


	//   ....[5]....
        /*00ec*/ 	.word	0xffffffff


	//   ....[6]....
        /*00f0*/ 	.word	0xffffffff


	//   ....[7]....
        /*00f4*/ 	.word	0xffffffff


	//   ....[8]....
        /*00f8*/ 	.word	0xffffffff


	//   ....[9]....
        /*00fc*/ 	.word	0xffffffff


	//   ....[10]....
        /*0100*/ 	.word	0xffffffff


	//   ....[11]....
        /*0104*/ 	.word	0xffffffff


	//   ....[12]....
        /*0108*/ 	.word	0xffffffff


	//   ....[13]....
        /*010c*/ 	.word	0xffffffff


	//   ....[14]....
        /*0110*/ 	.word	0xffffffff


	//   ....[15]....
        /*0114*/ 	.word	0xffffffff


	//   ....[16]....
        /*0118*/ 	.word	0xffffffff


	//   ....[17]....
        /*011c*/ 	.word	0xffffffff


	//   ....[18]....
        /*0120*/ 	.word	0xffffffff


	//   ....[19]....
        /*0124*/ 	.word	0xffffffff


	//   ....[20]....
        /*0128*/ 	.word	0xffffffff


	//   ....[21]....
        /*012c*/ 	.word	0xffffffff


	//   ....[22]....
        /*0130*/ 	.word	0xffffffff


	//   ....[23]....
        /*0134*/ 	.word	0xffffffff


	//   ....[24]....
        /*0138*/ 	.word	0xffffffff


	//   ....[25]....
        /*013c*/ 	.word	0xffffffff


	//   ....[26]....
        /*0140*/ 	.word	0xffffffff


	//   ....[27]....
        /*0144*/ 	.word	0xffffffff


	//   ....[28]....
        /*0148*/ 	.word	0xffffffff


	//   ....[29]....
        /*014c*/ 	.word	0xffffffff


	//----- nvinfo : EIATTR_COOP_GROUP_INSTR_OFFSETS
	.align		4
.L_2131:
        /*0150*/ 	.byte	0x04, 0x28
        /*0152*/ 	.short	(.L_2133 - .L_2132)


	//   ....[0]....
.L_2132:
        /*0154*/ 	.word	0x00001f40


	//   ....[1]....
        /*0158*/ 	.word	0x00001f70


	//   ....[2]....
        /*015c*/ 	.word	0x00001f90


	//   ....[3]....
        /*0160*/ 	.word	0x00001fb0


	//   ....[4]....
        /*0164*/ 	.word	0x00001fd0


	//   ....[5]....
        /*0168*/ 	.word	0x00002260


	//   ....[6]....
        /*016c*/ 	.word	0x00002270


	//   ....[7]....
        /*0170*/ 	.word	0x000022a0


	//   ....[8]....
        /*0174*/ 	.word	0x00002550


	//   ....[9]....
        /*0178*/ 	.word	0x00002650


	//   ....[10]....
        /*017c*/ 	.word	0x000026b0


	//   ....[11]....
        /*0180*/ 	.word	0x00002730


	//   ....[12]....
        /*0184*/ 	.word	0x00002790


	//   ....[13]....
        /*0188*/ 	.word	0x000028c0


	//   ....[14]....
        /*018c*/ 	.word	0x00002940


	//   ....[15]....
        /*0190*/ 	.word	0x00002ab0


	//   ....[16]....
        /*0194*/ 	.word	0x00002ac0


	//   ....[17]....
        /*0198*/ 	.word	0x00002c60


	//   ....[18]....
        /*019c*/ 	.word	0x00002cd0


	//   ....[19]....
        /*01a0*/ 	.word	0x00002d30


	//   ....[20]....
        /*01a4*/ 	.word	0x00002d90


	//   ....[21]....
        /*01a8*/ 	.word	0x00002df0


	//   ....[22]....
        /*01ac*/ 	.word	0x00002e60


	//   ....[23]....
        /*01b0*/ 	.word	0x00002ed0


	//   ....[24]....
        /*01b4*/ 	.word	0x00002ff0


	//   ....[25]....
        /*01b8*/ 	.word	0x00003110


	//   ....[26]....
        /*01bc*/ 	.word	0x00003230


	//   ....[27]....
        /*01c0*/ 	.word	0x00003350


	//   ....[28]....
        /*01c4*/ 	.word	0x00003470


	//   ....[29]....
        /*01c8*/ 	.word	0x00003590


	//----- nvinfo : EIATTR_EXIT_INSTR_OFFSETS
	.align		4
.L_2133:
        /*01cc*/ 	.byte	0x04, 0x1c
        /*01ce*/ 	.short	(.L_2135 - .L_2134)


	//   ....[0]....
.L_2134:
        /*01d0*/ 	.word	0x000002c0


	//   ....[1]....
        /*01d4*/ 	.word	0x00001530


	//   ....[2]....
        /*01d8*/ 	.word	0x00002c10


	//----- nvinfo : EIATTR_CRS_STACK_SIZE
	.align		4
.L_2135:
        /*01dc*/ 	.byte	0x04, 0x1e
        /*01de*/ 	.short	(.L_2137 - .L_2136)
.L_2136:
        /*01e0*/ 	.word	0x00000000
.L_2137:


//--------------------- .nv.info._ZN12tensorrt_llm7kernels32fusedQKNormRopeKernelNTokenHeadsIN3c108BFloat16ENS2_4HalfELi256ELb1ELi8EEEvPviiifPKvS7_S7_PKlii --------------------------
	.section	.nv.info._ZN12tensorrt_llm7kernels32fusedQKNormRopeKernelNTokenHeadsIN3c108BFloat16ENS2_4HalfELi256ELb1ELi8EEEvPviiifPKvS7_S7_PKlii,"",@"SHT_CUDA_INFO"
	.sectionflags	@""
	.align	4


	//----- nvinfo : EIATTR_CUDA_API_VERSION
	.align		4
        /*0000*/ 	.byte	0x04, 0x37
        /*0002*/ 	.short	(.L_2139 - .L_2138)
.L_2138:
        /*0004*/ 	.word	0x00000082


	//----- nvinfo : EIATTR_SW2861232_WAR
	.align		4
.L_2139:
        /*0008*/ 	.byte	0x01, 0x35
	.zero		2


	//----- nvinfo : EIATTR_PARAM_CBANK
	.align		4
        /*000c*/ 	.byte	0x04, 0x0a
        /*000e*/ 	.short	(.L_2141 - .L_2140)
	.align		4
.L_2140:
        /*0010*/ 	.word	index@(.nv.constant0._ZN12tensorrt_llm7kernels32fusedQKNormRopeKernelNTokenHeadsIN3c108BFloat16ENS2_4HalfELi256ELb1ELi8EEEvPviiifPKvS7_S7_PKlii)
        /*0014*/ 	.short	0x0160
        /*0016*/ 	.short	0x0040


	//----- nvinfo : EIATTR_CBANK_PARAM_SIZE
	.align		4
.L_2141:
        /*0018*/ 	.byte	0x03, 0x19
        /*001a*/ 	.short	0x0040


	//----- nvinfo : EIATTR_KPARAM_INFO
	.align		4
        /*001c*/ 	.byte	0x04, 0x17
        /*001e*/ 	.short	(.L_2143 - .L_2142)
.L_2142:
        /*0020*/ 	.word	0x00000000
        /*0024*/ 	.short	0x000a
        /*0026*/ 	.short	0x003c
        /*0028*/ 	.byte	0x00, 0xf0, 0x11, 0x00


	//----- nvinfo : EIATTR_KPARAM_INFO
	.align		4
.L_2143:
        /*002c*/ 	.byte	0x04, 0x17
        /*002e*/ 	.short	(.L_2145 - .L_2144)
.L_2144:
        /*0030*/ 	.word	0x00000000
        /*0034*/ 	.short	0x0009
        /*0036*/ 	.short	0x0038
        /*0038*/ 	.byte	0x00, 0xf0, 0x11, 0x00


	//----- nvinfo : EIATTR_KPARAM_INFO
	.align		4
.L_2145:
        /*003c*/ 	.byte	0x04, 0x17
        /*003e*/ 	.short	(.L_2147 - .L_2146)
.L_2146:
        /*0040*/ 	.word	0x00000000
        /*0044*/ 	.short	0x0008
        /*0046*/ 	.short	0x0030
        /*0048*/ 	.byte	0x00, 0xf0, 0x21, 0x00


	//----- nvinfo : EIATTR_KPARAM_INFO
	.align		4
.L_2147:
        /*004c*/ 	.byte	0x04, 0x17
        /*004e*/ 	.short	(.L_2149 - .L_2148)
.L_2148:
        /*0050*/ 	.word	0x00000000
        /*0054*/ 	.short	0x0007
        /*0056*/ 	.short	0x0028
        /*0058*/ 	.byte	0x00, 0xf0, 0x21, 0x00


	//----- nvinfo : EIATTR_KPARAM_INFO
	.align		4
.L_2149:
        /*005c*/ 	.byte	0x04, 0x17
        /*005e*/ 	.short	(.L_2151 - .L_2150)
.L_2150:
        /*0060*/ 	.word	0x00000000
        /*0064*/ 	.short	0x0006
        /*0066*/ 	.short	0x0020
        /*0068*/ 	.byte	0x00, 0xf0, 0x21, 0x00


	//----- nvinfo : EIATTR_KPARAM_INFO
	.align		4
.L_2151:
        /*006c*/ 	.byte	0x04, 0x17
        /*006e*/ 	.short	(.L_2153 - .L_2152)
.L_2152:
        /*0070*/ 	.word	0x00000000
        /*0074*/ 	.short	0x0005
        /*0076*/ 	.short	0x0018
        /*0078*/ 	.byte	0x00, 0xf0, 0x21, 0x00


	//----- nvinfo : EIATTR_KPARAM_INFO
	.align		4
.L_2153:
        /*007c*/ 	.byte	0x04, 0x17
        /*007e*/ 	.short	(.L_2155 - .L_2154)
.L_2154:
        /*0080*/ 	.word	0x00000000
        /*0084*/ 	.short	0x0004
        /*0086*/ 	.short	0x0014
        /*0088*/ 	.byte	0x00, 0xf0, 0x11, 0x00


	//----- nvinfo : EIATTR_KPARAM_INFO
	.align		4
.L_2155:
        /*008c*/ 	.byte	0x04, 0x17
        /*008e*/ 	.short	(.L_2157 - .L_2156)
.L_2156:
        /*0090*/ 	.word	0x00000000
        /*0094*/ 	.short	0x0003
        /*0096*/ 	.short	0x0010
        /*0098*/ 	.byte	0x00, 0xf0, 0x11, 0x00


	//----- nvinfo : EIATTR_KPARAM_INFO
	.align		4
.L_2157:
        /*009c*/ 	.byte	0x04, 0x17
        /*009e*/ 	.short	(.L_2159 - .L_2158)
.L_2158:
        /*00a0*/ 	.word	0x00000000
        /*00a4*/ 	.short	0x0002
        /*00a6*/ 	.short	0x000c
        /*00a8*/ 	.byte	0x00, 0xf0, 0x11, 0x00


	//----- nvinfo : EIATTR_KPARAM_INFO
	.align		4
.L_2159:
        /*00ac*/ 	.byte	0x04, 0x17
        /*00ae*/ 	.short	(.L_2161 - .L_2160)
.L_2160:
        /*00b0*/ 	.word	0x00000000
        /*00b4*/ 	.short	0x0001
        /*00b6*/ 	.short	0x0008
        /*00b8*/ 	.byte	0x00, 0xf0, 0x11, 0x00


	//----- nvinfo : EIATTR_KPARAM_INFO
	.align		4
.L_2161:
        /*00bc*/ 	.byte	0x04, 0x17
        /*00be*/ 	.short	(.L_2163 - .L_2162)
.L_2162:
        /*00c0*/ 	.word	0x00000000
        /*00c4*/ 	.short	0x0000
        /*00c6*/ 	.short	0x0000
        /*00c8*/ 	.byte	0x00, 0xf0, 0x21, 0x00


	//----- nvinfo : EIATTR_MAXREG_COUNT
	.align		4
.L_2163:
        /*00cc*/ 	.byte	0x03, 0x1b
        /*00ce*/ 	.short	0x00ff


	//----- nvinfo : EIATTR_MERCURY_ISA_VERSION
	.align		4
        /*00d0*/ 	.byte	0x03, 0x5f
        /*00d2*/ 	.short	0x0000


	//----- nvinfo : EIATTR_COOP_GROUP_MASK_REGIDS
	.align		4
        /*00d4*/ 	.byte	0x04, 0x29
        /*00d6*/ 	.short	(.L_2165 - .L_2164)


	//   ....[0]....
.L_2164:
        /*00d8*/ 	.word	0xffffffff


	//   ....[1]....
        /*00dc*/ 	.word	0xffffffff


	//   ....[2]....
        /*00e0*/ 	.word	0xffffffff


	//   ....[3]....
        /*00e4*/ 	.word	0xffffffff


	//   ....[4]....
        /*00e8*/ 	.word	0xffffffff


	//   ....[5]....
        /*00ec*/ 	.word	0xffffffff


	//   ....[6]....
        /*00f0*/ 	.word	0xffffffff


	//   ....[7]....
        /*00f4*/ 	.word	0xffffffff


	//   ....[8]....
        /*00f8*/ 	.word	0xffffffff


	//   ....[9]....
        /*00fc*/ 	.word	0xffffffff


	//----- nvinfo : EIATTR_COOP_GROUP_INSTR_OFFSETS
	.align		4
.L_2165:
        /*0100*/ 	.byte	0x04, 0x28
        /*0102*/ 	.short	(.L_2167 - .L_2166)


	//   ....[0]....
.L_2166:
        /*0104*/ 	.word	0x000018d0


	//   ....[1]....
        /*0108*/ 	.word	0x00001900


	//   ....[2]....
        /*010c*/ 	.word	0x00001920


	//   ....[3]....
        /*0110*/ 	.word	0x00001940


	//   ....[4]....
        /*0114*/ 	.word	0x00001960


	//   ....[5]....
        /*0118*/ 	.word	0x00001f40


	//   ....[6]....
        /*011c*/ 	.word	0x00001fc0


	//   ....[7]....
        /*0120*/ 	.word	0x00002020


	//   ....[8]....
        /*0124*/ 	.word	0x00002080


	//   ....[9]....
        /*0128*/ 	.word	0x000020e0


	//----- nvinfo : EIATTR_EXIT_INSTR_OFFSETS
	.align		4
.L_2167:
        /*012c*/ 	.byte	0x04, 0x1c
        /*012e*/ 	.short	(.L_2169 - .L_2168)


	//   ....[0]....
.L_2168:
        /*0130*/ 	.word	0x000002d0


	//   ....[1]....
        /*0134*/ 	.word	0x00001550


	//   ....[2]....
        /*0138*/ 	.word	0x00001ef0


	//----- nvinfo : EIATTR_CRS_STACK_SIZE
	.align		4
.L_2169:
        /*013c*/ 	.byte	0x04, 0x1e
        /*013e*/ 	.short	(.L_2171 - .L_2170)
.L_2170:
        /*0140*/ 	.word	0x00000000
.L_2171:


//--------------------- .nv.info._ZN12tensorrt_llm7kernels32fusedQKNormRopeKernelNTokenHeadsIN3c108BFloat16ENS2_4HalfELi128ELb0ELi8EEEvPviiifPKvS7_S7_PKlii --------------------------
	.section	.nv.info._ZN12tensorrt_llm7kernels32fusedQKNormRopeKernelNTokenHeadsIN3c108BFloat16ENS2_4HalfELi128ELb0ELi8EEEvPviiifPKvS7_S7_PKlii,"",@"SHT_CUDA_INFO"
	.sectionflags	@""
	.align	4


	//----- nvinfo : EIATTR_CUDA_API_VERSION
	.align		4
        /*0000*/ 	.byte	0x04, 0x37
        /*0002*/ 	.short	(.L_2173 - .L_2172)
.L_2172:
        /*0004*/ 	.word	0x00000082


	//----- nvinfo : EIATTR_SW2861232_WAR
	.align		4
.L_2173:
        /*0008*/ 	.byte	0x01, 0x35
	.zero		2


	//----- nvinfo : EIATTR_PARAM_CBANK
	.align		4
        /*000c*/ 	.byte	0x04, 0x0a
        /*000e*/ 	.short	(.L_2175 - .L_2174)
	.align		4
.L_2174:
        /*0010*/ 	.word	index@(.nv.constant0._ZN12tensorrt_llm7kernels32fusedQKNormRopeKernelNTokenHeadsIN3c108BFloat16ENS2_4HalfELi128ELb0ELi8EEEvPviiifPKvS7_S7_PKlii)
        /*0014*/ 	.short	0x0160
        /*0016*/ 	.short	0x0040


	//----- nvinfo : EIATTR_CBANK_PARAM_SIZE
	.align		4
.L_2175:
        /*0018*/ 	.byte	0x03, 0x19
        /*001a*/ 	.short	0x0040


	//----- nvinfo : EIATTR_KPARAM_INFO
	.align		4
        /*001c*/ 	.byte	0x04, 0x17
        /*001e*/ 	.short	(.L_2177 - .L_2176)
.L_2176:
        /*0020*/ 	.word	0x00000000
        /*0024*/ 	.short	0x000a
        /*0026*/ 	.short	0x003c
        /*0028*/ 	.byte	0x00, 0xf0, 0x11, 0x00


	//----- nvinfo : EIATTR_KPARAM_INFO
	.align		4
.L_2177:
        /*002c*/ 	.byte	0x04, 0x17
        /*002e*/ 	.short	(.L_2179 - .L_2178)
.L_2178:
        /*0030*/ 	.word	0x00000000
        /*0034*/ 	.short	0x0009
        /*0036*/ 	.short	0x0038
        /*0038*/ 	.byte	0x00, 0xf0, 0x11, 0x00


	//----- nvinfo : EIATTR_KPARAM_INFO
	.align		4
.L_2179:
        /*003c*/ 	.byte	0x04, 0x17
        /*003e*/ 	.short	(.L_2181 - .L_2180)
.L_2180:
        /*0040*/ 	.word	0x00000000
        /*0044*/ 	.short	0x0008
        /*0046*/ 	.short	0x0030
        /*0048*/ 	.byte	0x00, 0xf0, 0x21, 0x00


	//----- nvinfo : EIATTR_KPARAM_INFO
	.align		4
.L_2181:
        /*004c*/ 	.byte	0x04, 0x17
        /*004e*/ 	.short	(.L_2183 - .L_2182)
.L_2182:
        /*0050*/ 	.word	0x00000000
        /*0054*/ 	.short	0x0007
        /*0056*/ 	.short	0x0028
        /*0058*/ 	.byte	0x00, 0xf0, 0x21, 0x00


	//----- nvinfo : EIATTR_KPARAM_INFO
	.align		4
.L_2183:
        /*005c*/ 	.byte	0x04, 0x17
        /*005e*/ 	.short	(.L_2185 - .L_2184)
.L_2184:
        /*0060*/ 	.word	0x00000000
        /*0064*/ 	.short	0x0006
        /*0066*/ 	.short	0x0020
        /*0068*/ 	.byte	0x00, 0xf0, 0x21, 0x00


	//----- nvinfo : EIATTR_KPARAM_INFO
	.align		4
.L_2185:
        /*006c*/ 	.byte	0x04, 0x17
        /*006e*/ 	.short	(.L_2187 - .L_2186)
.L_2186:
        /*0070*/ 	.word	0x00000000
        /*0074*/ 	.short	0x0005
        /*0076*/ 	.short	0x0018
        /*0078*/ 	.byte	0x00, 0xf0, 0x21, 0x00


	//----- nvinfo : EIATTR_KPARAM_INFO
	.align		4
.L_2187:
        /*007c*/ 	.byte	0x04, 0x17
        /*007e*/ 	.short	(.L_2189 - .L_2188)
.L_2188:
        /*0080*/ 	.word	0x00000000
        /*0084*/ 	.short	0x0004
        /*0086*/ 	.short	0x0014
        /*0088*/ 	.byte	0x00, 0xf0, 0x11, 0x00


	//----- nvinfo : EIATTR_KPARAM_INFO
	.align		4
.L_2189:
        /*008c*/ 	.byte	0x04, 0x17
        /*008e*/ 	.short	(.L_2191 - .L_2190)
.L_2190:
        /*0090*/ 	.word	0x00000000
        /*0094*/ 	.short	0x0003
        /*0096*/ 	.short	0x0010
        /*0098*/ 	.byte	0x00, 0xf0, 0x11, 0x00


	//----- nvinfo : EIATTR_KPARAM_INFO
	.align		4
.L_2191:
        /*009c*/ 	.byte	0x04, 0x17
        /*009e*/ 	.short	(.L_2193 - .L_2192)
.L_2192:
        /*00a0*/ 	.word	0x00000000
        /*00a4*/ 	.short	0x0002
        /*00a6*/ 	.short	0x000c
        /*00a8*/ 	.byte	0x00, 0xf0, 0x11, 0x00


	//----- nvinfo : EIATTR_KPARAM_INFO
	.align		4
.L_2193:
        /*00ac*/ 	.byte	0x04, 0x17
        /*00ae*/ 	.short	(.L_2195 - .L_2194)
.L_2194:
        /*00b0*/ 	.word	0x00000000
        /*00b4*/ 	.short	0x0001
        /*00b6*/ 	.short	0x0008
        /*00b8*/ 	.byte	0x00, 0xf0, 0x11, 0x00


	//----- nvinfo : EIATTR_KPARAM_INFO
	.align		4
.L_2195:
        /*00bc*/ 	.byte	0x04, 0x17
        /*00be*/ 	.short	(.L_2197 - .L_2196)
.L_2196:
        /*00c0*/ 	.word	0x00000000
        /*00c4*/ 	.short	0x0000
        /*00c6*/ 	.short	0x0000
        /*00c8*/ 	.byte	0x00, 0xf0, 0x21, 0x00


	//----- nvinfo : EIATTR_MAXREG_COUNT
	.align		4
.L_2197:
        /*00cc*/ 	.byte	0x03, 0x1b
        /*00ce*/ 	.short	0x00ff


	//----- nvinfo : EIATTR_MERCURY_ISA_VERSION
	.align		4
        /*00d0*/ 	.byte	0x03, 0x5f
        /*00d2*/ 	.short	0x0000


	//----- nvinfo : EIATTR_COOP_GROUP_MASK_REGIDS
	.align		4
        /*00d4*/ 	.byte	0x04, 0x29
        /*00d6*/ 	.short	(.L_2199 - .L_2198)


	//   ....[0]....
.L_2198:
        /*00d8*/ 	.word	0xffffffff


	//   ....[1]....
        /*00dc*/ 	.word	0xffffffff


	//   ....[2]....
        /*00e0*/ 	.word	0xffffffff


	//   ....[3]....
        /*00e4*/ 	.word	0xffffffff


	//   ....[4]....
        /*00e8*/ 	.word	0xffffffff


	//   ....[5]....
        /*00ec*/ 	.word	0xffffffff


	//   ....[6]....
        /*00f0*/ 	.word	0xffffffff


	//   ....[7]....
        /*00f4*/ 	.word	0xffffffff


	//   ....[8]....
        /*00f8*/ 	.word	0xffffffff


	//   ....[9]....
        /*00fc*/ 	.word	0xffffffff


	//   ....[10]....
        /*0100*/ 	.word	0xffffffff


	//   ....[11]....
        /*0104*/ 	.word	0xffffffff


	//   ....[12]....
        /*0108*/ 	.word	0xffffffff


	//   ....[13]....
        /*010c*/ 	.word	0xffffffff


	//   ....[14]....
        /*0110*/ 	.word	0xffffffff


	//   ....[15]....
        /*0114*/ 	.word	0xffffffff


	//   ....[16]....
        /*0118*/ 	.word	0xffffffff


	//   ....[17]....
        /*011c*/ 	.word	0xffffffff


	//   ....[18]....
        /*0120*/ 	.word	0xffffffff


	//   ....[19]....
        /*0124*/ 	.word	0xffffffff


	//   ....[20]....
        /*0128*/ 	.word	0xffffffff


	//   ....[21]....
        /*012c*/ 	.word	0xffffffff


	//----- nvinfo : EIATTR_COOP_GROUP_INSTR_OFFSETS
	.align		4
.L_2199:
        /*0130*/ 	.byte	0x04, 0x28
        /*0132*/ 	.short	(.L_2201 - .L_2200)


	//   ....[0]....
.L_2200:
        /*0134*/ 	.word	0x00001ac0


	//   ....[1]....
        /*0138*/ 	.word	0x00001af0


	//   ....[2]....
        /*013c*/ 	.word	0x00001b10


	//   ....[3]....
        /*0140*/ 	.word	0x00001b30


	//   ....[4]....
        /*0144*/ 	.word	0x00001b50


	//   ....[5]....
        /*0148*/ 	.word	0x00001d20


	//   ....[6]....
        /*014c*/ 	.word	0x00001d30


	//   ....[7]....
        /*0150*/ 	.word	0x00001d60


	//   ....[8]....
        /*0154*/ 	.word	0x00002000


	//   ....[9]....
        /*0158*/ 	.word	0x000020a0


	//   ....[10]....
        /*015c*/ 	.word	0x000020b0


	//   ....[11]....
        /*0160*/ 	.word	0x00002250


	//   ....[12]....
        /*0164*/ 	.word	0x00002260


	//   ....[13]....
        /*0168*/ 	.word	0x000023c0


	//   ....[14]....
        /*016c*/ 	.word	0x00002430


	//   ....[15]....
        /*0170*/ 	.word	0x00002490


	//   ....[16]....
        /*0174*/ 	.word	0x000024f0


	//   ....[17]....
        /*0178*/ 	.word	0x00002550


	//   ....[18]....
        /*017c*/ 	.word	0x000025c0


	//   ....[19]....
        /*0180*/ 	.word	0x00002630


	//   ....[20]....
        /*0184*/ 	.word	0x00002750


	//   ....[21]....
        /*0188*/ 	.word	0x00002870


	//----- nvinfo : EIATTR_EXIT_INSTR_OFFSETS
	.align		4
.L_2201:
        /*018c*/ 	.byte	0x04, 0x1c
        /*018e*/ 	.short	(.L_2203 - .L_2202)


	//   ....[0]....
.L_2202:
        /*0190*/ 	.word	0x000002f0


	//   ....[1]....
        /*0194*/ 	.word	0x00001510


	//   ....[2]....
        /*0198*/ 	.word	0x00002370


	//----- nvinfo : EIATTR_CRS_STACK_SIZE
	.align		4
.L_2203:
        /*019c*/ 	.byte	0x04, 0x1e
        /*019e*/ 	.short	(.L_2205 - .L_2204)
.L_2204:
        /*01a0*/ 	.word	0x00000000
.L_2205:


//--------------------- .nv.info._ZN12tensorrt_llm7kernels32fusedQKNormRopeKernelNTokenHeadsIN3c108BFloat16ENS2_4HalfELi128ELb1ELi8EEEvPviiifPKvS7_S7_PKlii --------------------------
	.section	.nv.info._ZN12tensorrt_llm7kernels32fusedQKNormRopeKernelNTokenHeadsIN3c108BFloat16ENS2_4HalfELi128ELb1ELi8EEEvPviiifPKvS7_S7_PKlii,"",@"SHT_CUDA_INFO"
	.sectionflags	@""
	.align	4


	//----- nvinfo : EIATTR_CUDA_API_VERSION
	.align		4
        /*0000*/ 	.byte	0x04, 0x37
        /*0002*/ 	.short	(.L_2207 - .L_2206)
.L_2206:
        /*0004*/ 	.word	0x00000082


	//----- nvinfo : EIATTR_SW2861232_WAR
	.align		4
.L_2207:
        /*0008*/ 	.byte	0x01, 0x35
	.zero		2


	//----- nvinfo : EIATTR_PARAM_CBANK
	.align		4
        /*000c*/ 	.byte	0x04, 0x0a
        /*000e*/ 	.short	(.L_2209 - .L_2208)
	.align		4
.L_2208:
        /*0010*/ 	.word	index@(.nv.constant0._ZN12tensorrt_llm7kernels32fusedQKNormRopeKernelNTokenHeadsIN3c108BFloat16ENS2_4HalfELi128ELb1ELi8EEEvPviiifPKvS7_S7_PKlii)
        /*0014*/ 	.short	0x0160
        /*0016*/ 	.short	0x0040


	//----- nvinfo : EIATTR_CBANK_PARAM_SIZE
	.align		4
.L_2209:
        /*0018*/ 	.byte	0x03, 0x19
        /*001a*/ 	.short	0x0040


	//----- nvinfo : EIATTR_KPARAM_INFO
	.align		4
        /*001c*/ 	.byte	0x04, 0x17
        /*001e*/ 	.short	(.L_2211 - .L_2210)
.L_2210:
        /*0020*/ 	.word	0x00000000
        /*0024*/ 	.short	0x000a
        /*0026*/ 	.short	0x003c
        /*0028*/ 	.byte	0x00, 0xf0, 0x11, 0x00


	//----- nvinfo : EIATTR_KPARAM_INFO
	.align		4
.L_2211:
        /*002c*/ 	.byte	0x04, 0x17
        /*002e*/ 	.short	(.L_2213 - .L_2212)
.L_2212:
        /*0030*/ 	.word	0x00000000
        /*0034*/ 	.short	0x0009
        /*0036*/ 	.short	0x0038
        /*0038*/ 	.byte	0x00, 0xf0, 0x11, 0x00


	//----- nvinfo : EIATTR_KPARAM_INFO
	.align		4
.L_2213:
        /*003c*/ 	.byte	0x04, 0x17
        /*003e*/ 	.short	(.L_2215 - .L_2214)
.L_2214:
        /*0040*/ 	.word	0x00000000
        /*0044*/ 	.short	0x0008
        /*0046*/ 	.short	0x0030
        /*0048*/ 	.byte	0x00, 0xf0, 0x21, 0x00


	//----- nvinfo : EIATTR_KPARAM_INFO
	.align		4
.L_2215:
        /*004c*/ 	.byte	0x04, 0x17
        /*004e*/ 	.short	(.L_2217 - .L_2216)
.L_2216:
        /*0050*/ 	.word	0x00000000
        /*0054*/ 	.short	0x0007
        /*0056*/ 	.short	0x0028
        /*0058*/ 	.byte	0x00, 0xf0, 0x21, 0x00


	//----- nvinfo : EIATTR_KPARAM_INFO
	.align		4
.L_2217:
        /*005c*/ 	.byte	0x04, 0x17
        /*005e*/ 	.short	(.L_2219 - .L_2218)
.L_2218:
        /*0060*/ 	.word	0x00000000
        /*0064*/ 	.short	0x0006
        /*0066*/ 	.short	0x0020
        /*0068*/ 	.byte	0x00, 0xf0, 0x21, 0x00


	//----- nvinfo : EIATTR_KPARAM_INFO
	.align		4
.L_2219:
        /*006c*/ 	.byte	0x04, 0x17
        /*006e*/ 	.short	(.L_2221 - .L_2220)
.L_2220:
        /*0070*/ 	.word	0x00000000
        /*0074*/ 	.short	0x0005
        /*0076*/ 	.short	0x0018
        /*0078*/ 	.byte	0x00, 0xf0, 0x21, 0x00


	//----- nvinfo : EIATTR_KPARAM_INFO
	.align		4
.L_2221:
        /*007c*/ 	.byte	0x04, 0x17
        /*007e*/ 	.short	(.L_2223 - .L_2222)
.L_2222:
        /*0080*/ 	.word	0x00000000
        /*0084*/ 	.short	0x0004
        /*0086*/ 	.short	0x0014
        /*0088*/ 	.byte	0x00, 0xf0, 0x11, 0x00


	//----- nvinfo : EIATTR_KPARAM_INFO
	.align		4
.L_2223:
        /*008c*/ 	.byte	0x04, 0x17
        /*008e*/ 	.short	(.L_2225 - .L_2224)
.L_2224:
        /*0090*/ 	.word	0x00000000
        /*0094*/ 	.short	0x0003
        /*0096*/ 	.short	0x0010
        /*0098*/ 	.byte	0x00, 0xf0, 0x11, 0x00


	//----- nvinfo : EIATTR_KPARAM_INFO
	.align		4
.L_2225:
        /*009c*/ 	.byte	0x04, 0x17
        /*009e*/ 	.short	(.L_2227 - .L_2226)
.L_2226:
        /*00a0*/ 	.word	0x00000000
        /*00a4*/ 	.short	0x0002
        /*00a6*/ 	.short	0x000c
        /*00a8*/ 	.byte	0x00, 0xf0, 0x11, 0x00


	//----- nvinfo : EIATTR_KPARAM_INFO
	.align		4
.L_2227:
        /*00ac*/ 	.byte	0x04, 0x17
        /*00ae*/ 	.short	(.L_2229 - .L_2228)
.L_2228:
        /*00b0*/ 	.word	0x00000000
        /*00b4*/ 	.short	0x0001
        /*00b6*/ 	.short	0x0008
        /*00b8*/ 	.byte	0x00, 0xf0, 0x11, 0x00


	//----- nvinfo : EIATTR_KPARAM_INFO
	.align		4
.L_2229:
        /*00bc*/ 	.byte	0x04, 0x17
        /*00be*/ 	.short	(.L_2231 - .L_2230)
.L_2230:
        /*00c0*/ 	.word	0x00000000
        /*00c4*/ 	.short	0x0000
        /*00c6*/ 	.short	0x0000
        /*00c8*/ 	.byte	0x00, 0xf0, 0x21, 0x00


	//----- nvinfo : EIATTR_MAXREG_COUNT
	.align		4
.L_2231:
        /*00cc*/ 	.byte	0x03, 0x1b
        /*00ce*/ 	.short	0x00ff


	//----- nvinfo : EIATTR_MERCURY_ISA_VERSION
	.align		4
        /*00d0*/ 	.byte	0x03, 0x5f
        /*00d2*/ 	.short	0x0000


	//----- nvinfo : EIATTR_COOP_GROUP_MASK_REGIDS
	.align		4
        /*00d4*/ 	.byte	0x04, 0x29
        /*00d6*/ 	.short	(.L_2233 - .L_2232)


	//   ....[0]....
.L_2232:
        /*00d8*/ 	.word	0xffffffff


	//   ....[1]....
        /*00dc*/ 	.word	0xffffffff


	//   ....[2]....
        /*00e0*/ 	.word	0xffffffff


	//   ....[3]....
        /*00e4*/ 	.word	0xffffffff


	//   ....[4]....
        /*00e8*/ 	.word	0xffffffff


	//   ....[5]....
        /*00ec*/ 	.word	0xffffffff


	//   ....[6]....
        /*00f0*/ 	.word	0xffffffff


	//   ....[7]....
        /*00f4*/ 	.word	0xffffffff


	//   ....[8]....
        /*00f8*/ 	.word	0xffffffff


	//   ....[9]....
        /*00fc*/ 	.word	0xffffffff


	//----- nvinfo : EIATTR_COOP_GROUP_INSTR_OFFSETS
	.align		4
.L_2233:
        /*0100*/ 	.byte	0x04, 0x28
        /*0102*/ 	.short	(.L_2235 - .L_2234)


	//   ....[0]....
.L_2234:
        /*0104*/ 	.word	0x000016f0


	//   ....[1]....
        /*0108*/ 	.word	0x00001720


	//   ....[2]....
        /*010c*/ 	.word	0x00001740


	//   ....[3]....
        /*0110*/ 	.word	0x00001760


	//   ....[4]....
        /*0114*/ 	.word	0x00001780


	//   ....[5]....
        /*0118*/ 	.word	0x00001b60


	//   ....[6]....
        /*011c*/ 	.word	0x00001bc0


	//   ....[7]....
        /*0120*/ 	.word	0x00001c20


	//   ....[8]....
        /*0124*/ 	.word	0x00001c80


	//   ....[9]....
        /*0128*/ 	.word	0x00001cf0


	//----- nvinfo : EIATTR_EXIT_INSTR_OFFSETS
	.align		4
.L_2235:
        /*012c*/ 	.byte	0x04, 0x1c
        /*012e*/ 	.short	(.L_2237 - .L_2236)


	//   ....[0]....
.L_2236:
        /*0130*/ 	.word	0x000002d0


	//   ....[1]....
        /*0134*/ 	.word	0x00001490


	//   ....[2]....
        /*0138*/ 	.word	0x00001b10


	//----- nvinfo : EIATTR_CRS_STACK_SIZE
	.align		4
.L_2237:
        /*013c*/ 	.byte	0x04, 0x1e
        /*013e*/ 	.short	(.L_2239 - .L_2238)
.L_2238:
        /*0140*/ 	.word	0x00000000
.L_2239:


//--------------------- .nv.info._ZN12tensorrt_llm7kernels32fusedQKNormRopeKernelNTokenHeadsIN3c108BFloat16ENS2_4HalfELi64ELb0ELi8EEEvPviiifPKvS7_S7_PKlii --------------------------
	.section	.nv.info._ZN12tensorrt_llm7kernels32fusedQKNormRopeKernelNTokenHeadsIN3c108BFloat16ENS2_4HalfELi64ELb0ELi8EEEvPviiifPKvS7_S7_PKlii,"",@"SHT_CUDA_INFO"
	.sectionflags	@""
	.align	4


	//----- nvinfo : EIATTR_CUDA_API_VERSION
	.align		4
        /*0000*/ 	.byte	0x04, 0x37
        /*0002*/ 	.short	(.L_2241 - .L_2240)
.L_2240:
        /*0004*/ 	.word	0x00000082


	//----- nvinfo : EIATTR_SW2861232_WAR
	.align		4
.L_2241:
        /*0008*/ 	.byte	0x01, 0x35
	.zero		2


	//----- nvinfo : EIATTR_PARAM_CBANK
	.align		4
        /*000c*/ 	.byte	0x04, 0x0a
        /*000e*/ 	.short	(.L_2243 - .L_2242)
	.align		4
.L_2242:
        /*0010*/ 	.word	index@(.nv.constant0._ZN12tensorrt_llm7kernels32fusedQKNormRopeKernelNTokenHeadsIN3c108BFloat16ENS2_4HalfELi64ELb0ELi8EEEvPviiifPKvS7_S7_PKlii)
        /*0014*/ 	.short	0x0160
        /*0016*/ 	.short	0x0040


	//----- nvinfo : EIATTR_CBANK_PARAM_SIZE
	.align		4
.L_2243:
        /*0018*/ 	.byte	0x03, 0x19
        /*001a*/ 	.short	0x0040


	//----- nvinfo : EIATTR_KPARAM_INFO
	.align		4
        /*001c*/ 	.byte	0x04, 0x17
        /*001e*/ 	.short	(.L_2245 - .L_2244)
.L_2244:
        /*0020*/ 	.word	0x00000000
        /*0024*/ 	.short	0x000a
        /*0026*/ 	.short	0x003c
        /*0028*/ 	.byte	0x00, 0xf0, 0x11, 0x00


	//----- nvinfo : EIATTR_KPARAM_INFO
	.align		4
.L_2245:
        /*002c*/ 	.byte	0x04, 0x17
        /*002e*/ 	.short	(.L_2247 - .L_2246)
.L_2246:
        /*0030*/ 	.word	0x00000000
        /*0034*/ 	.short	0x0009
        /*0036*/ 	.short	0x0038
        /*0038*/ 	.byte	0x00, 0xf0, 0x11, 0x00


	//----- nvinfo : EIATTR_KPARAM_INFO
	.align		4
.L_2247:
        /*003c*/ 	.byte	0x04, 0x17
        /*003e*/ 	.short	(.L_2249 - .L_2248)
.L_2248:
        /*0040*/ 	.word	0x00000000
        /*0044*/ 	.short	0x0008
        /*0046*/ 	.short	0x0030
        /*0048*/ 	.byte	0x00, 0xf0, 0x21, 0x00


	//----- nvinfo : EIATTR_KPARAM_INFO
	.align		4
.L_2249:
        /*004c*/ 	.byte	0x04, 0x17
        /*004e*/ 	.short	(.L_2251 - .L_2250)
.L_2250:
        /*0050*/ 	.word	0x00000000
        /*0054*/ 	.short	0x0007
        /*0056*/ 	.short	0x0028
        /*0058*/ 	.byte	0x00, 0xf0, 0x21, 0x00


	//----- nvinfo : EIATTR_KPARAM_INFO
	.align		4
.L_2251:
        /*005c*/ 	.byte	0x04, 0x17
        /*005e*/ 	.short	(.L_2253 - .L_2252)
.L_2252:
        /*0060*/ 	.word	0x00000000
        /*0064*/ 	.short	0x0006
        /*0066*/ 	.short	0x0020
        /*0068*/ 	.byte	0x00, 0xf0, 0x21, 0x00


	//----- nvinfo : EIATTR_KPARAM_INFO
	.align		4
.L_2253:
        /*006c*/ 	.byte	0x04, 0x17
        /*006e*/ 	.short	(.L_2255 - .L_2254)
.L_2254:
        /*0070*/ 	.word	0x00000000
        /*0074*/ 	.short	0x0005
        /*0076*/ 	.short	0x0018
        /*0078*/ 	.byte	0x00, 0xf0, 0x21, 0x00


	//----- nvinfo : EIATTR_KPARAM_INFO
	.align		4
.L_2255:
        /*007c*/ 	.byte	0x04, 0x17
        /*007e*/ 	.short	(.L_2257 - .L_2256)
.L_2256:
        /*0080*/ 	.word	0x00000000
        /*0084*/ 	.short	0x0004
        /*0086*/ 	.short	0x0014
        /*0088*/ 	.byte	0x00, 0xf0, 0x11, 0x00


	//----- nvinfo : EIATTR_KPARAM_INFO
	.align		4
.L_2257:
        /*008c*/ 	.byte	0x04, 0x17
        /*008e*/ 	.short	(.L_2259 - .L_2258)
.L_2258:
        /*0090*/ 	.word	0x00000000
        /*0094*/ 	.short	0x0003
        /*0096*/ 	.short	0x0010
        /*0098*/ 	.byte	0x00, 0xf0, 0x11, 0x00


	//----- nvinfo : EIATTR_KPARAM_INFO
	.align		4
.L_2259:
        /*009c*/ 	.byte	0x04, 0x17
        /*009e*/ 	.short	(.L_2261 - .L_2260)
.L_2260:
        /*00a0*/ 	.word	0x00000000
        /*00a4*/ 	.short	0x0002
        /*00a6*/ 	.short	0x000c
        /*00a8*/ 	.byte	0x00, 0xf0, 0x11, 0x00


	//----- nvinfo : EIATTR_KPARAM_INFO
	.align		4
.L_2261:
        /*00ac*/ 	.byte	0x04, 0x17
        /*00ae*/ 	.short	(.L_2263 - .L_2262)
.L_2262:
        /*00b0*/ 	.word	0x00000000
        /*00b4*/ 	.short	0x0001
        /*00b6*/ 	.short	0x0008
        /*00b8*/ 	.byte	0x00, 0xf0, 0x11, 0x00


	//----- nvinfo : EIATTR_KPARAM_INFO
	.align		4
.L_2263:
        /*00bc*/ 	.byte	0x04, 0x17
        /*00be*/ 	.short	(.L_2265 - .L_2264)
.L_2264:
        /*00c0*/ 	.word	0x00000000
        /*00c4*/ 	.short	0x0000
        /*00c6*/ 	.short	0x0000
        /*00c8*/ 	.byte	0x00, 0xf0, 0x21, 0x00


	//----- nvinfo : EIATTR_MAXREG_COUNT
	.align		4
.L_2265:
        /*00cc*/ 	.byte	0x03, 0x1b
        /*00ce*/ 	.short	0x00ff


	//----- nvinfo : EIATTR_MERCURY_ISA_VERSION
	.align		4
        /*00d0*/ 	.byte	0x03, 0x5f
        /*00d2*/ 	.short	0x0000


	//----- nvinfo : EIATTR_COOP_GROUP_MASK_REGIDS
	.align		4
        /*00d4*/ 	.byte	0x04, 0x29
        /*00d6*/ 	.short	(.L_2267 - .L_2266)


	//   ....[0]....
.L_2266:
        /*00d8*/ 	.word	0xffffffff


	//   ....[1]....
        /*00dc*/ 	.word	0xffffffff


	//   ....[2]....
        /*00e0*/ 	.word	0xffffffff


	//   ....[3]....
        /*00e4*/ 	.word	0xffffffff


	//   ....[4]....
        /*00e8*/ 	.word	0xffffffff


	//   ....[5]....
        /*00ec*/ 	.word	0xffffffff


	//   ....[6]....
        /*00f0*/ 	.word	0xffffffff


	//   ....[7]....
        /*00f4*/ 	.word	0xffffffff


	//   ....[8]....
        /*00f8*/ 	.word	0xffffffff


	//   ....[9]....
        /*00fc*/ 	.word	0xffffffff


	//   ....[10]....
        /*0100*/ 	.word	0xffffffff


	//   ....[11]....
        /*0104*/ 	.word	0xffffffff


	//   ....[12]....
        /*0108*/ 	.word	0xffffffff


	//   ....[13]....
        /*010c*/ 	.word	0xffffffff


	//   ....[14]....
        /*0110*/ 	.word	0xffffffff


	//   ....[15]....
        /*0114*/ 	.word	0xffffffff


	//   ....[16]....
        /*0118*/ 	.word	0xffffffff


	//   ....[17]....
        /*011c*/ 	.word	0xffffffff


	//----- nvinfo : EIATTR_COOP_GROUP_INSTR_OFFSETS
	.align		4
.L_2267:
        /*0120*/ 	.byte	0x04, 0x28
        /*0122*/ 	.short	(.L_2269 - .L_2268)


	//   ....[0]....
.L_2268:
        /*0124*/ 	.word	0x00001780


	//   ....[1]....
        /*0128*/ 	.word	0x000017b0


	//   ....[2]....
        /*012c*/ 	.word	0x000017d0


	//   ....[3]....
        /*0130*/ 	.word	0x000017f0


	//   ....[4]....
        /*0134*/ 	.word	0x00001810


	//   ....[5]....
        /*0138*/ 	.word	0x00001980


	//   ....[6]....
        /*013c*/ 	.word	0x00001990


	//   ....[7]....
        /*0140*/ 	.word	0x000019b0


	//   ....[8]....
        /*0144*/ 	.word	0x00001bf0


	//   ....[9]....
        /*0148*/ 	.word	0x00001ce0


	//   ....[10]....
        /*014c*/ 	.word	0x00001cf0


	//   ....[11]....
        /*0150*/ 	.word	0x00001e40


	//   ....[12]....
        /*0154*/ 	.word	0x00001eb0


	//   ....[13]....
        /*0158*/ 	.word	0x00001f10


	//   ....[14]....
        /*015c*/ 	.word	0x00001f70


	//   ....[15]....
        /*0160*/ 	.word	0x00001fd0


	//   ....[16]....
        /*0164*/ 	.word	0x00002040


	//   ....[17]....
        /*0168*/ 	.word	0x000020c0


	//----- nvinfo : EIATTR_EXIT_INSTR_OFFSETS
	.align		4
.L_2269:
        /*016c*/ 	.byte	0x04, 0x1c
        /*016e*/ 	.short	(.L_2271 - .L_2270)


	//   ....[0]....
.L_2270:
        /*0170*/ 	.word	0x000002d0


	//   ....[1]....
        /*0174*/ 	.word	0x00001460


	//   ....[2]....
        /*0178*/ 	.word	0x00001df0


	//----- nvinfo : EIATTR_CRS_STACK_SIZE
	.align		4
.L_2271:
        /*017c*/ 	.byte	0x04, 0x1e
        /*017e*/ 	.short	(.L_2273 - .L_2272)
.L_2272:
        /*0180*/ 	.word	0x00000000
.L_2273:


//--------------------- .nv.info._ZN12tensorrt_llm7kernels32fusedQKNormRopeKernelNTokenHeadsIN3c108BFloat16ENS2_4HalfELi64ELb1ELi8EEEvPviiifPKvS7_S7_PKlii --------------------------
	.section	.nv.info._ZN12tensorrt_llm7kernels32fusedQKNormRopeKernelNTokenHeadsIN3c108BFloat16ENS2_4HalfELi64ELb1ELi8EEEvPviiifPKvS7_S7_PKlii,"",@"SHT_CUDA_INFO"
	.sectionflags	@""
	.align	4


	//----- nvinfo : EIATTR_CUDA_API_VERSION
	.align		4
        /*0000*/ 	.byte	0x04, 0x37
        /*0002*/ 	.short	(.L_2275 - .L_2274)
.L_2274:
        /*0004*/ 	.word	0x00000082


	//----- nvinfo : EIATTR_SW2861232_WAR
	.align		4
.L_2275:
        /*0008*/ 	.byte	0x01, 0x35
	.zero		2


	//----- nvinfo : EIATTR_PARAM_CBANK
	.align		4
        /*000c*/ 	.byte	0x04, 0x0a
        /*000e*/ 	.short	(.L_2277 - .L_2276)
	.align		4
.L_2276:
        /*0010*/ 	.word	index@(.nv.constant0._ZN12tensorrt_llm7kernels32fusedQKNormRopeKernelNTokenHeadsIN3c108BFloat16ENS2_4HalfELi64ELb1ELi8EEEvPviiifPKvS7_S7_PKlii)
        /*0014*/ 	.short	0x0160
        /*0016*/ 	.short	0x0040


	//----- nvinfo : EIATTR_CBANK_PARAM_SIZE
	.align		4
.L_2277:
        /*0018*/ 	.byte	0x03, 0x19
        /*001a*/ 	.short	0x0040


	//----- nvinfo : EIATTR_KPARAM_INFO
	.align		4
        /*001c*/ 	.byte	0x04, 0x17
        /*001e*/ 	.short	(.L_2279 - .L_2278)
.L_2278:
        /*0020*/ 	.word	0x00000000
        /*0024*/ 	.short	0x000a
        /*0026*/ 	.short	0x003c
        /*0028*/ 	.byte	0x00, 0xf0, 0x11, 0x00


	//----- nvinfo : EIATTR_KPARAM_INFO
	.align		4
.L_2279:
        /*002c*/ 	.byte	0x04, 0x17
        /*002e*/ 	.short	(.L_2281 - .L_2280)
.L_2280:
        /*0030*/ 	.word	0x00000000
        /*0034*/ 	.short	0x0009
        /*0036*/ 	.short	0x0038
        /*0038*/ 	.byte	0x00, 0xf0, 0x11, 0x00


	//----- nvinfo : EIATTR_KPARAM_INFO
	.align		4
.L_2281:
        /*003c*/ 	.byte	0x04, 0x17
        /*003e*/ 	.short	(.L_2283 - .L_2282)
.L_2282:
        /*0040*/ 	.word	0x00000000
        /*0044*/ 	.short	0x0008
        /*0046*/ 	.short	0x0030
        /*0048*/ 	.byte	0x00, 0xf0, 0x21, 0x00


	//----- nvinfo : EIATTR_KPARAM_INFO
	.align		4
.L_2283:
        /*004c*/ 	.byte	0x04, 0x17
        /*004e*/ 	.short	(.L_2285 - .L_2284)
.L_2284:
        /*0050*/ 	.word	0x00000000
        /*0054*/ 	.short	0x0007
        /*0056*/ 	.short	0x0028
        /*0058*/ 	.byte	0x00, 0xf0, 0x21, 0x00


	//----- nvinfo : EIATTR_KPARAM_INFO
	.align		4
.L_2285:
        /*005c*/ 	.byte	0x04, 0x17
        /*005e*/ 	.short	(.L_2287 - .L_2286)
.L_2286:
        /*0060*/ 	.word	0x00000000
        /*0064*/ 	.short	0x0006
        /*0066*/ 	.short	0x0020
        /*0068*/ 	.byte	0x00, 0xf0, 0x21, 0x00


	//----- nvinfo : EIATTR_KPARAM_INFO
	.align		4
.L_2287:
        /*006c*/ 	.byte	0x04, 0x17
        /*006e*/ 	.short	(.L_2289 - .L_2288)
.L_2288:
        /*0070*/ 	.word	0x00000000
        /*0074*/ 	.short	0x0005
        /*0076*/ 	.short	0x0018
        /*0078*/ 	.byte	0x00, 0xf0, 0x21, 0x00


	//----- nvinfo : EIATTR_KPARAM_INFO
	.align		4
.L_2289:
        /*007c*/ 	.byte	0x04, 0x17
        /*007e*/ 	.short	(.L_2291 - .L_2290)
.L_2290:
        /*0080*/ 	.word	0x00000000
        /*0084*/ 	.short	0x0004
        /*0086*/ 	.short	0x0014
        /*0088*/ 	.byte	0x00, 0xf0, 0x11, 0x00


	//----- nvinfo : EIATTR_KPARAM_INFO
	.align		4
.L_2291:
        /*008c*/ 	.byte	0x04, 0x17
        /*008e*/ 	.short	(.L_2293 - .L_2292)
.L_2292:
        /*0090*/ 	.word	0x00000000
        /*0094*/ 	.short	0x0003
        /*0096*/ 	.short	0x0010
        /*0098*/ 	.byte	0x00, 0xf0, 0x11, 0x00


	//----- nvinfo : EIATTR_KPARAM_INFO
	.align		4
.L_2293:
        /*009c*/ 	.byte	0x04, 0x17
        /*009e*/ 	.short	(.L_2295 - .L_2294)
.L_2294:
        /*00a0*/ 	.word	0x00000000
        /*00a4*/ 	.short	0x0002
        /*00a6*/ 	.short	0x000c
        /*00a8*/ 	.byte	0x00, 0xf0, 0x11, 0x00


	//----- nvinfo : EIATTR_KPARAM_INFO
	.align		4
.L_2295:
        /*00ac*/ 	.byte	0x04, 0x17
        /*00ae*/ 	.short	(.L_2297 - .L_2296)
.L_2296:
        /*00b0*/ 	.word	0x00000000
        /*00b4*/ 	.short	0x0001
        /*00b6*/ 	.short	0x0008
        /*00b8*/ 	.byte	0x00, 0xf0, 0x11, 0x00


	//----- nvinfo : EIATTR_KPARAM_INFO
	.align		4
.L_2297:
        /*00bc*/ 	.byte	0x04, 0x17
        /*00be*/ 	.short	(.L_2299 - .L_2298)
.L_2298:
        /*00c0*/ 	.word	0x00000000
        /*00c4*/ 	.short	0x0000
        /*00c6*/ 	.short	0x0000
        /*00c8*/ 	.byte	0x00, 0xf0, 0x21, 0x00


	//----- nvinfo : EIATTR_MAXREG_COUNT
	.align		4
.L_2299:
        /*00cc*/ 	.byte	0x03, 0x1b
        /*00ce*/ 	.short	0x00ff


	//----- nvinfo : EIATTR_MERCURY_ISA_VERSION
	.align		4
        /*00d0*/ 	.byte	0x03, 0x5f
        /*00d2*/ 	.short	0x0000


	//----- nvinfo : EIATTR_COOP_GROUP_MASK_REGIDS
	.align		4
        /*00d4*/ 	.byte	0x04, 0x29
        /*00d6*/ 	.short	(.L_2301 - .L_2300)


	//   ....[0]....
.L_2300:
        /*00d8*/ 	.word	0xffffffff


	//   ....[1]....
        /*00dc*/ 	.word	0xffffffff


	//   ....[2]....
        /*00e0*/ 	.word	0xffffffff


	//   ....[3]....
        /*00e4*/ 	.word	0xffffffff


	//   ....[4]....
        /*00e8*/ 	.word	0xffffffff


	//   ....[5]....
        /*00ec*/ 	.word	0xffffffff


	//   ....[6]....
        /*00f0*/ 	.word	0xffffffff


	//   ....[7]....
        /*00f4*/ 	.word	0xffffffff


	//   ....[8]....
        /*00f8*/ 	.word	0xffffffff


	//   ....[9]....
        /*00fc*/ 	.word	0xffffffff


	//   ....[10]....
        /*0100*/ 	.word	0xffffffff


	//   ....[11]....
        /*0104*/ 	.word	0xffffffff


	//   ....[12]....
        /*0108*/ 	.word	0xffffffff


	//   ....[13]....
        /*010c*/ 	.word	0xffffffff


	//   ....[14]....
        /*0110*/ 	.word	0xffffffff


	//   ....[15]....
        /*0114*/ 	.word	0xffffffff


	//   ....[16]....
        /*0118*/ 	.word	0xffffffff


	//   ....[17]....
        /*011c*/ 	.word	0xffffffff


	//   ....[18]....
        /*0120*/ 	.word	0xffffffff


	//   ....[19]....
        /*0124*/ 	.word	0xffffffff


	//   ....[20]....
        /*0128*/ 	.word	0xffffffff


	//   ....[21]....
        /*012c*/ 	.word	0xffffffff


	//   ....[22]....
        /*0130*/ 	.word	0xffffffff


	//   ....[23]....
        /*0134*/ 	.word	0xffffffff


	//   ....[24]....
        /*0138*/ 	.word	0xffffffff


	//   ....[25]....
        /*013c*/ 	.word	0xffffffff


	//   ....[26]....
        /*0140*/ 	.word	0xffffffff


	//   ....[27]....
        /*0144*/ 	.word	0xffffffff


	//   ....[28]....
        /*0148*/ 	.word	0xffffffff


	//   ....[29]....
        /*014c*/ 	.word	0xffffffff


	//----- nvinfo : EIATTR_COOP_GROUP_INSTR_OFFSETS
	.align		4
.L_2301:
        /*0150*/ 	.byte	0x04, 0x28
        /*0152*/ 	.short	(.L_2303 - .L_2302)


	//   ....[0]....
.L_2302:
        /*0154*/ 	.word	0x000016c0


	//   ....[1]....
        /*0158*/ 	.word	0x000016f0


	//   ....[2]....
        /*015c*/ 	.word	0x00001710


	//   ....[3]....
        /*0160*/ 	.word	0x00001730


	//   ....[4]....
        /*0164*/ 	.word	0x00001750


	//   ....[5]....
        /*0168*/ 	.word	0x00001a00


	//   ....[6]....
        /*016c*/ 	.word	0x00001a30


	//   ....[7]....
        /*0170*/ 	.word	0x00001a50


	//   ....[8]....
        /*0174*/ 	.word	0x00001a70


	//   ....[9]....
        /*0178*/ 	.word	0x00001a90


	//   ....[10]....
        /*017c*/ 	.word	0x00001d60


	//   ....[11]....
        /*0180*/ 	.word	0x00001d90


	//   ....[12]....
        /*0184*/ 	.word	0x00001db0


	//   ....[13]....
        /*0188*/ 	.word	0x00001dd0


	//   ....[14]....
        /*018c*/ 	.word	0x00001df0


	//   ....[15]....
        /*0190*/ 	.word	0x00002030


	//   ....[16]....
        /*0194*/ 	.word	0x00002090


	//   ....[17]....
        /*0198*/ 	.word	0x000020f0


	//   ....[18]....
        /*019c*/ 	.word	0x00002150


	//   ....[19]....
        /*01a0*/ 	.word	0x000021c0


	//   ....[20]....
        /*01a4*/ 	.word	0x00002220


	//   ....[21]....
        /*01a8*/ 	.word	0x00002290


	//   ....[22]....
        /*01ac*/ 	.word	0x000022f0


	//   ....[23]....
        /*01b0*/ 	.word	0x00002350


	//   ....[24]....
        /*01b4*/ 	.word	0x000023b0


	//   ....[25]....
        /*01b8*/ 	.word	0x00002410


	//   ....[26]....
        /*01bc*/ 	.word	0x00002470


	//   ....[27]....
        /*01c0*/ 	.word	0x000024d0


	//   ....[28]....
        /*01c4*/ 	.word	0x00002530


	//   ....[29]....
        /*01c8*/ 	.word	0x00002590


	//----- nvinfo : EIATTR_EXIT_INSTR_OFFSETS
	.align		4
.L_2303:
        /*01cc*/ 	.byte	0x04, 0x1c
        /*01ce*/ 	.short	(.L_2305 - .L_2304)


	//   ....[0]....
.L_2304:
        /*01d0*/ 	.word	0x000002a0


	//   ....[1]....
        /*01d4*/ 	.word	0x00001450


	//   ....[2]....
        /*01d8*/ 	.word	0x00001c80


	//   ....[3]....
        /*01dc*/ 	.word	0x00001fe0


	//----- nvinfo : EIATTR_CRS_STACK_SIZE
	.align		4
.L_2305:
        /*01e0*/ 	.byte	0x04, 0x1e
        /*01e2*/ 	.short	(.L_2307 - .L_2306)
.L_2306:
        /*01e4*/ 	.word	0x00000000
.L_2307:


//--------------------- .nv.info._ZN12tensorrt_llm7kernels32fusedQKNormRopeKernelNTokenHeadsIN3c108BFloat16ENS2_4HalfELi256ELb0ELi4EEEvPviiifPKvS7_S7_PKlii --------------------------
	.section	.nv.info._ZN12tensorrt_llm7kernels32fusedQKNormRopeKernelNTokenHeadsIN3c108BFloat16ENS2_4HalfELi256ELb0ELi4EEEvPviiifPKvS7_S7_PKlii,"",@"SHT_CUDA_INFO"
	.sectionflags	@""
	.align	4


	//----- nvinfo : EIATTR_CUDA_API_VERSION
	.align		4
        /*0000*/ 	.byte	0x04, 0x37
        /*0002*/ 	.short	(.L_2309 - .L_2308)
.L_2308:
        /*0004*/ 	.word	0x00000082


	//----- nvinfo : EIATTR_SW2861232_WAR
	.align		4
.L_2309:
        /*0008*/ 	.byte	0x01, 0x35
	.zero		2


	//----- nvinfo : EIATTR_PARAM_CBANK
	.align		4
        /*000c*/ 	.byte	0x04, 0x0a
        /*000e*/ 	.short	(.L_2311 - .L_2310)
	.align		4
.L_2310:
        /*0010*/ 	.word	index@(.nv.constant0._ZN12tensorrt_llm7kernels32fusedQKNormRopeKernelNTokenHeadsIN3c108BFloat16ENS2_4HalfELi256ELb0ELi4EEEvPviiifPKvS7_S7_PKlii)
        /*0014*/ 	.short	0x0160
        /*0016*/ 	.short	0x0040


	//----- nvinfo : EIATTR_CBANK_PARAM_SIZE
	.align		4
.L_2311:
        /*0018*/ 	.byte	0x03, 0x19
        /*001a*/ 	.short	0x0040


	//----- nvinfo : EIATTR_KPARAM_INFO
	.align		4
        /*001c*/ 	.byte	0x04, 0x17
        /*001e*/ 	.short	(.L_2313 - .L_2312)
.L_2312:
        /*0020*/ 	.word	0x00000000
        /*0024*/ 	.short	0x000a
        /*0026*/ 	.short	0x003c
        /*0028*/ 	.byte	0x00, 0xf0, 0x11, 0x00


	//----- nvinfo : EIATTR_KPARAM_INFO
	.align		4
.L_2313:
        /*002c*/ 	.byte	0x04, 0x17
        /*002e*/ 	.short	(.L_2315 - .L_2314)
.L_2314:
        /*0030*/ 	.word	0x00000000
        /*0034*/ 	.short	0x0009
        /*0036*/ 	.short	0x0038
        /*0038*/ 	.byte	0x00, 0xf0, 0x11, 0x00


	//----- nvinfo : EIATTR_KPARAM_INFO
	.align		4
.L_2315:
        /*003c*/ 	.byte	0x04, 0x17
        /*003e*/ 	.short	(.L_2317 - .L_2316)
.L_2316:
        /*0040*/ 	.word	0x00000000
        /*0044*/ 	.short	0x0008
        /*0046*/ 	.short	0x0030
        /*0048*/ 	.byte	0x00, 0xf0, 0x21, 0x00


	//----- nvinfo : EIATTR_KPARAM_INFO
	.align		4
.L_2317:
        /*004c*/ 	.byte	0x04, 0x17
        /*004e*/ 	.short	(.L_2319 - .L_2318)
.L_2318:
        /*0050*/ 	.word	0x00000000
        /*0054*/ 	.short	0x0007
        /*0056*/ 	.short	0x0028
        /*0058*/ 	.byte	0x00, 0xf0, 0x21, 0x00


	//----- nvinfo : EIATTR_KPARAM_INFO
	.align		4
.L_2319:
        /*005c*/ 	.byte	0x04, 0x17
        /*005e*/ 	.short	(.L_2321 - .L_2320)
.L_2320:
        /*0060*/ 	.word	0x00000000
        /*0064*/ 	.short	0x0006
        /*0066*/ 	.short	0x0020
        /*0068*/ 	.byte	0x00, 0xf0, 0x21, 0x00


	//----- nvinfo : EIATTR_KPARAM_INFO
	.align		4
.L_2321:
        /*006c*/ 	.byte	0x04, 0x17
        /*006e*/ 	.short	(.L_2323 - .L_2322)
.L_2322:
        /*0070*/ 	.word	0x00000000
        /*0074*/ 	.short	0x0005
        /*0076*/ 	.short	0x0018
        /*0078*/ 	.byte	0x00, 0xf0, 0x21, 0x00


	//----- nvinfo : EIATTR_KPARAM_INFO
	.align		4
.L_2323:
        /*007c*/ 	.byte	0x04, 0x17
        /*007e*/ 	.short	(.L_2325 - .L_2324)
.L_2324:
        /*0080*/ 	.word	0x00000000
        /*0084*/ 	.short	0x0004
        /*0086*/ 	.short	0x0014
        /*0088*/ 	.byte	0x00, 0xf0, 0x11, 0x00


	//----- nvinfo : EIATTR_KPARAM_INFO
	.align		4
.L_2325:
        /*008c*/ 	.byte	0x04, 0x17
        /*008e*/ 	.short	(.L_2327 - .L_2326)
.L_2326:
        /*0090*/ 	.word	0x00000000
        /*0094*/ 	.short	0x0003
        /*0096*/ 	.short	0x0010
        /*0098*/ 	.byte	0x00, 0xf0, 0x11, 0x00


	//----- nvinfo : EIATTR_KPARAM_INFO
	.align		4
.L_2327:
        /*009c*/ 	.byte	0x04, 0x17
        /*009e*/ 	.short	(.L_2329 - .L_2328)
.L_2328:
        /*00a0*/ 	.word	0x00000000
        /*00a4*/ 	.short	0x0002
        /*00a6*/ 	.short	0x000c
        /*00a8*/ 	.byte	0x00, 0xf0, 0x11, 0x00


	//----- nvinfo : EIATTR_KPARAM_INFO
	.align		4
.L_2329:
        /*00ac*/ 	.byte	0x04, 0x17
        /*00ae*/ 	.short	(.L_2331 - .L_2330)
.L_2330:
        /*00b0*/ 	.word	0x00000000
        /*00b4*/ 	.short	0x0001
        /*00b6*/ 	.short	0x0008
        /*00b8*/ 	.byte	0x00, 0xf0, 0x11, 0x00


	//----- nvinfo : EIATTR_KPARAM_INFO
	.align		4
.L_2331:
        /*00bc*/ 	.byte	0x04, 0x17
        /*00be*/ 	.short	(.L_2333 - .L_2332)
.L_2332:
        /*00c0*/ 	.word	0x00000000
        /*00c4*/ 	.short	0x0000
        /*00c6*/ 	.short	0x0000
        /*00c8*/ 	.byte	0x00, 0xf0, 0x21, 0x00


	//----- nvinfo : EIATTR_MAXREG_COUNT
	.align		4
.L_2333:
        /*00cc*/ 	.byte	0x03, 0x1b
        /*00ce*/ 	.short	0x00ff


	//----- nvinfo : EIATTR_MERCURY_ISA_VERSION
	.align		4
        /*00d0*/ 	.byte	0x03, 0x5f
        /*00d2*/ 	.short	0x0000


	//----- nvinfo : EIATTR_COOP_GROUP_MASK_REGIDS
	.align		4
        /*00d4*/ 	.byte	0x04, 0x29
        /*00d6*/ 	.short	(.L_2335 - .L_2334)


	//   ....[0]....
.L_2334:
        /*00d8*/ 	.word	0xffffffff


	//   ....[1]....
        /*00dc*/ 	.word	0xffffffff


	//   ....[2]....
        /*00e0*/ 	.word	0xffffffff


	//   ....[3]....
        /*00e4*/ 	.word	0xffffffff


	//   ....[4]....
        /*00e8*/ 	.word	0xffffffff


	//   ....[5]....
        /*00ec*/ 	.word	0xffffffff


	//   ....[6]....
        /*00f0*/ 	.word	0xffffffff


	//   ....[7]....
        /*00f4*/ 	.word	0xffffffff


	//   ....[8]....
        /*00f8*/ 	.word	0xffffffff


	//   ....[9]....
        /*00fc*/ 	.word	0xffffffff


	//   ....[10]....
        /*0100*/ 	.word	0xffffffff


	//   ....[11]....
        /*0104*/ 	.word	0xffffffff


	//   ....[12]....
        /*0108*/ 	.word	0xffffffff


	//   ....[13]....
        /*010c*/ 	.word	0xffffffff


	//   ....[14]....
        /*0110*/ 	.word	0xffffffff


	//   ....[15]....
        /*0114*/ 	.word	0xffffffff


	//   ....[16]....
        /*0118*/ 	.word	0xffffffff


	//   ....[17]....
        /*011c*/ 	.word	0xffffffff


	//   ....[18]....
        /*0120*/ 	.word	0xffffffff


	//   ....[19]....
        /*0124*/ 	.word	0xffffffff


	//   ....[20]....
        /*0128*/ 	.word	0xffffffff


	//   ....[21]....
        /*012c*/ 	.word	0xffffffff


	//   ....[22]....
        /*0130*/ 	.word	0xffffffff


	//   ....[23]....
        /*0134*/ 	.word	0xffffffff


	//   ....[24]....
        /*0138*/ 	.word	0xffffffff


	//   ....[25]....
        /*013c*/ 	.word	0xffffffff


	//   ....[26]....
        /*0140*/ 	.word	0xffffffff


	//   ....[27]....
        /*0144*/ 	.word	0xffffffff


	//   ....[28]....
        /*0148*/ 	.word	0xffffffff


	//   ....[29]....
        /*014c*/ 	.word	0xffffffff


	//----- nvinfo : EIATTR_COOP_GROUP_INSTR_OFFSETS
	.align		4
.L_2335:
        /*0150*/ 	.byte	0x04, 0x28
        /*0152*/ 	.short	(.L_2337 - .L_2336)


	//   ....[0]....
.L_2336:
        /*0154*/ 	.word	0x00001f40


	//   ....[1]....
        /*0158*/ 	.word	0x00001f70


	//   ....[2]....
        /*015c*/ 	.word	0x00001f90


	//   ....[3]....
        /*0160*/ 	.word	0x00001fb0


	//   ....[4]....
        /*0164*/ 	.word	0x00001fd0


	//   ....[5]....
        /*0168*/ 	.word	0x00002260


	//   ....[6]....
        /*016c*/ 	.word	0x00002270


	//   ....[7]....
        /*0170*/ 	.word	0x000022a0


	//   ....[8]....
        /*0174*/ 	.word	0x00002550


	//   ....[9]....
        /*0178*/ 	.word	0x00002650


	//   ....[10]....
        /*017c*/ 	.word	0x000026b0


	//   ....[11]....
        /*0180*/ 	.word	0x00002730


	//   ....[12]....
        /*0184*/ 	.word	0x00002790


	//   ....[13]....
        /*0188*/ 	.word	0x000028c0


	//   ....[14]....
        /*018c*/ 	.word	0x00002940


	//   ....[15]....
        /*0190*/ 	.word	0x00002ab0


	//   ....[16]....
        /*0194*/ 	.word	0x00002ac0


	//   ....[17]....
        /*0198*/ 	.word	0x00002c60


	//   ....[18]....
        /*019c*/ 	.word	0x00002cd0


	//   ....[19]....
        /*01a0*/ 	.word	0x00002d30


	//   ....[20]....
        /*01a4*/ 	.word	0x00002d90


	//   ....[21]....
        /*01a8*/ 	.word	0x00002df0


	//   ....[22]....
        /*01ac*/ 	.word	0x00002e60


	//   ....[23]....
        /*01b0*/ 	.word	0x00002ed0


	//   ....[24]....
        /*01b4*/ 	.word	0x00002ff0


	//   ....[25]....
        /*01b8*/ 	.word	0x00003110


	//   ....[26]....
        /*01bc*/ 	.word	0x00003230


	//   ....[27]....
        /*01c0*/ 	.word	0x00003350


	//   ....[28]....
        /*01c4*/ 	.word	0x00003470


	//   ....[29]....
        /*01c8*/ 	.word	0x00003590


	//----- nvinfo : EIATTR_EXIT_INSTR_OFFSETS
	.align		4
.L_2337:
        /*01cc*/ 	.byte	0x04, 0x1c
        /*01ce*/ 	.short	(.L_2339 - .L_2338)


	//   ....[0]....
.L_2338:
        /*01d0*/ 	.word	0x000002c0


	//   ....[1]....
        /*01d4*/ 	.word	0x00001530


	//   ....[2]....
        /*01d8*/ 	.word	0x00002c10


	//----- nvinfo : EIATTR_CRS_STACK_SIZE
	.align		4
.L_2339:
        /*01dc*/ 	.byte	0x04, 0x1e
        /*01de*/ 	.short	(.L_2341 - .L_2340)
.L_2340:
        /*01e0*/ 	.word	0x00000000
.L_2341:


//--------------------- .nv.info._ZN12tensorrt_llm7kernels32fusedQKNormRopeKernelNTokenHeadsIN3c108BFloat16ENS2_4HalfELi256ELb1ELi4EEEvPviiifPKvS7_S7_PKlii --------------------------
	.section	.nv.info._ZN12tensorrt_llm7kernels32fusedQKNormRopeKernelNTokenHeadsIN3c108BFloat16ENS2_4HalfELi256ELb1ELi4EEEvPviiifPKvS7_S7_PKlii,"",@"SHT_CUDA_INFO"
	.sectionflags	@""
	.align	4


	//----- nvinfo : EIATTR_CUDA_API_VERSION
	.align		4
        /*0000*/ 	.byte	0x04, 0x37
        /*0002*/ 	.short	(.L_2343 - .L_2342)
.L_2342:
        /*0004*/ 	.word	0x00000082


	//----- nvinfo : EIATTR_SW2861232_WAR
	.align		4
.L_2343:
        /*0008*/ 	.byte	0x01, 0x35
	.zero		2


	//----- nvinfo : EIATTR_PARAM_CBANK
	.align		4
        /*000c*/ 	.byte	0x04, 0x0a
        /*000e*/ 	.short	(.L_2345 - .L_2344)
	.align		4
.L_2344:
        /*0010*/ 	.word	index@(.nv.constant0._ZN12tensorrt_llm7kernels32fusedQKNormRopeKernelNTokenHeadsIN3c108BFloat16ENS2_4HalfELi256ELb1ELi4EEEvPviiifPKvS7_S7_PKlii)
        /*0014*/ 	.short	0x0160
        /*0016*/ 	.short	0x0040


	//----- nvinfo : EIATTR_CBANK_PARAM_SIZE
	.align		4
.L_2345:
        /*0018*/ 	.byte	0x03, 0x19
        /*001a*/ 	.short	0x0040


	//----- nvinfo : EIATTR_KPARAM_INFO
	.align		4
        /*001c*/ 	.byte	0x04, 0x17
        /*001e*/ 	.short	(.L_2347 - .L_2346)
.L_2346:
        /*0020*/ 	.word	0x00000000
        /*0024*/ 	.short	0x000a
        /*0026*/ 	.short	0x003c
        /*0028*/ 	.byte	0x00, 0xf0, 0x11, 0x00


	//----- nvinfo : EIATTR_KPARAM_INFO
	.align		4
.L_2347:
        /*002c*/ 	.byte	0x04, 0x17
        /*002e*/ 	.short	(.L_2349 - .L_2348)
.L_2348:
        /*0030*/ 	.word	0x00000000
        /*0034*/ 	.short	0x0009
        /*0036*/ 	.short	0x0038
        /*0038*/ 	.byte	0x00, 0xf0, 0x11, 0x00


	//----- nvinfo : EIATTR_KPARAM_INFO
	.align		4
.L_2349:
        /*003c*/ 	.byte	0x04, 0x17
        /*003e*/ 	.short	(.L_2351 - .L_2350)
.L_2350:
        /*0040*/ 	.word	0x00000000
        /*0044*/ 	.short	0x0008
        /*0046*/ 	.short	0x0030
        /*0048*/ 	.byte	0x00, 0xf0, 0x21, 0x00


	//----- nvinfo : EIATTR_KPARAM_INFO
	.align		4
.L_2351:
        /*004c*/ 	.byte	0x04, 0x17
        /*004e*/ 	.short	(.L_2353 - .L_2352)
.L_2352:
        /*0050*/ 	.word	0x00000000
        /*0054*/ 	.short	0x0007
        /*0056*/ 	.short	0x0028
        /*0058*/ 	.byte	0x00, 0xf0, 0x21, 0x00


	//----- nvinfo : EIATTR_KPARAM_INFO
	.align		4
.L_2353:
        /*005c*/ 	.byte	0x04, 0x17
        /*005e*/ 	.short	(.L_2355 - .L_2354)
.L_2354:
        /*0060*/ 	.word	0x00000000
        /*0064*/ 	.short	0x0006
        /*0066*/ 	.short	0x0020
        /*0068*/ 	.byte	0x00, 0xf0, 0x21, 0x00


	//----- nvinfo : EIATTR_KPARAM_INFO
	.align		4
.L_2355:
        /*006c*/ 	.byte	0x04, 0x17
        /*006e*/ 	.short	(.L_2357 - .L_2356)
.L_2356:
        /*0070*/ 	.word	0x00000000
        /*0074*/ 	.short	0x0005
        /*0076*/ 	.short	0x0018
        /*0078*/ 	.byte	0x00, 0xf0, 0x21, 0x00


	//----- nvinfo : EIATTR_KPARAM_INFO
	.align		4
.L_2357:
        /*007c*/ 	.byte	0x04, 0x17
        /*007e*/ 	.short	(.L_2359 - .L_2358)
.L_2358:
        /*0080*/ 	.word	0x00000000
        /*0084*/ 	.short	0x0004
        /*0086*/ 	.short	0x0014
        /*0088*/ 	.byte	0x00, 0xf0, 0x11, 0x00


	//----- nvinfo : EIATTR_KPARAM_INFO
	.align		4
.L_2359:
        /*008c*/ 	.byte	0x04, 0x17
        /*008e*/ 	.short	(.L_2361 - .L_2360)
.L_2360:
        /*0090*/ 	.word	0x00000000
        /*0094*/ 	.short	0x0003
        /*0096*/ 	.short	0x0010
        /*0098*/ 	.byte	0x00, 0xf0, 0x11, 0x00


	//----- nvinfo : EIATTR_KPARAM_INFO
	.align		4
.L_2361:
        /*009c*/ 	.byte	0x04, 0x17
        /*009e*/ 	.short	(.L_2363 - .L_2362)
.L_2362:
        /*00a0*/ 	.word	0x00000000
        /*00a4*/ 	.short	0x0002
        /*00a6*/ 	.short	0x000c
        /*00a8*/ 	.byte	0x00, 0xf0, 0x11, 0x00


	//----- nvinfo : EIATTR_KPARAM_INFO
	.align		4
.L_2363:
        /*00ac*/ 	.byte	0x04, 0x17
        /*00ae*/ 	.short	(.L_2365 - .L_2364)
.L_2364:
        /*00b0*/ 	.word	0x00000000
        /*00b4*/ 	.short	0x0001
        /*00b6*/ 	.short	0x0008
        /*00b8*/ 	.byte	0x00, 0xf0, 0x11, 0x00


	//----- nvinfo : EIATTR_KPARAM_INFO
	.align		4
.L_2365:
        /*00bc*/ 	.byte	0x04, 0x17
        /*00be*/ 	.short	(.L_2367 - .L_2366)
.L_2366:
        /*00c0*/ 	.word	0x00000000
        /*00c4*/ 	.short	0x0000
        /*00c6*/ 	.short	0x0000
        /*00c8*/ 	.byte	0x00, 0xf0, 0x21, 0x00


	//----- nvinfo : EIATTR_MAXREG_COUNT
	.align		4
.L_2367:
        /*00cc*/ 	.byte	0x03, 0x1b
        /*00ce*/ 	.short	0x00ff


	//----- nvinfo : EIATTR_MERCURY_ISA_VERSION
	.align		4
        /*00d0*/ 	.byte	0x03, 0x5f
        /*00d2*/ 	.short	0x0000


	//----- nvinfo : EIATTR_COOP_GROUP_MASK_REGIDS
	.align		4
        /*00d4*/ 	.byte	0x04, 0x29
        /*00d6*/ 	.short	(.L_2369 - .L_2368)


	//   ....[0]....
.L_2368:
        /*00d8*/ 	.word	0xffffffff


	//   ....[1]....
        /*00dc*/ 	.word	0xffffffff


	//   ....[2]....
        /*00e0*/ 	.word	0xffffffff


	//   ....[3]....
        /*00e4*/ 	.word	0xffffffff


	//   ....[4]....
        /*00e8*/ 	.word	0xffffffff


	//   ....[5]....
        /*00ec*/ 	.word	0xffffffff


	//   ....[6]....
        /*00f0*/ 	.word	0xffffffff


	//   ....[7]....
        /*00f4*/ 	.word	0xffffffff


	//   ....[8]....
        /*00f8*/ 	.word	0xffffffff


	//   ....[9]....
        /*00fc*/ 	.word	0xffffffff


	//----- nvinfo : EIATTR_COOP_GROUP_INSTR_OFFSETS
	.align		4
.L_2369:
        /*0100*/ 	.byte	0x04, 0x28
        /*0102*/ 	.short	(.L_2371 - .L_2370)


	//   ....[0]....
.L_2370:
        /*0104*/ 	.word	0x000018d0


	//   ....[1]....
        /*0108*/ 	.word	0x00001900


	//   ....[2]....
        /*010c*/ 	.word	0x00001920


	//   ....[3]....
        /*0110*/ 	.word	0x00001940


	//   ....[4]....
        /*0114*/ 	.word	0x00001960


	//   ....[5]....
        /*0118*/ 	.word	0x00001f40


	//   ....[6]....
        /*011c*/ 	.word	0x00001fc0


	//   ....[7]....
        /*0120*/ 	.word	0x00002020


	//   ....[8]....
        /*0124*/ 	.word	0x00002080


	//   ....[9]....
        /*0128*/ 	.word	0x000020e0


	//----- nvinfo : EIATTR_EXIT_INSTR_OFFSETS
	.align		4
.L_2371:
        /*012c*/ 	.byte	0x04, 0x1c
        /*012e*/ 	.short	(.L_2373 - .L_2372)


	//   ....[0]....
.L_2372:
        /*0130*/ 	.word	0x000002d0


	//   ....[1]....
        /*0134*/ 	.word	0x00001550


	//   ....[2]....
        /*0138*/ 	.word	0x00001ef0


	//----- nvinfo : EIATTR_CRS_STACK_SIZE
	.align		4
.L_2373:
        /*013c*/ 	.byte	0x04, 0x1e
        /*013e*/ 	.short	(.L_2375 - .L_2374)
.L_2374:
        /*0140*/ 	.word	0x00000000
.L_2375:


//--------------------- .nv.info._ZN12tensorrt_llm7kernels32fusedQKNormRopeKernelNTokenHeadsIN3c108BFloat16ENS2_4HalfELi128ELb0ELi4EEEvPviiifPKvS7_S7_PKlii --------------------------
	.section	.nv.info._ZN12tensorrt_llm7kernels32fusedQKNormRopeKernelNTokenHeadsIN3c108BFloat16ENS2_4HalfELi128ELb0ELi4EEEvPviiifPKvS7_S7_PKlii,"",@"SHT_CUDA_INFO"
	.sectionflags	@""
	.align	4


	//----- nvinfo : EIATTR_CUDA_API_VERSION
	.align		4
        /*0000*/ 	.byte	0x04, 0x37
        /*0002*/ 	.short	(.L_2377 - .L_2376)
.L_2376:
        /*0004*/ 	.word	0x00000082


	//----- nvinfo : EIATTR_SW2861232_WAR
	.align		4
.L_2377:
        /*0008*/ 	.byte	0x01, 0x35
	.zero		2


	//----- nvinfo : EIATTR_PARAM_CBANK
	.align		4
        /*000c*/ 	.byte	0x04, 0x0a
        /*000e*/ 	.short	(.L_2379 - .L_2378)
	.align		4
.L_2378:
        /*0010*/ 	.word	index@(.nv.constant0._ZN12tensorrt_llm7kernels32fusedQKNormRopeKernelNTokenHeadsIN3c108BFloat16ENS2_4HalfELi128ELb0ELi4EEEvPviiifPKvS7_S7_PKlii)
        /*0014*/ 	.short	0x0160
        /*0016*/ 	.short	0x0040


	//----- nvinfo : EIATTR_CBANK_PARAM_SIZE
	.align		4
.L_2379:
        /*0018*/ 	.byte	0x03, 0x19
        /*001a*/ 	.short	0x0040


	//----- nvinfo : EIATTR_KPARAM_INFO
	.align		4
        /*001c*/ 	.byte	0x04, 0x17
        /*001e*/ 	.short	(.L_2381 - .L_2380)
.L_2380:
        /*0020*/ 	.word	0x00000000
        /*0024*/ 	.short	0x000a
        /*0026*/ 	.short	0x003c
        /*0028*/ 	.byte	0x00, 0xf0, 0x11, 0x00


	//----- nvinfo : EIATTR_KPARAM_INFO
	.align		4
.L_2381:
        /*002c*/ 	.byte	0x04, 0x17
        /*002e*/ 	.short	(.L_2383 - .L_2382)
.L_2382:
        /*0030*/ 	.word	0x00000000
        /*0034*/ 	.short	0x0009
        /*0036*/ 	.short	0x0038
        /*0038*/ 	.byte	0x00, 0xf0, 0x11, 0x00


	//----- nvinfo : EIATTR_KPARAM_INFO
	.align		4
.L_2383:
        /*003c*/ 	.byte	0x04, 0x17
        /*003e*/ 	.short	(.L_2385 - .L_2384)
.L_2384:
        /*0040*/ 	.word	0x00000000
        /*0044*/ 	.short	0x0008
        /*0046*/ 	.short	0x0030
        /*0048*/ 	.byte	0x00, 0xf0, 0x21, 0x00


	//----- nvinfo : EIATTR_KPARAM_INFO
	.align		4
.L_2385:
        /*004c*/ 	.byte	0x04, 0x17
        /*004e*/ 	.short	(.L_2387 - .L_2386)
.L_2386:
        /*0050*/ 	.word	0x00000000
        /*0054*/ 	.short	0x0007
        /*0056*/ 	.short	0x0028
        /*0058*/ 	.byte	0x00, 0xf0, 0x21, 0x00


	//----- nvinfo : EIATTR_KPARAM_INFO
	.align		4
.L_2387:
        /*005c*/ 	.byte	0x04, 0x17
        /*005e*/ 	.short	(.L_2389 - .L_2388)
.L_2388:
        /*0060*/ 	.word	0x00000000
        /*0064*/ 	.short	0x0006
        /*0066*/ 	.short	0x0020
        /*0068*/ 	.byte	0x00, 0xf0, 0x21, 0x00


	//----- nvinfo : EIATTR_KPARAM_INFO
	.align		4
.L_2389:
        /*006c*/ 	.byte	0x04, 0x17
        /*006e*/ 	.short	(.L_2391 - .L_2390)
.L_2390:
        /*0070*/ 	.word	0x00000000
        /*0074*/ 	.short	0x0005
        /*0076*/ 	.short	0x0018
        /*0078*/ 	.byte	0x00, 0xf0, 0x21, 0x00


	//----- nvinfo : EIATTR_KPARAM_INFO
	.align		4
.L_2391:
        /*007c*/ 	.byte	0x04, 0x17
        /*007e*/ 	.short	(.L_2393 - .L_2392)
.L_2392:
        /*0080*/ 	.word	0x00000000
        /*0084*/ 	.short	0x0004
        /*0086*/ 	.short	0x0014
        /*0088*/ 	.byte	0x00, 0xf0, 0x11, 0x00


	//----- nvinfo : EIATTR_KPARAM_INFO
	.align		4
.L_2393:
        /*008c*/ 	.byte	0x04, 0x17
        /*008e*/ 	.short	(.L_2395 - .L_2394)
.L_2394:
        /*0090*/ 	.word	0x00000000
        /*0094*/ 	.short	0x0003
        /*0096*/ 	.short	0x0010
        /*0098*/ 	.byte	0x00, 0xf0, 0x11, 0x00


	//----- nvinfo : EIATTR_KPARAM_INFO
	.align		4
.L_2395:
        /*009c*/ 	.byte	0x04, 0x17
        /*009e*/ 	.short	(.L_2397 - .L_2396)
.L_2396:
        /*00a0*/ 	.word	0x00000000
        /*00a4*/ 	.short	0x0002
        /*00a6*/ 	.short	0x000c
        /*00a8*/ 	.byte	0x00, 0xf0, 0x11, 0x00


	//----- nvinfo : EIATTR_KPARAM_INFO
	.align		4
.L_2397:
        /*00ac*/ 	.byte	0x04, 0x17
        /*00ae*/ 	.short	(.L_2399 - .L_2398)
.L_2398:
        /*00b0*/ 	.word	0x00000000
        /*00b4*/ 	.short	0x0001
        /*00b6*/ 	.short	0x0008
        /*00b8*/ 	.byte	0x00, 0xf0, 0x11, 0x00


	//----- nvinfo : EIATTR_KPARAM_INFO
	.align		4
.L_2399:
        /*00bc*/ 	.byte	0x04, 0x17
        /*00be*/ 	.short	(.L_2401 - .L_2400)
.L_2400:
        /*00c0*/ 	.word	0x00000000
        /*00c4*/ 	.short	0x0000
        /*00c6*/ 	.short	0x0000
        /*00c8*/ 	.byte	0x00, 0xf0, 0x21, 0x00


	//----- nvinfo : EIATTR_MAXREG_COUNT
	.align		4
.L_2401:
        /*00cc*/ 	.byte	0x03, 0x1b
        /*00ce*/ 	.short	0x00ff


	//----- nvinfo : EIATTR_MERCURY_ISA_VERSION
	.align		4
        /*00d0*/ 	.byte	0x03, 0x5f
        /*00d2*/ 	.short	0x0000


	//----- nvinfo : EIATTR_COOP_GROUP_MASK_REGIDS
	.align		4
        /*00d4*/ 	.byte	0x04, 0x29
        /*00d6*/ 	.short	(.L_2403 - .L_2402)


	//   ....[0]....
.L_2402:
        /*00d8*/ 	.word	0xffffffff


	//   ....[1]....
        /*00dc*/ 	.word	0xffffffff


	//   ....[2]....
        /*00e0*/ 	.word	0xffffffff


	//   ....[3]....
        /*00e4*/ 	.word	0xffffffff


	//   ....[4]....
        /*00e8*/ 	.word	0xffffffff


	//   ....[5]....
        /*00ec*/ 	.word	0xffffffff


	//   ....[6]....
        /*00f0*/ 	.word	0xffffffff


	//   ....[7]....
        /*00f4*/ 	.word	0xffffffff


	//   ....[8]....
        /*00f8*/ 	.word	0xffffffff


	//   ....[9]....
        /*00fc*/ 	.word	0xffffffff


	//   ....[10]....
        /*0100*/ 	.word	0xffffffff


	//   ....[11]....
        /*0104*/ 	.word	0xffffffff


	//   ....[12]....
        /*0108*/ 	.word	0xffffffff


	//   ....[13]....
        /*010c*/ 	.word	0xffffffff


	//   ....[14]....
        /*0110*/ 	.word	0xffffffff


	//   ....[15]....
        /*0114*/ 	.word	0xffffffff


	//   ....[16]....
        /*0118*/ 	.word	0xffffffff


	//   ....[17]....
        /*011c*/ 	.word	0xffffffff


	//   ....[18]....
        /*0120*/ 	.word	0xffffffff


	//   ....[19]....
        /*0124*/ 	.word	0xffffffff


	//   ....[20]....
        /*0128*/ 	.word	0xffffffff


	//   ....[21]....
        /*012c*/ 	.word	0xffffffff


	//----- nvinfo : EIATTR_COOP_GROUP_INSTR_OFFSETS
	.align		4
.L_2403:
        /*0130*/ 	.byte	0x04, 0x28
        /*0132*/ 	.short	(.L_2405 - .L_2404)


	//   ....[0]....
.L_2404:
        /*0134*/ 	.word	0x00001ac0


	//   ....[1]....
        /*0138*/ 	.word	0x00001af0


	//   ....[2]....
        /*013c*/ 	.word	0x00001b10


	//   ....[3]....
        /*0140*/ 	.word	0x00001b30


	//   ....[4]....
        /*0144*/ 	.word	0x00001b50


	//   ....[5]....
        /*0148*/ 	.word	0x00001d20


	//   ....[6]....
        /*014c*/ 	.word	0x00001d30


	//   ....[7]....
        /*0150*/ 	.word	0x00001d60


	//   ....[8]....
        /*0154*/ 	.word	0x00002000


	//   ....[9]....
        /*0158*/ 	.word	0x000020a0


	//   ....[10]....
        /*015c*/ 	.word	0x000020b0


	//   ....[11]....
        /*0160*/ 	.word	0x00002250


	//   ....[12]....
        /*0164*/ 	.word	0x00002260


	//   ....[13]....
        /*0168*/ 	.word	0x000023c0


	//   ....[14]....
        /*016c*/ 	.word	0x00002430


	//   ....[15]....
        /*0170*/ 	.word	0x00002490


	//   ....[16]....
        /*0174*/ 	.word	0x000024f0


	//   ....[17]....
        /*0178*/ 	.word	0x00002550


	//   ....[18]....
        /*017c*/ 	.word	0x000025c0


	//   ....[19]....
        /*0180*/ 	.word	0x00002630


	//   ....[20]....
        /*0184*/ 	.word	0x00002750


	//   ....[21]....
        /*0188*/ 	.word	0x00002870


	//----- nvinfo : EIATTR_EXIT_INSTR_OFFSETS
	.align		4
.L_2405:
        /*018c*/ 	.byte	0x04, 0x1c
        /*018e*/ 	.short	(.L_2407 - .L_2406)


	//   ....[0]....
.L_2406:
        /*0190*/ 	.word	0x000002f0


	//   ....[1]....
        /*0194*/ 	.word	0x00001510


	//   ....[2]....
        /*0198*/ 	.word	0x00002370


	//----- nvinfo : EIATTR_CRS_STACK_SIZE
	.align		4
.L_2407:
        /*019c*/ 	.byte	0x04, 0x1e
        /*019e*/ 	.short	(.L_2409 - .L_2408)
.L_2408:
        /*01a0*/ 	.word	0x00000000
.L_2409:


//--------------------- .nv.info._ZN12tensorrt_llm7kernels32fusedQKNormRopeKernelNTokenHeadsIN3c108BFloat16ENS2_4HalfELi128ELb1ELi4EEEvPviiifPKvS7_S7_PKlii --------------------------
	.section	.nv.info._ZN12tensorrt_llm7kernels32fusedQKNormRopeKernelNTokenHeadsIN3c108BFloat16ENS2_4HalfELi128ELb1ELi4EEEvPviiifPKvS7_S7_PKlii,"",@"SHT_CUDA_INFO"
	.sectionflags	@""
	.align	4


	//----- nvinfo : EIATTR_CUDA_API_VERSION
	.align		4
        /*0000*/ 	.byte	0x04, 0x37
        /*0002*/ 	.short	(.L_2411 - .L_2410)
.L_2410:
        /*0004*/ 	.word	0x00000082


	//----- nvinfo : EIATTR_SW2861232_WAR
	.align		4
.L_2411:
        /*0008*/ 	.byte	0x01, 0x35
	.zero		2


	//----- nvinfo : EIATTR_PARAM_CBANK
	.align		4
        /*000c*/ 	.byte	0x04, 0x0a
        /*000e*/ 	.short	(.L_2413 - .L_2412)
	.align		4
.L_2412:
        /*0010*/ 	.word	index@(.nv.constant0._ZN12tensorrt_llm7kernels32fusedQKNormRopeKernelNTokenHeadsIN3c108BFloat16ENS2_4HalfELi128ELb1ELi4EEEvPviiifPKvS7_S7_PKlii)
        /*0014*/ 	.short	0x0160
        /*0016*/ 	.short	0x0040


	//----- nvinfo : EIATTR_CBANK_PARAM_SIZE
	.align		4
.L_2413:
        /*0018*/ 	.byte	0x03, 0x19
        /*001a*/ 	.short	0x0040


	//----- nvinfo : EIATTR_KPARAM_INFO
	.align		4
        /*001c*/ 	.byte	0x04, 0x17
        /*001e*/ 	.short	(.L_2415 - .L_2414)
.L_2414:
        /*0020*/ 	.word	0x00000000
        /*0024*/ 	.short	0x000a
        /*0026*/ 	.short	0x003c
        /*0028*/ 	.byte	0x00, 0xf0, 0x11, 0x00


	//----- nvinfo : EIATTR_KPARAM_INFO
	.align		4
.L_2415:
        /*002c*/ 	.byte	0x04, 0x17
        /*002e*/ 	.short	(.L_2417 - .L_2416)
.L_2416:
        /*0030*/ 	.word	0x00000000
        /*0034*/ 	.short	0x0009
        /*0036*/ 	.short	0x0038
        /*0038*/ 	.byte	0x00, 0xf0, 0x11, 0x00


	//----- nvinfo : EIATTR_KPARAM_INFO
	.align		4
.L_2417:
        /*003c*/ 	.byte	0x04, 0x17
        /*003e*/ 	.short	(.L_2419 - .L_2418)
.L_2418:
        /*0040*/ 	.word	0x00000000
        /*0044*/ 	.short	0x0008
        /*0046*/ 	.short	0x0030
        /*0048*/ 	.byte	0x00, 0xf0, 0x21, 0x00


	//----- nvinfo : EIATTR_KPARAM_INFO
	.align		4
.L_2419:
        /*004c*/ 	.byte	0x04, 0x17
        /*004e*/ 	.short	(.L_2421 - .L_2420)
.L_2420:
        /*0050*/ 	.word	0x00000000
        /*0054*/ 	.short	0x0007
        /*0056*/ 	.short	0x0028
        /*0058*/ 	.byte	0x00, 0xf0, 0x21, 0x00


	//----- nvinfo : EIATTR_KPARAM_INFO
	.align		4
.L_2421:
        /*005c*/ 	.byte	0x04, 0x17
        /*005e*/ 	.short	(.L_2423 - .L_2422)
.L_2422:
        /*0060*/ 	.word	0x00000000
        /*0064*/ 	.short	0x0006
        /*0066*/ 	.short	0x0020
        /*0068*/ 	.byte	0x00, 0xf0, 0x21, 0x00


	//----- nvinfo : EIATTR_KPARAM_INFO
	.align		4
.L_2423:
        /*006c*/ 	.byte	0x04, 0x17
        /*006e*/ 	.short	(.L_2425 - .L_2424)
.L_2424:
        /*0070*/ 	.word	0x00000000
        /*0074*/ 	.short	0x0005
        /*0076*/ 	.short	0x0018
        /*0078*/ 	.byte	0x00, 0xf0, 0x21, 0x00


	//----- nvinfo : EIATTR_KPARAM_INFO
	.align		4
.L_2425:
        /*007c*/ 	.byte	0x04, 0x17
        /*007e*/ 	.short	(.L_2427 - .L_2426)
.L_2426:
        /*0080*/ 	.word	0x00000000
        /*0084*/ 	.short	0x0004
        /*0086*/ 	.short	0x0014
        /*0088*/ 	.byte	0x00, 0xf0, 0x11, 0x00


	//----- nvinfo : EIATTR_KPARAM_INFO
	.align		4
.L_2427:
        /*008c*/ 	.byte	0x04, 0x17
        /*008e*/ 	.short	(.L_2429 - .L_2428)
.L_2428:
        /*0090*/ 	.word	0x00000000
        /*0094*/ 	.short	0x0003
        /*0096*/ 	.short	0x0010
        /*0098*/ 	.byte	0x00, 0xf0, 0x11, 0x00


	//----- nvinfo : EIATTR_KPARAM_INFO
	.align		4
.L_2429:
        /*009c*/ 	.byte	0x04, 0x17
        /*009e*/ 	.short	(.L_2431 - .L_2430)
.L_2430:
        /*00a0*/ 	.word	0x00000000
        /*00a4*/ 	.short	0x0002
        /*00a6*/ 	.short	0x000c
        /*00a8*/ 	.byte	0x00, 0xf0, 0x11, 0x00


	//----- nvinfo : EIATTR_KPARAM_INFO
	.align		4
.L_2431:
        /*00ac*/ 	.byte	0x04, 0x17
        /*00ae*/ 	.short	(.L_2433 - .L_2432)
.L_2432:
        /*00b0*/ 	.word	0x00000000
        /*00b4*/ 	.short	0x0001
        /*00b6*/ 	.short	0x0008
        /*00b8*/ 	.byte	0x00, 0xf0, 0x11, 0x00


	//----- nvinfo : EIATTR_KPARAM_INFO
	.align		4
.L_2433:
        /*00bc*/ 	.byte	0x04, 0x17
        /*00be*/ 	.short	(.L_2435 - .L_2434)
.L_2434:
        /*00c0*/ 	.word	0x00000000
        /*00c4*/ 	.short	0x0000
        /*00c6*/ 	.short	0x0000
        /*00c8*/ 	.byte	0x00, 0xf0, 0x21, 0x00


	//----- nvinfo : EIATTR_MAXREG_COUNT
	.align		4
.L_2435:
        /*00cc*/ 	.byte	0x03, 0x1b
        /*00ce*/ 	.short	0x00ff


	//----- nvinfo : EIATTR_MERCURY_ISA_VERSION
	.align		4
        /*00d0*/ 	.byte	0x03, 0x5f
        /*00d2*/ 	.short	0x0000


	//----- nvinfo : EIATTR_COOP_GROUP_MASK_REGIDS
	.align		4
        /*00d4*/ 	.byte	0x04, 0x29
        /*00d6*/ 	.short	(.L_2437 - .L_2436)


	//   ....[0]....
.L_2436:
        /*00d8*/ 	.word	0xffffffff


	//   ....[1]....
        /*00dc*/ 	.word	0xffffffff


	//   ....[2]....
        /*00e0*/ 	.word	0xffffffff


	//   ....[3]....
        /*00e4*/ 	.word	0xffffffff


	//   ....[4]....
        /*00e8*/ 	.word	0xffffffff


	//   ....[5]....
        /*00ec*/ 	.word	0xffffffff


	//   ....[6]....
        /*00f0*/ 	.word	0xffffffff


	//   ....[7]....
        /*00f4*/ 	.word	0xffffffff


	//   ....[8]....
        /*00f8*/ 	.word	0xffffffff


	//   ....[9]....
        /*00fc*/ 	.word	0xffffffff


	//----- nvinfo : EIATTR_COOP_GROUP_INSTR_OFFSETS
	.align		4
.L_2437:
        /*0100*/ 	.byte	0x04, 0x28
        /*0102*/ 	.short	(.L_2439 - .L_2438)


	//   ....[0]....
.L_2438:
        /*0104*/ 	.word	0x000016f0


	//   ....[1]....
        /*0108*/ 	.word	0x00001720


	//   ....[2]....
        /*010c*/ 	.word	0x00001740


	//   ....[3]....
        /*0110*/ 	.word	0x00001760


	//   ....[4]....
        /*0114*/ 	.word	0x00001780


	//   ....[5]....
        /*0118*/ 	.word	0x00001b60


	//   ....[6]....
        /*011c*/ 	.word	0x00001bc0


	//   ....[7]....
        /*0120*/ 	.word	0x00001c20


	//   ....[8]....
        /*0124*/ 	.word	0x00001c80


	//   ....[9]....
        /*0128*/ 	.word	0x00001cf0


	//----- nvinfo : EIATTR_EXIT_INSTR_OFFSETS
	.align		4
.L_2439:
        /*012c*/ 	.byte	0x04, 0x1c
        /*012e*/ 	.short	(.L_2441 - .L_2440)


	//   ....[0]....
.L_2440:
        /*0130*/ 	.word	0x000002d0


	//   ....[1]....
        /*0134*/ 	.word	0x00001490


	//   ....[2]....
        /*0138*/ 	.word	0x00001b10


	//----- nvinfo : EIATTR_CRS_STACK_SIZE
	.align		4
.L_2441:
        /*013c*/ 	.byte	0x04, 0x1e
        /*013e*/ 	.short	(.L_2443 - .L_2442)
.L_2442:
        /*0140*/ 	.word	0x00000000
.L_2443:


//--------------------- .nv.info._ZN12tensorrt_llm7kernels32fusedQKNormRopeKernelNTokenHeadsIN3c108BFloat16ENS2_4HalfELi64ELb0ELi4EEEvPviiifPKvS7_S7_PKlii --------------------------
	.section	.nv.info._ZN12tensorrt_llm7kernels32fusedQKNormRopeKernelNTokenHeadsIN3c108BFloat16ENS2_4HalfELi64ELb0ELi4EEEvPviiifPKvS7_S7_PKlii,"",@"SHT_CUDA_INFO"
	.sectionflags	@""
	.align	4


	//----- nvinfo : EIATTR_CUDA_API_VERSION
	.align		4
        /*0000*/ 	.byte	0x04, 0x37
        /*0002*/ 	.short	(.L_2445 - .L_2444)
.L_2444:
        /*0004*/ 	.word	0x00000082


	//----- nvinfo : EIATTR_SW2861232_WAR
	.align		4
.L_2445:
        /*0008*/ 	.byte	0x01, 0x35
	.zero		2


	//----- nvinfo : EIATTR_PARAM_CBANK
	.align		4
        /*000c*/ 	.byte	0x04, 0x0a
        /*000e*/ 	.short	(.L_2447 - .L_2446)
	.align		4
.L_2446:
        /*0010*/ 	.word	index@(.nv.constant0._ZN12tensorrt_llm7kernels32fusedQKNormRopeKernelNTokenHeadsIN3c108BFloat16ENS2_4HalfELi64ELb0ELi4EEEvPviiifPKvS7_S7_PKlii)
        /*0014*/ 	.short	0x0160
        /*0016*/ 	.short	0x0040


	//----- nvinfo : EIATTR_CBANK_PARAM_SIZE
	.align		4
.L_2447:
        /*0018*/ 	.byte	0x03, 0x19
        /*001a*/ 	.short	0x0040


	//----- nvinfo : EIATTR_KPARAM_INFO
	.align		4
        /*001c*/ 	.byte	0x04, 0x17
        /*001e*/ 	.short	(.L_2449 - .L_2448)
.L_2448:
        /*0020*/ 	.word	0x00000000
        /*0024*/ 	.short	0x000a
        /*0026*/ 	.short	0x003c
        /*0028*/ 	.byte	0x00, 0xf0, 0x11, 0x00


	//----- nvinfo : EIATTR_KPARAM_INFO
	.align		4
.L_2449:
        /*002c*/ 	.byte	0x04, 0x17
        /*002e*/ 	.short	(.L_2451 - .L_2450)
.L_2450:
        /*0030*/ 	.word	0x00000000
        /*0034*/ 	.short	0x0009
        /*0036*/ 	.short	0x0038
        /*0038*/ 	.byte	0x00, 0xf0, 0x11, 0x00


	//----- nvinfo : EIATTR_KPARAM_INFO
	.align		4
.L_2451:
        /*003c*/ 	.byte	0x04, 0x17
        /*003e*/ 	.short	(.L_2453 - .L_2452)
.L_2452:
        /*0040*/ 	.word	0x00000000
        /*0044*/ 	.short	0x0008
        /*0046*/ 	.short	0x0030
        /*0048*/ 	.byte	0x00, 0xf0, 0x21, 0x00


	//----- nvinfo : EIATTR_KPARAM_INFO
	.align		4
.L_2453:
        /*004c*/ 	.byte	0x04, 0x17
        /*004e*/ 	.short	(.L_2455 - .L_2454)
.L_2454:
        /*0050*/ 	.word	0x00000000
        /*0054*/ 	.short	0x0007
        /*0056*/ 	.short	0x0028
        /*0058*/ 	.byte	0x00, 0xf0, 0x21, 0x00


	//----- nvinfo : EIATTR_KPARAM_INFO
	.align		4
.L_2455:
        /*005c*/ 	.byte	0x04, 0x17
        /*005e*/ 	.short	(.L_2457 - .L_2456)
.L_2456:
        /*0060*/ 	.word	0x00000000
        /*0064*/ 	.short	0x0006
        /*0066*/ 	.short	0x0020
        /*0068*/ 	.byte	0x00, 0xf0, 0x21, 0x00


	//----- nvinfo : EIATTR_KPARAM_INFO
	.align		4
.L_2457:
        /*006c*/ 	.byte	0x04, 0x17
        /*006e*/ 	.short	(.L_2459 - .L_2458)
.L_2458:
        /*0070*/ 	.word	0x00000000
        /*0074*/ 	.short	0x0005
        /*0076*/ 	.short	0x0018
        /*0078*/ 	.byte	0x00, 0xf0, 0x21, 0x00


	//----- nvinfo : EIATTR_KPARAM_INFO
	.align		4
.L_2459:
        /*007c*/ 	.byte	0x04, 0x17
        /*007e*/ 	.short	(.L_2461 - .L_2460)
.L_2460:
        /*0080*/ 	.word	0x00000000
        /*0084*/ 	.short	0x0004
        /*0086*/ 	.short	0x0014
        /*0088*/ 	.byte	0x00, 0xf0, 0x11, 0x00


	//----- nvinfo : EIATTR_KPARAM_INFO
	.align		4
.L_2461:
        /*008c*/ 	.byte	0x04, 0x17
        /*008e*/ 	.short	(.L_2463 - .L_2462)
.L_2462:
        /*0090*/ 	.word	0x00000000
        /*0094*/ 	.short	0x0003
        /*0096*/ 	.short	0x0010
        /*0098*/ 	.byte	0x00, 0xf0, 0x11, 0x00


	//----- nvinfo : EIATTR_KPARAM_INFO
	.align		4
.L_2463:
        /*009c*/ 	.byte	0x04, 0x17
        /*009e*/ 	.short	(.L_2465 - .L_2464)
.L_2464:
        /*00a0*/ 	.word	0x00000000
        /*00a4*/ 	.short	0x0002
        /*00a6*/ 	.short	0x000c
        /*00a8*/ 	.byte	0x00, 0xf0, 0x11, 0x00


	//----- nvinfo : EIATTR_KPARAM_INFO
	.align		4
.L_2465:
        /*00ac*/ 	.byte	0x04, 0x17
        /*00ae*/ 	.short	(.L_2467 - .L_2466)
.L_2466:
        /*00b0*/ 	.word	0x00000000
        /*00b4*/ 	.short	0x0001
        /*00b6*/ 	.short	0x0008
        /*00b8*/ 	.byte	0x00, 0xf0, 0x11, 0x00


	//----- nvinfo : EIATTR_KPARAM_INFO
	.align		4
.L_2467:
        /*00bc*/ 	.byte	0x04, 0x17
        /*00be*/ 	.short	(.L_2469 - .L_2468)
.L_2468:
        /*00c0*/ 	.word	0x00000000
        /*00c4*/ 	.short	0x0000
        /*00c6*/ 	.short	0x0000
        /*00c8*/ 	.byte	0x00, 0xf0, 0x21, 0x00


	//----- nvinfo : EIATTR_MAXREG_COUNT
	.align		4
.L_2469:
        /*00cc*/ 	.byte	0x03, 0x1b
        /*00ce*/ 	.short	0x00ff


	//----- nvinfo : EIATTR_MERCURY_ISA_VERSION
	.align		4
        /*00d0*/ 	.byte	0x03, 0x5f
        /*00d2*/ 	.short	0x0000


	//----- nvinfo : EIATTR_COOP_GROUP_MASK_REGIDS
	.align		4
        /*00d4*/ 	.byte	0x04, 0x29
        /*00d6*/ 	.short	(.L_2471 - .L_2470)


	//   ....[0]....
.L_2470:
        /*00d8*/ 	.word	0xffffffff


	//   ....[1]....
        /*00dc*/ 	.word	0xffffffff


	//   ....[2]....
        /*00e0*/ 	.word	0xffffffff


	//   ....[3]....
        /*00e4*/ 	.word	0xffffffff


	//   ....[4]....
        /*00e8*/ 	.word	0xffffffff


	//   ....[5]....
        /*00ec*/ 	.word	0xffffffff


	//   ....[6]....
        /*00f0*/ 	.word	0xffffffff


	//   ....[7]....
        /*00f4*/ 	.word	0xffffffff


	//   ....[8]....
        /*00f8*/ 	.word	0xffffffff


	//   ....[9]....
        /*00fc*/ 	.word	0xffffffff


	//   ....[10]....
        /*0100*/ 	.word	0xffffffff


	//   ....[11]....
        /*0104*/ 	.word	0xffffffff


	//   ....[12]....
        /*0108*/ 	.word	0xffffffff


	//   ....[13]....
        /*010c*/ 	.word	0xffffffff


	//   ....[14]....
        /*0110*/ 	.word	0xffffffff


	//   ....[15]....
        /*0114*/ 	.word	0xffffffff


	//   ....[16]....
        /*0118*/ 	.word	0xffffffff


	//   ....[17]....
        /*011c*/ 	.word	0xffffffff


	//----- nvinfo : EIATTR_COOP_GROUP_INSTR_OFFSETS
	.align		4
.L_2471:
        /*0120*/ 	.byte	0x04, 0x28
        /*0122*/ 	.short	(.L_2473 - .L_2472)


	//   ....[0]....
.L_2472:
        /*0124*/ 	.word	0x00001780


	//   ....[1]....
        /*0128*/ 	.word	0x000017b0


	//   ....[2]....
        /*012c*/ 	.word	0x000017d0


	//   ....[3]....
        /*0130*/ 	.word	0x000017f0


	//   ....[4]....
        /*0134*/ 	.word	0x00001810


	//   ....[5]....
        /*0138*/ 	.word	0x00001980


	//   ....[6]....
        /*013c*/ 	.word	0x00001990


	//   ....[7]....
        /*0140*/ 	.word	0x000019b0


	//   ....[8]....
        /*0144*/ 	.word	0x00001bf0


	//   ....[9]....
        /*0148*/ 	.word	0x00001ce0


	//   ....[10]....
        /*014c*/ 	.word	0x00001cf0


	//   ....[11]....
        /*0150*/ 	.word	0x00001e40


	//   ....[12]....
        /*0154*/ 	.word	0x00001eb0


	//   ....[13]....
        /*0158*/ 	.word	0x00001f10


	//   ....[14]....
        /*015c*/ 	.word	0x00001f70


	//   ....[15]....
        /*0160*/ 	.word	0x00001fd0


	//   ....[16]....
        /*0164*/ 	.word	0x00002040


	//   ....[17]....
        /*0168*/ 	.word	0x000020c0


	//----- nvinfo : EIATTR_EXIT_INSTR_OFFSETS
	.align		4
.L_2473:
        /*016c*/ 	.byte	0x04, 0x1c
        /*016e*/ 	.short	(.L_2475 - .L_2474)


	//   ....[0]....
.L_2474:
        /*0170*/ 	.word	0x000002d0


	//   ....[1]....
        /*0174*/ 	.word	0x00001460


	//   ....[2]....
        /*0178*/ 	.word	0x00001df0


	//----- nvinfo : EIATTR_CRS_STACK_SIZE
	.align		4
.L_2475:
        /*017c*/ 	.byte	0x04, 0x1e
        /*017e*/ 	.short	(.L_2477 - .L_2476)
.L_2476:
        /*0180*/ 	.word	0x00000000
.L_2477:


//--------------------- .nv.info._ZN12tensorrt_llm7kernels32fusedQKNormRopeKernelNTokenHeadsIN3c108BFloat16ENS2_4HalfELi64ELb1ELi4EEEvPviiifPKvS7_S7_PKlii --------------------------
	.section	.nv.info._ZN12tensorrt_llm7kernels32fusedQKNormRopeKernelNTokenHeadsIN3c108BFloat16ENS2_4HalfELi64ELb1ELi4EEEvPviiifPKvS7_S7_PKlii,"",@"SHT_CUDA_INFO"
	.sectionflags	@""
	.align	4


	//----- nvinfo : EIATTR_CUDA_API_VERSION
	.align		4
        /*0000*/ 	.byte	0x04, 0x37
        /*0002*/ 	.short	(.L_2479 - .L_2478)
.L_2478:
        /*0004*/ 	.word	0x00000082


	//----- nvinfo : EIATTR_SW2861232_WAR
	.align		4
.L_2479:
        /*0008*/ 	.byte	0x01, 0x35
	.zero		2


	//----- nvinfo : EIATTR_PARAM_CBANK
	.align		4
        /*000c*/ 	.byte	0x04, 0x0a
        /*000e*/ 	.short	(.L_2481 - .L_2480)
	.align		4
.L_2480:
        /*0010*/ 	.word	index@(.nv.constant0._ZN12tensorrt_llm7kernels32fusedQKNormRopeKernelNTokenHeadsIN3c108BFloat16ENS2_4HalfELi64ELb1ELi4EEEvPviiifPKvS7_S7_PKlii)
        /*0014*/ 	.short	0x0160
        /*0016*/ 	.short	0x0040


	//----- nvinfo : EIATTR_CBANK_PARAM_SIZE
	.align		4
.L_2481:
        /*0018*/ 	.byte	0x03, 0x19
        /*001a*/ 	.short	0x0040


	//----- nvinfo : EIATTR_KPARAM_INFO
	.align		4
        /*001c*/ 	.byte	0x04, 0x17
        /*001e*/ 	.short	(.L_2483 - .L_2482)
.L_2482:
        /*0020*/ 	.word	0x00000000
        /*0024*/ 	.short	0x000a
        /*0026*/ 	.short	0x003c
        /*0028*/ 	.byte	0x00, 0xf0, 0x11, 0x00


	//----- nvinfo : EIATTR_KPARAM_INFO
	.align		4
.L_2483:
        /*002c*/ 	.byte	0x04, 0x17
        /*002e*/ 	.short	(.L_2485 - .L_2484)
.L_2484:
        /*0030*/ 	.word	0x00000000
        /*0034*/ 	.short	0x0009
        /*0036*/ 	.short	0x0038
        /*0038*/ 	.byte	0x00, 0xf0, 0x11, 0x00


	//----- nvinfo : EIATTR_KPARAM_INFO
	.align		4
.L_2485:
        /*003c*/ 	.byte	0x04, 0x17
        /*003e*/ 	.short	(.L_2487 - .L_2486)
.L_2486:
        /*0040*/ 	.word	0x00000000
        /*0044*/ 	.short	0x0008
        /*0046*/ 	.short	0x0030
        /*0048*/ 	.byte	0x00, 0xf0, 0x21, 0x00


	//----- nvinfo : EIATTR_KPARAM_INFO
	.align		4
.L_2487:
        /*004c*/ 	.byte	0x04, 0x17
        /*004e*/ 	.short	(.L_2489 - .L_2488)
.L_2488:
        /*0050*/ 	.word	0x00000000
        /*0054*/ 	.short	0x0007
        /*0056*/ 	.short	0x0028
        /*0058*/ 	.byte	0x00, 0xf0, 0x21, 0x00


	//----- nvinfo : EIATTR_KPARAM_INFO
	.align		4
.L_2489:
        /*005c*/ 	.byte	0x04, 0x17
        /*005e*/ 	.short	(.L_2491 - .L_2490)
.L_2490:
        /*0060*/ 	.word	0x00000000
        /*0064*/ 	.short	0x0006
        /*0066*/ 	.short	0x0020
        /*0068*/ 	.byte	0x00, 0xf0, 0x21, 0x00


	//----- nvinfo : EIATTR_KPARAM_INFO
	.align		4
.L_2491:
        /*006c*/ 	.byte	0x04, 0x17
        /*006e*/ 	.short	(.L_2493 - .L_2492)
.L_2492:
        /*0070*/ 	.word	0x00000000
        /*0074*/ 	.short	0x0005
        /*0076*/ 	.short	0x0018
        /*0078*/ 	.byte	0x00, 0xf0, 0x21, 0x00


	//----- nvinfo : EIATTR_KPARAM_INFO
	.align		4
.L_2493:
        /*007c*/ 	.byte	0x04, 0x17
        /*007e*/ 	.short	(.L_2495 - .L_2494)
.L_2494:
        /*0080*/ 	.word	0x00000000
        /*0084*/ 	.short	0x0004
        /*0086*/ 	.short	0x0014
        /*0088*/ 	.byte	0x00, 0xf0, 0x11, 0x00


	//----- nvinfo : EIATTR_KPARAM_INFO
	.align		4
.L_2495:
        /*008c*/ 	.byte	0x04, 0x17
        /*008e*/ 	.short	(.L_2497 - .L_2496)
.L_2496:
        /*0090*/ 	.word	0x00000000
        /*0094*/ 	.short	0x0003
        /*0096*/ 	.short	0x0010
        /*0098*/ 	.byte	0x00, 0xf0, 0x11, 0x00


	//----- nvinfo : EIATTR_KPARAM_INFO
	.align		4
.L_2497:
        /*009c*/ 	.byte	0x04, 0x17
        /*009e*/ 	.short	(.L_2499 - .L_2498)
.L_2498:
        /*00a0*/ 	.word	0x00000000
        /*00a4*/ 	.short	0x0002
        /*00a6*/ 	.short	0x000c
        /*00a8*/ 	.byte	0x00, 0xf0, 0x11, 0x00


	//----- nvinfo : EIATTR_KPARAM_INFO
	.align		4
.L_2499:
        /*00ac*/ 	.byte	0x04, 0x17
        /*00ae*/ 	.short	(.L_2501 - .L_2500)
.L_2500:
        /*00b0*/ 	.word	0x00000000
        /*00b4*/ 	.short	0x0001
        /*00b6*/ 	.short	0x0008
        /*00b8*/ 	.byte	0x00, 0xf0, 0x11, 0x00


	//----- nvinfo : EIATTR_KPARAM_INFO
	.align		4
.L_2501:
        /*00bc*/ 	.byte	0x04, 0x17
        /*00be*/ 	.short	(.L_2503 - .L_2502)
.L_2502:
        /*00c0*/ 	.word	0x00000000
        /*00c4*/ 	.short	0x0000
        /*00c6*/ 	.short	0x0000
        /*00c8*/ 	.byte	0x00, 0xf0, 0x21, 0x00


	//----- nvinfo : EIATTR_MAXREG_COUNT
	.align		4
.L_2503:
        /*00cc*/ 	.byte	0x03, 0x1b
        /*00ce*/ 	.short	0x00ff


	//----- nvinfo : EIATTR_MERCURY_ISA_VERSION
	.align		4
        /*00d0*/ 	.byte	0x03, 0x5f
        /*00d2*/ 	.short	0x0000


	//----- nvinfo : EIATTR_COOP_GROUP_MASK_REGIDS
	.align		4
        /*00d4*/ 	.byte	0x04, 0x29
        /*00d6*/ 	.short	(.L_2505 - .L_2504)


	//   ....[0]....
.L_2504:
        /*00d8*/ 	.word	0xffffffff


	//   ....[1]....
        /*00dc*/ 	.word	0xffffffff


	//   ....[2]....
        /*00e0*/ 	.word	0xffffffff


	//   ....[3]....
        /*00e4*/ 	.word	0xffffffff


	//   ....[4]....
        /*00e8*/ 	.word	0xffffffff


	//   ....[5]....
        /*00ec*/ 	.word	0xffffffff


	//   ....[6]....
        /*00f0*/ 	.word	0xffffffff


	//   ....[7]....
        /*00f4*/ 	.word	0xffffffff


	//   ....[8]....
        /*00f8*/ 	.word	0xffffffff


	//   ....[9]....
        /*00fc*/ 	.word	0xffffffff


	//   ....[10]....
        /*0100*/ 	.word	0xffffffff


	//   ....[11]....
        /*0104*/ 	.word	0xffffffff


	//   ....[12]....
        /*0108*/ 	.word	0xffffffff


	//   ....[13]....
        /*010c*/ 	.word	0xffffffff


	//   ....[14]....
        /*0110*/ 	.word	0xffffffff


	//   ....[15]....
        /*0114*/ 	.word	0xffffffff


	//   ....[16]....
        /*0118*/ 	.word	0xffffffff


	//   ....[17]....
        /*011c*/ 	.word	0xffffffff


	//   ....[18]....
        /*0120*/ 	.word	0xffffffff


	//   ....[19]....
        /*0124*/ 	.word	0xffffffff


	//   ....[20]....
        /*0128*/ 	.word	0xffffffff


	//   ....[21]....
        /*012c*/ 	.word	0xffffffff


	//   ....[22]....
        /*0130*/ 	.word	0xffffffff


	//   ....[23]....
        /*0134*/ 	.word	0xffffffff


	//   ....[24]....
        /*0138*/ 	.word	0xffffffff


	//   ....[25]....
        /*013c*/ 	.word	0xffffffff


	//   ....[26]....
        /*0140*/ 	.word	0xffffffff


	//   ....[27]....
        /*0144*/ 	.word	0xffffffff


	//   ....[28]....
        /*0148*/ 	.word	0xffffffff


	//   ....[29]....
        /*014c*/ 	.word	0xffffffff


	//----- nvinfo : EIATTR_COOP_GROUP_INSTR_OFFSETS
	.align		4
.L_2505:
        /*0150*/ 	.byte	0x04, 0x28
        /*0152*/ 	.short	(.L_2507 - .L_2506)


	//   ....[0]....
.L_2506:
        /*0154*/ 	.word	0x000016c0


	//   ....[1]....
        /*0158*/ 	.word	0x000016f0


	//   ....[2]....
        /*015c*/ 	.word	0x00001710


	//   ....[3]....
        /*0160*/ 	.word	0x00001730


	//   ....[4]....
        /*0164*/ 	.word	0x00001750


	//   ....[5]....
        /*0168*/ 	.word	0x00001a00


	//   ....[6]....
        /*016c*/ 	.word	0x00001a30


	//   ....[7]....
        /*0170*/ 	.word	0x00001a50


	//   ....[8]....
        /*0174*/ 	.word	0x00001a70


	//   ....[9]....
        /*0178*/ 	.word	0x00001a90


	//   ....[10]....
        /*017c*/ 	.word	0x00001d60


	//   ....[11]....
        /*0180*/ 	.word	0x00001d90


	//   ....[12]....
        /*0184*/ 	.word	0x00001db0


	//   ....[13]....
        /*0188*/ 	.word	0x00001dd0


	//   ....[14]....
        /*018c*/ 	.word	0x00001df0


	//   ....[15]....
        /*0190*/ 	.word	0x00002030


	//   ....[16]....
        /*0194*/ 	.word	0x00002090


	//   ....[17]....
        /*0198*/ 	.word	0x000020f0


	//   ....[18]....
        /*019c*/ 	.word	0x00002150


	//   ....[19]....
        /*01a0*/ 	.word	0x000021c0


	//   ....[20]....
        /*01a4*/ 	.word	0x00002220


	//   ....[21]....
        /*01a8*/ 	.word	0x00002290


	//   ....[22]....
        /*01ac*/ 	.word	0x000022f0


	//   ....[23]....
        /*01b0*/ 	.word	0x00002350


	//   ....[24]....
        /*01b4*/ 	.word	0x000023b0


	//   ....[25]....
        /*01b8*/ 	.word	0x00002410


	//   ....[26]....
        /*01bc*/ 	.word	0x00002470


	//   ....[27]....
        /*01c0*/ 	.word	0x000024d0


	//   ....[28]....
        /*01c4*/ 	.word	0x00002530


	//   ....[29]....
        /*01c8*/ 	.word	0x00002590


	//----- nvinfo : EIATTR_EXIT_INSTR_OFFSETS
	.align		4
.L_2507:
        /*01cc*/ 	.byte	0x04, 0x1c
        /*01ce*/ 	.short	(.L_2509 - .L_2508)


	//   ....[0]....
.L_2508:
        /*01d0*/ 	.word	0x000002a0


	//   ....[1]....
        /*01d4*/ 	.word	0x00001450


	//   ....[2]....
        /*01d8*/ 	.word	0x00001c80


	//   ....[3]....
        /*01dc*/ 	.word	0x00001fe0


	//----- nvinfo : EIATTR_CRS_STACK_SIZE
	.align		4
.L_2509:
        /*01e0*/ 	.byte	0x04, 0x1e
        /*01e2*/ 	.short	(.L_2511 - .L_2510)
.L_2510:
        /*01e4*/ 	.word	0x00000000
.L_2511:


//--------------------- .nv.info._ZN12tensorrt_llm7kernels32fusedQKNormRopeKernelNTokenHeadsIN3c108BFloat16ENS2_4HalfELi256ELb0ELi2EEEvPviiifPKvS7_S7_PKlii --------------------------
	.section	.nv.info._ZN12tensorrt_llm7kernels32fusedQKNormRopeKernelNTokenHeadsIN3c108BFloat16ENS2_4HalfELi256ELb0ELi2EEEvPviiifPKvS7_S7_PKlii,"",@"SHT_CUDA_INFO"
	.sectionflags	@""
	.align	4


	//----- nvinfo : EIATTR_CUDA_API_VERSION
	.align		4
        /*0000*/ 	.byte	0x04, 0x37
        /*0002*/ 	.short	(.L_2513 - .L_2512)
.L_2512:
        /*0004*/ 	.word	0x00000082


	//----- nvinfo : EIATTR_SW2861232_WAR
	.align		4
.L_2513:
        /*0008*/ 	.byte	0x01, 0x35
	.zero		2


	//----- nvinfo : EIATTR_PARAM_CBANK
	.align		4
        /*000c*/ 	.byte	0x04, 0x0a
        /*000e*/ 	.short	(.L_2515 - .L_2514)
	.align		4
.L_2514:
        /*0010*/ 	.word	index@(.nv.constant0._ZN12tensorrt_llm7kernels32fusedQKNormRopeKernelNTokenHeadsIN3c108BFloat16ENS2_4HalfELi256ELb0ELi2EEEvPviiifPKvS7_S7_PKlii)
        /*0014*/ 	.short	0x0160
        /*0016*/ 	.short	0x0040


	//----- nvinfo : EIATTR_CBANK_PARAM_SIZE
	.align		4
.L_2515:
        /*0018*/ 	.byte	0x03, 0x19
        /*001a*/ 	.short	0x0040


	//----- nvinfo : EIATTR_KPARAM_INFO
	.align		4
        /*001c*/ 	.byte	0x04, 0x17
        /*001e*/ 	.short	(.L_2517 - .L_2516)
.L_2516:
        /*0020*/ 	.word	0x00000000
        /*0024*/ 	.short	0x000a
        /*0026*/ 	.short	0x003c
        /*0028*/ 	.byte	0x00, 0xf0, 0x11, 0x00


	//----- nvinfo : EIATTR_KPARAM_INFO
	.align		4
.L_2517:
        /*002c*/ 	.byte	0x04, 0x17
        /*002e*/ 	.short	(.L_2519 - .L_2518)
.L_2518:
        /*0030*/ 	.word	0x00000000
        /*0034*/ 	.short	0x0009
        /*0036*/ 	.short	0x0038
        /*0038*/ 	.byte	0x00, 0xf0, 0x11, 0x00


	//----- nvinfo : EIATTR_KPARAM_INFO
	.align		4
.L_2519:
        /*003c*/ 	.byte	0x04, 0x17
        /*003e*/ 	.short	(.L_2521 - .L_2520)
.L_2520:
        /*0040*/ 	.word	0x00000000
        /*0044*/ 	.short	0x0008
        /*0046*/ 	.short	0x0030
        /*0048*/ 	.byte	0x00, 0xf0, 0x21, 0x00


	//----- nvinfo : EIATTR_KPARAM_INFO
	.align		4
.L_2521:
        /*004c*/ 	.byte	0x04, 0x17
        /*004e*/ 	.short	(.L_2523 - .L_2522)
.L_2522:
        /*0050*/ 	.word	0x00000000
        /*0054*/ 	.short	0x0007
        /*0056*/ 	.short	0x0028
        /*0058*/ 	.byte	0x00, 0xf0, 0x21, 0x00


	//----- nvinfo : EIATTR_KPARAM_INFO
	.align		4
.L_2523:
        /*005c*/ 	.byte	0x04, 0x17
        /*005e*/ 	.short	(.L_2525 - .L_2524)
.L_2524:
        /*0060*/ 	.word	0x00000000
        /*0064*/ 	.short	0x0006
        /*0066*/ 	.short	0x0020
        /*0068*/ 	.byte	0x00, 0xf0, 0x21, 0x00


	//----- nvinfo : EIATTR_KPARAM_INFO
	.align		4
.L_2525:
        /*006c*/ 	.byte	0x04, 0x17
        /*006e*/ 	.short	(.L_2527 - .L_2526)
.L_2526:
        /*0070*/ 	.word	0x00000000
        /*0074*/ 	.short	0x0005
        /*0076*/ 	.short	0x0018
        /*0078*/ 	.byte	0x00, 0xf0, 0x21, 0x00


	//----- nvinfo : EIATTR_KPARAM_INFO
	.align		4
.L_2527:
        /*007c*/ 	.byte	0x04, 0x17
        /*007e*/ 	.short	(.L_2529 - .L_2528)
.L_2528:
        /*0080*/ 	.word	0x00000000
        /*0084*/ 	.short	0x0004
        /*0086*/ 	.short	0x0014
        /*0088*/ 	.byte	0x00, 0xf0, 0x11, 0x00


	//----- nvinfo : EIATTR_KPARAM_INFO
	.align		4
.L_2529:
        /*008c*/ 	.byte	0x04, 0x17
        /*008e*/ 	.short	(.L_2531 - .L_2530)
.L_2530:
        /*0090*/ 	.word	0x00000000
        /*0094*/ 	.short	0x0003
        /*0096*/ 	.short	0x0010
        /*0098*/ 	.byte	0x00, 0xf0, 0x11, 0x00


	//----- nvinfo : EIATTR_KPARAM_INFO
	.align		4
.L_2531:
        /*009c*/ 	.byte	0x04, 0x17
        /*009e*/ 	.short	(.L_2533 - .L_2532)
.L_2532:
        /*00a0*/ 	.word	0x00000000
        /*00a4*/ 	.short	0x0002
        /*00a6*/ 	.short	0x000c
        /*00a8*/ 	.byte	0x00, 0xf0, 0x11, 0x00


	//----- nvinfo : EIATTR_KPARAM_INFO
	.align		4
.L_2533:
        /*00ac*/ 	.byte	0x04, 0x17
        /*00ae*/ 	.short	(.L_2535 - .L_2534)
.L_2534:
        /*00b0*/ 	.word	0x00000000
        /*00b4*/ 	.short	0x0001
        /*00b6*/ 	.short	0x0008
        /*00b8*/ 	.byte	0x00, 0xf0, 0x11, 0x00


	//----- nvinfo : EIATTR_KPARAM_INFO
	.align		4
.L_2535:
        /*00bc*/ 	.byte	0x04, 0x17
        /*00be*/ 	.short	(.L_2537 - .L_2536)
.L_2536:
        /*00c0*/ 	.word	0x00000000
        /*00c4*/ 	.short	0x0000
        /*00c6*/ 	.short	0x0000
        /*00c8*/ 	.byte	0x00, 0xf0, 0x21, 0x00


	//----- nvinfo : EIATTR_MAXREG_COUNT
	.align		4
.L_2537:
        /*00cc*/ 	.byte	0x03, 0x1b
        /*00ce*/ 	.short	0x00ff


	//----- nvinfo : EIATTR_MERCURY_ISA_VERSION
	.align		4
        /*00d0*/ 	.byte	0x03, 0x5f
        /*00d2*/ 	.short	0x0000


	//----- nvinfo : EIATTR_COOP_GROUP_MASK_REGIDS
	.align		4
        /*00d4*/ 	.byte	0x04, 0x29
        /*00d6*/ 	.short	(.L_2539 - .L_2538)


	//   ....[0]....
.L_2538:
        /*00d8*/ 	.word	0xffffffff


	//   ....[1]....
        /*00dc*/ 	.word	0xffffffff


	//   ....[2]....
        /*00e0*/ 	.word	0xffffffff


	//   ....[3]....
        /*00e4*/ 	.word	0xffffffff


	//   ....[4]....
        /*00e8*/ 	.word	0xffffffff


	//   ....[5]....
        /*00ec*/ 	.word	0xffffffff


	//   ....[6]....
        /*00f0*/ 	.word	0xffffffff


	//   ....[7]....
        /*00f4*/ 	.word	0xffffffff


	//   ....[8]....
        /*00f8*/ 	.word	0xffffffff


	//   ....[9]....
        /*00fc*/ 	.word	0xffffffff


	//   ....[10]....
        /*0100*/ 	.word	0xffffffff


	//   ....[11]....
        /*0104*/ 	.word	0xffffffff


	//   ....[12]....
        /*0108*/ 	.word	0xffffffff


	//   ....[13]....
        /*010c*/ 	.word	0xffffffff


	//   ....[14]....
        /*0110*/ 	.word	0xffffffff


	//   ....[15]....
        /*0114*/ 	.word	0xffffffff


	//   ....[16]....
        /*0118*/ 	.word	0xffffffff


	//   ....[17]....
        /*011c*/ 	.word	0xffffffff


	//   ....[18]....
        /*0120*/ 	.word	0xffffffff


	//   ....[19]....
        /*0124*/ 	.word	0xffffffff


	//   ....[20]....
        /*0128*/ 	.word	0xffffffff


	//   ....[21]....
        /*012c*/ 	.word	0xffffffff


	//   ....[22]....
        /*0130*/ 	.word	0xffffffff


	//   ....[23]....
        /*0134*/ 	.word	0xffffffff


	//   ....[24]....
        /*0138*/ 	.word	0xffffffff


	//   ....[25]....
        /*013c*/ 	.word	0xffffffff


	//   ....[26]....
        /*0140*/ 	.word	0xffffffff


	//   ....[27]....
        /*0144*/ 	.word	0xffffffff


	//   ....[28]....
        /*0148*/ 	.word	0xffffffff


	//   ....[29]....
        /*014c*/ 	.word	0xffffffff


	//----- nvinfo : EIATTR_COOP_GROUP_INSTR_OFFSETS
	.align		4
.L_2539:
        /*0150*/ 	.byte	0x04, 0x28
        /*0152*/ 	.short	(.L_2541 - .L_2540)


	//   ....[0]....
.L_2540:
        /*0154*/ 	.word	0x00001f30


	//   ....[1]....
        /*0158*/ 	.word	0x00001f60


	//   ....[2]....
        /*015c*/ 	.word	0x00001f80


	//   ....[3]....
        /*0160*/ 	.word	0x00001fa0


	//   ....[4]....
        /*0164*/ 	.word	0x00001fc0


	//   ....[5]....
        /*0168*/ 	.word	0x00002250


	//   ....[6]....
        /*016c*/ 	.word	0x00002260


	//   ....[7]....
        /*0170*/ 	.word	0x00002290


	//   ....[8]....
        /*0174*/ 	.word	0x00002540


	//   ....[9]....
        /*0178*/ 	.word	0x00002640


	//   ....[10]....
        /*017c*/ 	.word	0x000026a0


	//   ....[11]....
        /*0180*/ 	.word	0x00002720


	//   ....[12]....
        /*0184*/ 	.word	0x00002780


	//   ....[13]....
        /*0188*/ 	.word	0x000028b0


	//   ....[14]....
        /*018c*/ 	.word	0x00002930


	//   ....[15]....
        /*0190*/ 	.word	0x00002aa0


	//   ....[16]....
        /*0194*/ 	.word	0x00002ab0


	//   ....[17]....
        /*0198*/ 	.word	0x00002c50


	//   ....[18]....
        /*019c*/ 	.word	0x00002cc0


	//   ....[19]....
        /*01a0*/ 	.word	0x00002d20


	//   ....[20]....
        /*01a4*/ 	.word	0x00002d80


	//   ....[21]....
        /*01a8*/ 	.word	0x00002de0


	//   ....[22]....
        /*01ac*/ 	.word	0x00002e50


	//   ....[23]....
        /*01b0*/ 	.word	0x00002ec0


	//   ....[24]....
        /*01b4*/ 	.word	0x00002fe0


	//   ....[25]....
        /*01b8*/ 	.word	0x00003100


	//   ....[26]....
        /*01bc*/ 	.word	0x00003220


	//   ....[27]....
        /*01c0*/ 	.word	0x00003340


	//   ....[28]....
        /*01c4*/ 	.word	0x00003460


	//   ....[29]....
        /*01c8*/ 	.word	0x00003580


	//----- nvinfo : EIATTR_EXIT_INSTR_OFFSETS
	.align		4
.L_2541:
        /*01cc*/ 	.byte	0x04, 0x1c
        /*01ce*/ 	.short	(.L_2543 - .L_2542)


	//   ....[0]....
.L_2542:
        /*01d0*/ 	.word	0x000002b0


	//   ....[1]....
        /*01d4*/ 	.word	0x00001520


	//   ....[2]....
        /*01d8*/ 	.word	0x00002c00


	//----- nvinfo : EIATTR_CRS_STACK_SIZE
	.align		4
.L_2543:
        /*01dc*/ 	.byte	0x04, 0x1e
        /*01de*/ 	.short	(.L_2545 - .L_2544)
.L_2544:
        /*01e0*/ 	.word	0x00000000
.L_2545:


//--------------------- .nv.info._ZN12tensorrt_llm7kernels32fusedQKNormRopeKernelNTokenHeadsIN3c108BFloat16ENS2_4HalfELi256ELb1ELi2EEEvPviiifPKvS7_S7_PKlii --------------------------
	.section	.nv.info._ZN12tensorrt_llm7kernels32fusedQKNormRopeKernelNTokenHeadsIN3c108BFloat16ENS2_4HalfELi256ELb1ELi2EEEvPviiifPKvS7_S7_PKlii,"",@"SHT_CUDA_INFO"
	.sectionflags	@""
	.align	4


	//----- nvinfo : EIATTR_CUDA_API_VERSION
	.align		4
        /*0000*/ 	.byte	0x04, 0x37
        /*0002*/ 	.short	(.L_2547 - .L_2546)
.L_2546:
        /*0004*/ 	.word	0x00000082


	//----- nvinfo : EIATTR_SW2861232_WAR
	.align		4
.L_2547:
        /*0008*/ 	.byte	0x01, 0x35
	.zero		2


	//----- nvinfo : EIATTR_PARAM_CBANK
	.align		4
        /*000c*/ 	.byte	0x04, 0x0a
        /*000e*/ 	.short	(.L_2549 - .L_2548)
	.align		4
.L_2548:
        /*0010*/ 	.word	index@(.nv.constant0._ZN12tensorrt_llm7kernels32fusedQKNormRopeKernelNTokenHeadsIN3c108BFloat16ENS2_4HalfELi256ELb1ELi2EEEvPviiifPKvS7_S7_PKlii)
        /*0014*/ 	.short	0x0160
        /*0016*/ 	.short	0x0040


	//----- nvinfo : EIATTR_CBANK_PARAM_SIZE
	.align		4
.L_2549:
        /*0018*/ 	.byte	0x03, 0x19
        /*001a*/ 	.short	0x0040


	//----- nvinfo : EIATTR_KPARAM_INFO
	.align		4
        /*001c*/ 	.byte	0x04, 0x17
        /*001e*/ 	.short	(.L_2551 - .L_2550)
.L_2550:
        /*0020*/ 	.word	0x00000000
        /*0024*/ 	.short	0x000a
        /*0026*/ 	.short	0x003c
        /*0028*/ 	.byte	0x00, 0xf0, 0x11, 0x00


	//----- nvinfo : EIATTR_KPARAM_INFO
	.align		4
.L_2551:
        /*002c*/ 	.byte	0x04, 0x17
        /*002e*/ 	.short	(.L_2553 - .L_2552)
.L_2552:
        /*0030*/ 	.word	0x00000000
        /*0034*/ 	.short	0x0009
        /*0036*/ 	.short	0x0038
        /*0038*/ 	.byte	0x00, 0xf0, 0x11, 0x00


	//----- nvinfo : EIATTR_KPARAM_INFO
	.align		4
.L_2553:
        /*003c*/ 	.byte	0x04, 0x17
        /*003e*/ 	.short	(.L_2555 - .L_2554)
.L_2554:
        /*0040*/ 	.word	0x00000000
        /*0044*/ 	.short	0x0008
        /*0046*/ 	.short	0x0030
        /*0048*/ 	.byte	0x00, 0xf0, 0x21, 0x00


	//----- nvinfo : EIATTR_KPARAM_INFO
	.align		4
.L_2555:
        /*004c*/ 	.byte	0x04, 0x17
        /*004e*/ 	.short	(.L_2557 - .L_2556)
.L_2556:
        /*0050*/ 	.word	0x00000000
        /*0054*/ 	.short	0x0007
        /*0056*/ 	.short	0x0028
        /*0058*/ 	.byte	0x00, 0xf0, 0x21, 0x00


	//----- nvinfo : EIATTR_KPARAM_INFO
	.align		4
.L_2557:
        /*005c*/ 	.byte	0x04, 0x17
        /*005e*/ 	.short	(.L_2559 - .L_2558)
.L_2558:
        /*0060*/ 	.word	0x00000000
        /*0064*/ 	.short	0x0006
        /*0066*/ 	.short	0x0020
        /*0068*/ 	.byte	0x00, 0xf0, 0x21, 0x00


	//----- nvinfo : EIATTR_KPARAM_INFO
	.align		4
.L_2559:
        /*006c*/ 	.byte	0x04, 0x17
        /*006e*/ 	.short	(.L_2561 - .L_2560)
.L_2560:
        /*0070*/ 	.word	0x00000000
        /*0074*/ 	.short	0x0005
        /*0076*/ 	.short	0x0018
        /*0078*/ 	.byte	0x00, 0xf0, 0x21, 0x00


	//----- nvinfo : EIATTR_KPARAM_INFO
	.align		4
.L_2561:
        /*007c*/ 	.byte	0x04, 0x17
        /*007e*/ 	.short	(.L_2563 - .L_2562)
.L_2562:
        /*0080*/ 	.word	0x00000000
        /*0084*/ 	.short	0x0004
        /*0086*/ 	.short	0x0014
        /*0088*/ 	.byte	0x00, 0xf0, 0x11, 0x00


	//----- nvinfo : EIATTR_KPARAM_INFO
	.align		4
.L_2563:
        /*008c*/ 	.byte	0x04, 0x17
        /*008e*/ 	.short	(.L_2565 - .L_2564)
.L_2564:
        /*0090*/ 	.word	0x00000000
        /*0094*/ 	.short	0x0003
        /*0096*/ 	.short	0x0010
        /*0098*/ 	.byte	0x00, 0xf0, 0x11, 0x00


	//----- nvinfo : EIATTR_KPARAM_INFO
	.align		4
.L_2565:
        /*009c*/ 	.byte	0x04, 0x17
        /*009e*/ 	.short	(.L_2567 - .L_2566)
.L_2566:
        /*00a0*/ 	.word	0x00000000
        /*00a4*/ 	.short	0x0002
        /*00a6*/ 	.short	0x000c
        /*00a8*/ 	.byte	0x00, 0xf0, 0x11, 0x00


	//----- nvinfo : EIATTR_KPARAM_INFO
	.align		4
.L_2567:
        /*00ac*/ 	.byte	0x04, 0x17
        /*00ae*/ 	.short	(.L_2569 - .L_2568)
.L_2568:
        /*00b0*/ 	.word	0x00000000
        /*00b4*/ 	.short	0x0001
        /*00b6*/ 	.short	0x0008
        /*00b8*/ 	.byte	0x00, 0xf0, 0x11, 0x00


	//----- nvinfo : EIATTR_KPARAM_INFO
	.align		4
.L_2569:
        /*00bc*/ 	.byte	0x04, 0x17
        /*00be*/ 	.short	(.L_2571 - .L_2570)
.L_2570:
        /*00c0*/ 	.word	0x00000000
        /*00c4*/ 	.short	0x0000
        /*00c6*/ 	.short	0x0000
        /*00c8*/ 	.byte	0x00, 0xf0, 0x21, 0x00


	//----- nvinfo : EIATTR_MAXREG_COUNT
	.align		4
.L_2571:
        /*00cc*/ 	.byte	0x03, 0x1b
        /*00ce*/ 	.short	0x00ff


	//----- nvinfo : EIATTR_MERCURY_ISA_VERSION
	.align		4
        /*00d0*/ 	.byte	0x03, 0x5f
        /*00d2*/ 	.short	0x0000


	//----- nvinfo : EIATTR_COOP_GROUP_MASK_REGIDS
	.align		4
        /*00d4*/ 	.byte	0x04, 0x29
        /*00d6*/ 	.short	(.L_2573 - .L_2572)


	//   ....[0]....
.L_2572:
        /*00d8*/ 	.word	0xffffffff


	//   ....[1]....
        /*00dc*/ 	.word	0xffffffff


	//   ....[2]....
        /*00e0*/ 	.word	0xffffffff


	//   ....[3]....
        /*00e4*/ 	.word	0xffffffff


	//   ....[4]....
        /*00e8*/ 	.word	0xffffffff


	//   ....[5]....
        /*00ec*/ 	.word	0xffffffff


	//   ....[6]....
        /*00f0*/ 	.word	0xffffffff


	//   ....[7]....
        /*00f4*/ 	.word	0xffffffff


	//   ....[8]....
        /*00f8*/ 	.word	0xffffffff


	//   ....[9]....
        /*00fc*/ 	.word	0xffffffff


	//----- nvinfo : EIATTR_COOP_GROUP_INSTR_OFFSETS
	.align		4
.L_2573:
        /*0100*/ 	.byte	0x04, 0x28
        /*0102*/ 	.short	(.L_2575 - .L_2574)


	//   ....[0]....
.L_2574:
        /*0104*/ 	.word	0x000018c0


	//   ....[1]....
        /*0108*/ 	.word	0x000018f0


	//   ....[2]....
        /*010c*/ 	.word	0x00001910


	//   ....[3]....
        /*0110*/ 	.word	0x00001930


	//   ....[4]....
        /*0114*/ 	.word	0x00001950


	//   ....[5]....
        /*0118*/ 	.word	0x00001f30


	//   ....[6]....
        /*011c*/ 	.word	0x00001fb0


	//   ....[7]....
        /*0120*/ 	.word	0x00002010


	//   ....[8]....
        /*0124*/ 	.word	0x00002070


	//   ....[9]....
        /*0128*/ 	.word	0x000020d0


	//----- nvinfo : EIATTR_EXIT_INSTR_OFFSETS
	.align		4
.L_2575:
        /*012c*/ 	.byte	0x04, 0x1c
        /*012e*/ 	.short	(.L_2577 - .L_2576)


	//   ....[0]....
.L_2576:
        /*0130*/ 	.word	0x000002c0


	//   ....[1]....
        /*0134*/ 	.word	0x00001540


	//   ....[2]....
        /*0138*/ 	.word	0x00001ee0


	//----- nvinfo : EIATTR_CRS_STACK_SIZE
	.align		4
.L_2577:
        /*013c*/ 	.byte	0x04, 0x1e
        /*013e*/ 	.short	(.L_2579 - .L_2578)
.L_2578:
        /*0140*/ 	.word	0x00000000
.L_2579:


//--------------------- .nv.info._ZN12tensorrt_llm7kernels32fusedQKNormRopeKernelNTokenHeadsIN3c108BFloat16ENS2_4HalfELi128ELb0ELi2EEEvPviiifPKvS7_S7_PKlii --------------------------
	.section	.nv.info._ZN12tensorrt_llm7kernels32fusedQKNormRopeKernelNTokenHeadsIN3c108BFloat16ENS2_4HalfELi128ELb0ELi2EEEvPviiifPKvS7_S7_PKlii,"",@"SHT_CUDA_INFO"
	.sectionflags	@""
	.align	4


	//----- nvinfo : EIATTR_CUDA_API_VERSION
	.align		4
        /*0000*/ 	.byte	0x04, 0x37
        /*0002*/ 	.short	(.L_2581 - .L_2580)
.L_2580:
        /*0004*/ 	.word	0x00000082


	//----- nvinfo : EIATTR_SW2861232_WAR
	.align		4
.L_2581:
        /*0008*/ 	.byte	0x01, 0x35
	.zero		2


	//----- nvinfo : EIATTR_PARAM_CBANK
	.align		4
        /*000c*/ 	.byte	0x04, 0x0a
        /*000e*/ 	.short	(.L_2583 - .L_2582)
	.align		4
.L_2582:
        /*0010*/ 	.word	index@(.nv.constant0._ZN12tensorrt_llm7kernels32fusedQKNormRopeKernelNTokenHeadsIN3c108BFloat16ENS2_4HalfELi128ELb0ELi2EEEvPviiifPKvS7_S7_PKlii)
        /*0014*/ 	.short	0x0160
        /*0016*/ 	.short	0x0040


	//----- nvinfo : EIATTR_CBANK_PARAM_SIZE
	.align		4
.L_2583:
        /*0018*/ 	.byte	0x03, 0x19
        /*001a*/ 	.short	0x0040


	//----- nvinfo : EIATTR_KPARAM_INFO
	.align		4
        /*001c*/ 	.byte	0x04, 0x17
        /*001e*/ 	.short	(.L_2585 - .L_2584)
.L_2584:
        /*0020*/ 	.word	0x00000000
        /*0024*/ 	.short	0x000a
        /*0026*/ 	.short	0x003c
        /*0028*/ 	.byte	0x00, 0xf0, 0x11, 0x00


	//----- nvinfo : EIATTR_KPARAM_INFO
	.align		4
.L_2585:
        /*002c*/ 	.byte	0x04, 0x17
        /*002e*/ 	.short	(.L_2587 - .L_2586)
.L_2586:
        /*0030*/ 	.word	0x00000000
        /*0034*/ 	.short	0x0009
        /*0036*/ 	.short	0x0038
        /*0038*/ 	.byte	0x00, 0xf0, 0x11, 0x00


	//----- nvinfo : EIATTR_KPARAM_INFO
	.align		4
.L_2587:
        /*003c*/ 	.byte	0x04, 0x17
        /*003e*/ 	.short	(.L_2589 - .L_2588)
.L_2588:
        /*0040*/ 	.word	0x00000000
        /*0044*/ 	.short	0x0008
        /*0046*/ 	.short	0x0030
        /*0048*/ 	.byte	0x00, 0xf0, 0x21, 0x00


	//----- nvinfo : EIATTR_KPARAM_INFO
	.align		4
.L_2589:
        /*004c*/ 	.byte	0x04, 0x17
        /*004e*/ 	.short	(.L_2591 - .L_2590)
.L_2590:
        /*0050*/ 	.word	0x00000000
        /*0054*/ 	.short	0x0007
        /*0056*/ 	.short	0x0028
        /*0058*/ 	.byte	0x00, 0xf0, 0x21, 0x00


	//----- nvinfo : EIATTR_KPARAM_INFO
	.align		4
.L_2591:
        /*005c*/ 	.byte	0x04, 0x17
        /*005e*/ 	.short	(.L_2593 - .L_2592)
.L_2592:
        /*0060*/ 	.word	0x00000000
        /*0064*/ 	.short	0x0006
        /*0066*/ 	.short	0x0020
        /*0068*/ 	.byte	0x00, 0xf0, 0x21, 0x00


	//----- nvinfo : EIATTR_KPARAM_INFO
	.align		4
.L_2593:
        /*006c*/ 	.byte	0x04, 0x17
        /*006e*/ 	.short	(.L_2595 - .L_2594)
.L_2594:
        /*0070*/ 	.word	0x00000000
        /*0074*/ 	.short	0x0005
        /*0076*/ 	.short	0x0018
        /*0078*/ 	.byte	0x00, 0xf0, 0x21, 0x00


	//----- nvinfo : EIATTR_KPARAM_INFO
	.align		4
.L_2595:
        /*007c*/ 	.byte	0x04, 0x17
        /*007e*/ 	.short	(.L_2597 - .L_2596)
.L_2596:
        /*0080*/ 	.word	0x00000000
        /*0084*/ 	.short	0x0004
        /*0086*/ 	.short	0x0014
        /*0088*/ 	.byte	0x00, 0xf0, 0x11, 0x00


	//----- nvinfo : EIATTR_KPARAM_INFO
	.align		4
.L_2597:
        /*008c*/ 	.byte	0x04, 0x17
        /*008e*/ 	.short	(.L_2599 - .L_2598)
.L_2598:
        /*0090*/ 	.word	0x00000000
        /*0094*/ 	.short	0x0003
        /*0096*/ 	.short	0x0010
        /*0098*/ 	.byte	0x00, 0xf0, 0x11, 0x00


	//----- nvinfo : EIATTR_KPARAM_INFO
	.align		4
.L_2599:
        /*009c*/ 	.byte	0x04, 0x17
        /*009e*/ 	.short	(.L_2601 - .L_2600)
.L_2600:
        /*00a0*/ 	.word	0x00000000
        /*00a4*/ 	.short	0x0002
        /*00a6*/ 	.short	0x000c
        /*00a8*/ 	.byte	0x00, 0xf0, 0x11, 0x00


	//----- nvinfo : EIATTR_KPARAM_INFO
	.align		4
.L_2601:
        /*00ac*/ 	.byte	0x04, 0x17
        /*00ae*/ 	.short	(.L_2603 - .L_2602)
.L_2602:
        /*00b0*/ 	.word	0x00000000
        /*00b4*/ 	.short	0x0001
        /*00b6*/ 	.short	0x0008
        /*00b8*/ 	.byte	0x00, 0xf0, 0x11, 0x00


	//----- nvinfo : EIATTR_KPARAM_INFO
	.align		4
.L_2603:
        /*00bc*/ 	.byte	0x04, 0x17
        /*00be*/ 	.short	(.L_2605 - .L_2604)
.L_2604:
        /*00c0*/ 	.word	0x00000000
        /*00c4*/ 	.short	0x0000
        /*00c6*/ 	.short	0x0000
        /*00c8*/ 	.byte	0x00, 0xf0, 0x21, 0x00


	//----- nvinfo : EIATTR_MAXREG_COUNT
	.align		4
.L_2605:
        /*00cc*/ 	.byte	0x03, 0x1b
        /*00ce*/ 	.short	0x00ff


	//----- nvinfo : EIATTR_MERCURY_ISA_VERSION
	.align		4
        /*00d0*/ 	.byte	0x03, 0x5f
        /*00d2*/ 	.short	0x0000


	//----- nvinfo : EIATTR_COOP_GROUP_MASK_REGIDS
	.align		4
        /*00d4*/ 	.byte	0x04, 0x29
        /*00d6*/ 	.short	(.L_2607 - .L_2606)


	//   ....[0]....
.L_2606:
        /*00d8*/ 	.word	0xffffffff


	//   ....[1]....
        /*00dc*/ 	.word	0xffffffff


	//   ....[2]....
        /*00e0*/ 	.word	0xffffffff


	//   ....[3]....
        /*00e4*/ 	.word	0xffffffff


	//   ....[4]....
        /*00e8*/ 	.word	0xffffffff


	//   ....[5]....
        /*00ec*/ 	.word	0xffffffff


	//   ....[6]....
        /*00f0*/ 	.word	0xffffffff


	//   ....[7]....
        /*00f4*/ 	.word	0xffffffff


	//   ....[8]....
        /*00f8*/ 	.word	0xffffffff


	//   ....[9]....
        /*00fc*/ 	.word	0xffffffff


	//   ....[10]....
        /*0100*/ 	.word	0xffffffff


	//   ....[11]....
        /*0104*/ 	.word	0xffffffff


	//   ....[12]....
        /*0108*/ 	.word	0xffffffff


	//   ....[13]....
        /*010c*/ 	.word	0xffffffff


	//   ....[14]....
        /*0110*/ 	.word	0xffffffff


	//   ....[15]....
        /*0114*/ 	.word	0xffffffff


	//   ....[16]....
        /*0118*/ 	.word	0xffffffff


	//   ....[17]....
        /*011c*/ 	.word	0xffffffff


	//   ....[18]....
        /*0120*/ 	.word	0xffffffff


	//   ....[19]....
        /*0124*/ 	.word	0xffffffff


	//   ....[20]....
        /*0128*/ 	.word	0xffffffff


	//   ....[21]....
        /*012c*/ 	.word	0xffffffff


	//----- nvinfo : EIATTR_COOP_GROUP_INSTR_OFFSETS
	.align		4
.L_2607:
        /*0130*/ 	.byte	0x04, 0x28
        /*0132*/ 	.short	(.L_2609 - .L_2608)


	//   ....[0]....
.L_2608:
        /*0134*/ 	.word	0x00001ab0


	//   ....[1]....
        /*0138*/ 	.word	0x00001ae0


	//   ....[2]....
        /*013c*/ 	.word	0x00001b00


	//   ....[3]....
        /*0140*/ 	.word	0x00001b20


	//   ....[4]....
        /*0144*/ 	.word	0x00001b40


	//   ....[5]....
        /*0148*/ 	.word	0x00001d10


	//   ....[6]....
        /*014c*/ 	.word	0x00001d20


	//   ....[7]....
        /*0150*/ 	.word	0x00001d50


	//   ....[8]....
        /*0154*/ 	.word	0x00001ff0


	//   ....[9]....
        /*0158*/ 	.word	0x00002090


	//   ....[10]....
        /*015c*/ 	.word	0x000020a0


	//   ....[11]....
        /*0160*/ 	.word	0x00002240


	//   ....[12]....
        /*0164*/ 	.word	0x00002250


	//   ....[13]....
        /*0168*/ 	.word	0x000023b0


	//   ....[14]....
        /*016c*/ 	.word	0x00002420


	//   ....[15]....
        /*0170*/ 	.word	0x00002480


	//   ....[16]....
        /*0174*/ 	.word	0x000024e0


	//   ....[17]....
        /*0178*/ 	.word	0x00002540


	//   ....[18]....
        /*017c*/ 	.word	0x000025b0


	//   ....[19]....
        /*0180*/ 	.word	0x00002620


	//   ....[20]....
        /*0184*/ 	.word	0x00002740


	//   ....[21]....
        /*0188*/ 	.word	0x00002860


	//----- nvinfo : EIATTR_EXIT_INSTR_OFFSETS
	.align		4
.L_2609:
        /*018c*/ 	.byte	0x04, 0x1c
        /*018e*/ 	.short	(.L_2611 - .L_2610)


	//   ....[0]....
.L_2610:
        /*0190*/ 	.word	0x000002e0


	//   ....[1]....
        /*0194*/ 	.word	0x00001500


	//   ....[2]....
        /*0198*/ 	.word	0x00002360


	//----- nvinfo : EIATTR_CRS_STACK_SIZE
	.align		4
.L_2611:
        /*019c*/ 	.byte	0x04, 0x1e
        /*019e*/ 	.short	(.L_2613 - .L_2612)
.L_2612:
        /*01a0*/ 	.word	0x00000000
.L_2613:


//--------------------- .nv.info._ZN12tensorrt_llm7kernels32fusedQKNormRopeKernelNTokenHeadsIN3c108BFloat16ENS2_4HalfELi128ELb1ELi2EEEvPviiifPKvS7_S7_PKlii --------------------------
	.section	.nv.info._ZN12tensorrt_llm7kernels32fusedQKNormRopeKernelNTokenHeadsIN3c108BFloat16ENS2_4HalfELi128ELb1ELi2EEEvPviiifPKvS7_S7_PKlii,"",@"SHT_CUDA_INFO"
	.sectionflags	@""
	.align	4


	//----- nvinfo : EIATTR_CUDA_API_VERSION
	.align		4
        /*0000*/ 	.byte	0x04, 0x37
        /*0002*/ 	.short	(.L_2615 - .L_2614)
.L_2614:
        /*0004*/ 	.word	0x00000082


	//----- nvinfo : EIATTR_SW2861232_WAR
	.align		4
.L_2615:
        /*0008*/ 	.byte	0x01, 0x35
	.zero		2


	//----- nvinfo : EIATTR_PARAM_CBANK
	.align		4
        /*000c*/ 	.byte	0x04, 0x0a
        /*000e*/ 	.short	(.L_2617 - .L_2616)
	.align		4
.L_2616:
        /*0010*/ 	.word	index@(.nv.constant0._ZN12tensorrt_llm7kernels32fusedQKNormRopeKernelNTokenHeadsIN3c108BFloat16ENS2_4HalfELi128ELb1ELi2EEEvPviiifPKvS7_S7_PKlii)
        /*0014*/ 	.short	0x0160
        /*0016*/ 	.short	0x0040


	//----- nvinfo : EIATTR_CBANK_PARAM_SIZE
	.align		4
.L_2617:
        /*0018*/ 	.byte	0x03, 0x19
        /*001a*/ 	.short	0x0040


	//----- nvinfo : EIATTR_KPARAM_INFO
	.align		4
        /*001c*/ 	.byte	0x04, 0x17
        /*001e*/ 	.short	(.L_2619 - .L_2618)
.L_2618:
        /*0020*/ 	.word	0x00000000
        /*0024*/ 	.short	0x000a
        /*0026*/ 	.short	0x003c
        /*0028*/ 	.byte	0x00, 0xf0, 0x11, 0x00


	//----- nvinfo : EIATTR_KPARAM_INFO
	.align		4
.L_2619:
        /*002c*/ 	.byte	0x04, 0x17
        /*002e*/ 	.short	(.L_2621 - .L_2620)
.L_2620:
        /*0030*/ 	.word	0x00000000
        /*0034*/ 	.short	0x0009
        /*0036*/ 	.short	0x0038
        /*0038*/ 	.byte	0x00, 0xf0, 0x11, 0x00


	//----- nvinfo : EIATTR_KPARAM_INFO
	.align		4
.L_2621:
        /*003c*/ 	.byte	0x04, 0x17
        /*003e*/ 	.short	(.L_2623 - .L_2622)
.L_2622:
        /*0040*/ 	.word	0x00000000
        /*0044*/ 	.short	0x0008
        /*0046*/ 	.short	0x0030
        /*0048*/ 	.byte	0x00, 0xf0, 0x21, 0x00


	//----- nvinfo : EIATTR_KPARAM_INFO
	.align		4
.L_2623:
        /*004c*/ 	.byte	0x04, 0x17
        /*004e*/ 	.short	(.L_2625 - .L_2624)
.L_2624:
        /*0050*/ 	.word	0x00000000
        /*0054*/ 	.short	0x0007
        /*0056*/ 	.short	0x0028
        /*0058*/ 	.byte	0x00, 0xf0, 0x21, 0x00


	//----- nvinfo : EIATTR_KPARAM_INFO
	.align		4
.L_2625:
        /*005c*/ 	.byte	0x04, 0x17
        /*005e*/ 	.short	(.L_2627 - .L_2626)
.L_2626:
        /*0060*/ 	.word	0x00000000
        /*0064*/ 	.short	0x0006
        /*0066*/ 	.short	0x0020
        /*0068*/ 	.byte	0x00, 0xf0, 0x21, 0x00


	//----- nvinfo : EIATTR_KPARAM_INFO
	.align		4
.L_2627:
        /*006c*/ 	.byte	0x04, 0x17
        /*006e*/ 	.short	(.L_2629 - .L_2628)
.L_2628:
        /*0070*/ 	.word	0x00000000
        /*0074*/ 	.short	0x0005
        /*0076*/ 	.short	0x0018
        /*0078*/ 	.byte	0x00, 0xf0, 0x21, 0x00


	//----- nvinfo : EIATTR_KPARAM_INFO
	.align		4
.L_2629:
        /*007c*/ 	.byte	0x04, 0x17
        /*007e*/ 	.short	(.L_2631 - .L_2630)
.L_2630:
        /*0080*/ 	.word	0x00000000
        /*0084*/ 	.short	0x0004
        /*0086*/ 	.short	0x0014
        /*0088*/ 	.byte	0x00, 0xf0, 0x11, 0x00


	//----- nvinfo : EIATTR_KPARAM_INFO
	.align		4
.L_2631:
        /*008c*/ 	.byte	0x04, 0x17
        /*008e*/ 	.short	(.L_2633 - .L_2632)
.L_2632:
        /*0090*/ 	.word	0x00000000
        /*0094*/ 	.short	0x0003
        /*0096*/ 	.short	0x0010
        /*0098*/ 	.byte	0x00, 0xf0, 0x11, 0x00


	//----- nvinfo : EIATTR_KPARAM_INFO
	.align		4
.L_2633:
        /*009c*/ 	.byte	0x04, 0x17
        /*009e*/ 	.short	(.L_2635 - .L_2634)
.L_2634:
        /*00a0*/ 	.word	0x00000000
        /*00a4*/ 	.short	0x0002
        /*00a6*/ 	.short	0x000c
        /*00a8*/ 	.byte	0x00, 0xf0, 0x11, 0x00


	//----- nvinfo : EIATTR_KPARAM_INFO
	.align		4
.L_2635:
        /*00ac*/ 	.byte	0x04, 0x17
        /*00ae*/ 	.short	(.L_2637 - .L_2636)
.L_2636:
        /*00b0*/ 	.word	0x00000000
        /*00b4*/ 	.short	0x0001
        /*00b6*/ 	.short	0x0008
        /*00b8*/ 	.byte	0x00, 0xf0, 0x11, 0x00


	//----- nvinfo : EIATTR_KPARAM_INFO
	.align		4
.L_2637:
        /*00bc*/ 	.byte	0x04, 0x17
        /*00be*/ 	.short	(.L_2639 - .L_2638)
.L_2638:
        /*00c0*/ 	.word	0x00000000
        /*00c4*/ 	.short	0x0000
        /*00c6*/ 	.short	0x0000
        /*00c8*/ 	.byte	0x00, 0xf0, 0x21, 0x00


	//----- nvinfo : EIATTR_MAXREG_COUNT
	.align		4
.L_2639:
        /*00cc*/ 	.byte	0x03, 0x1b
        /*00ce*/ 	.short	0x00ff


	//----- nvinfo : EIATTR_MERCURY_ISA_VERSION
	.align		4
        /*00d0*/ 	.byte	0x03, 0x5f
        /*00d2*/ 	.short	0x0000


	//----- nvinfo : EIATTR_COOP_GROUP_MASK_REGIDS
	.align		4
        /*00d4*/ 	.byte	0x04, 0x29
        /*00d6*/ 	.short	(.L_2641 - .L_2640)


	//   ....[0]....
.L_2640:
        /*00d8*/ 	.word	0xffffffff


	//   ....[1]....
        /*00dc*/ 	.word	0xffffffff


	//   ....[2]....
        /*00e0*/ 	.word	0xffffffff


	//   ....[3]....
        /*00e4*/ 	.word	0xffffffff


	//   ....[4]....
        /*00e8*/ 	.word	0xffffffff


	//   ....[5]....
        /*00ec*/ 	.word	0xffffffff


	//   ....[6]....
        /*00f0*/ 	.word	0xffffffff


	//   ....[7]....
        /*00f4*/ 	.word	0xffffffff


	//   ....[8]....
        /*00f8*/ 	.word	0xffffffff


	//   ....[9]....
        /*00fc*/ 	.word	0xffffffff


	//----- nvinfo : EIATTR_COOP_GROUP_INSTR_OFFSETS
	.align		4
.L_2641:
        /*0100*/ 	.byte	0x04, 0x28
        /*0102*/ 	.short	(.L_2643 - .L_2642)


	//   ....[0]....
.L_2642:
        /*0104*/ 	.word	0x000016e0


	//   ....[1]....
        /*0108*/ 	.word	0x00001710


	//   ....[2]....
        /*010c*/ 	.word	0x00001730


	//   ....[3]....
        /*0110*/ 	.word	0x00001750


	//   ....[4]....
        /*0114*/ 	.word	0x00001770


	//   ....[5]....
        /*0118*/ 	.word	0x00001b50


	//   ....[6]....
        /*011c*/ 	.word	0x00001bb0


	//   ....[7]....
        /*0120*/ 	.word	0x00001c10


	//   ....[8]....
        /*0124*/ 	.word	0x00001c70


	//   ....[9]....
        /*0128*/ 	.word	0x00001ce0


	//----- nvinfo : EIATTR_EXIT_INSTR_OFFSETS
	.align		4
.L_2643:
        /*012c*/ 	.byte	0x04, 0x1c
        /*012e*/ 	.short	(.L_2645 - .L_2644)


	//   ....[0]....
.L_2644:
        /*0130*/ 	.word	0x000002c0


	//   ....[1]....
        /*0134*/ 	.word	0x00001480


	//   ....[2]....
        /*0138*/ 	.word	0x00001b00


	//----- nvinfo : EIATTR_CRS_STACK_SIZE
	.align		4
.L_2645:
        /*013c*/ 	.byte	0x04, 0x1e
        /*013e*/ 	.short	(.L_2647 - .L_2646)
.L_2646:
        /*0140*/ 	.word	0x00000000
.L_2647:


//--------------------- .nv.info._ZN12tensorrt_llm7kernels32fusedQKNormRopeKernelNTokenHeadsIN3c108BFloat16ENS2_4HalfELi64ELb0ELi2EEEvPviiifPKvS7_S7_PKlii --------------------------
	.section	.nv.info._ZN12tensorrt_llm7kernels32fusedQKNormRopeKernelNTokenHeadsIN3c108BFloat16ENS2_4HalfELi64ELb0ELi2EEEvPviiifPKvS7_S7_PKlii,"",@"SHT_CUDA_INFO"
	.sectionflags	@""
	.align	4


	//----- nvinfo : EIATTR_CUDA_API_VERSION
	.align		4
        /*0000*/ 	.byte	0x04, 0x37
        /*0002*/ 	.short	(.L_2649 - .L_2648)
.L_2648:
        /*0004*/ 	.word	0x00000082


	//----- nvinfo : EIATTR_SW2861232_WAR
	.align		4
.L_2649:
        /*0008*/ 	.byte	0x01, 0x35
	.zero		2


	//----- nvinfo : EIATTR_PARAM_CBANK
	.align		4
        /*000c*/ 	.byte	0x04, 0x0a
        /*000e*/ 	.short	(.L_2651 - .L_2650)
	.align		4
.L_2650:
        /*0010*/ 	.word	index@(.nv.constant0._ZN12tensorrt_llm7kernels32fusedQKNormRopeKernelNTokenHeadsIN3c108BFloat16ENS2_4HalfELi64ELb0ELi2EEEvPviiifPKvS7_S7_PKlii)
        /*0014*/ 	.short	0x0160
        /*0016*/ 	.short	0x0040


	//----- nvinfo : EIATTR_CBANK_PARAM_SIZE
	.align		4
.L_2651:
        /*0018*/ 	.byte	0x03, 0x19
        /*001a*/ 	.short	0x0040


	//----- nvinfo : EIATTR_KPARAM_INFO
	.align		4
        /*001c*/ 	.byte	0x04, 0x17
        /*001e*/ 	.short	(.L_2653 - .L_2652)
.L_2652:
        /*0020*/ 	.word	0x00000000
        /*0024*/ 	.short	0x000a
        /*0026*/ 	.short	0x003c
        /*0028*/ 	.byte	0x00, 0xf0, 0x11, 0x00


	//----- nvinfo : EIATTR_KPARAM_INFO
	.align		4
.L_2653:
        /*002c*/ 	.byte	0x04, 0x17
        /*002e*/ 	.short	(.L_2655 - .L_2654)
.L_2654:
        /*0030*/ 	.word	0x00000000
        /*0034*/ 	.short	0x0009
        /*0036*/ 	.short	0x0038
        /*0038*/ 	.byte	0x00, 0xf0, 0x11, 0x00


	//----- nvinfo : EIATTR_KPARAM_INFO
	.align		4
.L_2655:
        /*003c*/ 	.byte	0x04, 0x17
        /*003e*/ 	.short	(.L_2657 - .L_2656)
.L_2656:
        /*0040*/ 	.word	0x00000000
        /*0044*/ 	.short	0x0008
        /*0046*/ 	.short	0x0030
        /*0048*/ 	.byte	0x00, 0xf0, 0x21, 0x00


	//----- nvinfo : EIATTR_KPARAM_INFO
	.align		4
.L_2657:
        /*004c*/ 	.byte	0x04, 0x17
        /*004e*/ 	.short	(.L_2659 - .L_2658)
.L_2658:
        /*0050*/ 	.word	0x00000000
        /*0054*/ 	.short	0x0007
        /*0056*/ 	.short	0x0028
        /*0058*/ 	.byte	0x00, 0xf0, 0x21, 0x00


	//----- nvinfo : EIATTR_KPARAM_INFO
	.align		4
.L_2659:
        /*005c*/ 	.byte	0x04, 0x17
        /*005e*/ 	.short	(.L_2661 - .L_2660)
.L_2660:
        /*0060*/ 	.word	0x00000000
        /*0064*/ 	.short	0x0006
        /*0066*/ 	.short	0x0020
        /*0068*/ 	.byte	0x00, 0xf0, 0x21, 0x00


	//----- nvinfo : EIATTR_KPARAM_INFO
	.align		4
.L_2661:
        /*006c*/ 	.byte	0x04, 0x17
        /*006e*/ 	.short	(.L_2663 - .L_2662)
.L_2662:
        /*0070*/ 	.word	0x00000000
        /*0074*/ 	.short	0x0005
        /*0076*/ 	.short	0x0018
        /*0078*/ 	.byte	0x00, 0xf0, 0x21, 0x00


	//----- nvinfo : EIATTR_KPARAM_INFO
	.align		4
.L_2663:
        /*007c*/ 	.byte	0x04, 0x17
        /*007e*/ 	.short	(.L_2665 - .L_2664)
.L_2664:
        /*0080*/ 	.word	0x00000000
        /*0084*/ 	.short	0x0004
        /*0086*/ 	.short	0x0014
        /*0088*/ 	.byte	0x00, 0xf0, 0x11, 0x00


	//----- nvinfo : EIATTR_KPARAM_INFO
	.align		4
.L_2665:
        /*008c*/ 	.byte	0x04, 0x17
        /*008e*/ 	.short	(.L_2667 - .L_2666)
.L_2666:
        /*0090*/ 	.word	0x00000000
        /*0094*/ 	.short	0x0003
        /*0096*/ 	.short	0x0010
        /*0098*/ 	.byte	0x00, 0xf0, 0x11, 0x00


	//----- nvinfo : EIATTR_KPARAM_INFO
	.align		4
.L_2667:
        /*009c*/ 	.byte	0x04, 0x17
        /*009e*/ 	.short	(.L_2669 - .L_2668)
.L_2668:
        /*00a0*/ 	.word	0x00000000
        /*00a4*/ 	.short	0x0002
        /*00a6*/ 	.short	0x000c
        /*00a8*/ 	.byte	0x00, 0xf0, 0x11, 0x00


	//----- nvinfo : EIATTR_KPARAM_INFO
	.align		4
.L_2669:
        /*00ac*/ 	.byte	0x04, 0x17
        /*00ae*/ 	.short	(.L_2671 - .L_2670)
.L_2670:
        /*00b0*/ 	.word	0x00000000
        /*00b4*/ 	.short	0x0001
        /*00b6*/ 	.short	0x0008
        /*00b8*/ 	.byte	0x00, 0xf0, 0x11, 0x00


	//----- nvinfo : EIATTR_KPARAM_INFO
	.align		4
.L_2671:
        /*00bc*/ 	.byte	0x04, 0x17
        /*00be*/ 	.short	(.L_2673 - .L_2672)
.L_2672:
        /*00c0*/ 	.word	0x00000000
        /*00c4*/ 	.short	0x0000
        /*00c6*/ 	.short	0x0000
        /*00c8*/ 	.byte	0x00, 0xf0, 0x21, 0x00


	//----- nvinfo : EIATTR_MAXREG_COUNT
	.align		4
.L_2673:
        /*00cc*/ 	.byte	0x03, 0x1b
        /*00ce*/ 	.short	0x00ff


	//----- nvinfo : EIATTR_MERCURY_ISA_VERSION
	.align		4
        /*00d0*/ 	.byte	0x03, 0x5f
        /*00d2*/ 	.short	0x0000


	//----- nvinfo : EIATTR_COOP_GROUP_MASK_REGIDS
	.align		4
        /*00d4*/ 	.byte	0x04, 0x29
        /*00d6*/ 	.short	(.L_2675 - .L_2674)


	//   ....[0]....
.L_2674:
        /*00d8*/ 	.word	0xffffffff


	//   ....[1]....
        /*00dc*/ 	.word	0xffffffff


	//   ....[2]....
        /*00e0*/ 	.word	0xffffffff


	//   ....[3]....
        /*00e4*/ 	.word	0xffffffff


	//   ....[4]....
        /*00e8*/ 	.word	0xffffffff


	//   ....[5]....
        /*00ec*/ 	.word	0xffffffff


	//   ....[6]....
        /*00f0*/ 	.word	0xffffffff


	//   ....[7]....
        /*00f4*/ 	.word	0xffffffff


	//   ....[8]....
        /*00f8*/ 	.word	0xffffffff


	//   ....[9]....
        /*00fc*/ 	.word	0xffffffff


	//   ....[10]....
        /*0100*/ 	.word	0xffffffff


	//   ....[11]....
        /*0104*/ 	.word	0xffffffff


	//   ....[12]....
        /*0108*/ 	.word	0xffffffff


	//   ....[13]....
        /*010c*/ 	.word	0xffffffff


	//   ....[14]....
        /*0110*/ 	.word	0xffffffff


	//   ....[15]....
        /*0114*/ 	.word	0xffffffff


	//   ....[16]....
        /*0118*/ 	.word	0xffffffff


	//   ....[17]....
        /*011c*/ 	.word	0xffffffff


	//----- nvinfo : EIATTR_COOP_GROUP_INSTR_OFFSETS
	.align		4
.L_2675:
        /*0120*/ 	.byte	0x04, 0x28
        /*0122*/ 	.short	(.L_2677 - .L_2676)


	//   ....[0]....
.L_2676:
        /*0124*/ 	.word	0x00001770


	//   ....[1]....
        /*0128*/ 	.word	0x000017a0


	//   ....[2]....
        /*012c*/ 	.word	0x000017c0


	//   ....[3]....
        /*0130*/ 	.word	0x000017e0


	//   ....[4]....
        /*0134*/ 	.word	0x00001800


	//   ....[5]....
        /*0138*/ 	.word	0x00001970


	//   ....[6]....
        /*013c*/ 	.word	0x00001980


	//   ....[7]....
        /*0140*/ 	.word	0x000019a0


	//   ....[8]....
        /*0144*/ 	.word	0x00001be0


	//   ....[9]....
        /*0148*/ 	.word	0x00001cd0


	//   ....[10]....
        /*014c*/ 	.word	0x00001ce0


	//   ....[11]....
        /*0150*/ 	.word	0x00001e30


	//   ....[12]....
        /*0154*/ 	.word	0x00001ea0


	//   ....[13]....
        /*0158*/ 	.word	0x00001f00


	//   ....[14]....
        /*015c*/ 	.word	0x00001f60


	//   ....[15]....
        /*0160*/ 	.word	0x00001fc0


	//   ....[16]....
        /*0164*/ 	.word	0x00002030


	//   ....[17]....
        /*0168*/ 	.word	0x000020b0


	//----- nvinfo : EIATTR_EXIT_INSTR_OFFSETS
	.align		4
.L_2677:
        /*016c*/ 	.byte	0x04, 0x1c
        /*016e*/ 	.short	(.L_2679 - .L_2678)


	//   ....[0]....
.L_2678:
        /*0170*/ 	.word	0x000002c0


	//   ....[1]....
        /*0174*/ 	.word	0x00001450


	//   ....[2]....
        /*0178*/ 	.word	0x00001de0


	//----- nvinfo : EIATTR_CRS_STACK_SIZE
	.align		4
.L_2679:
        /*017c*/ 	.byte	0x04, 0x1e
        /*017e*/ 	.short	(.L_2681 - .L_2680)
.L_2680:
        /*0180*/ 	.word	0x00000000
.L_2681:


//--------------------- .nv.info._ZN12tensorrt_llm7kernels32fusedQKNormRopeKernelNTokenHeadsIN3c108BFloat16ENS2_4HalfELi64ELb1ELi2EEEvPviiifPKvS7_S7_PKlii --------------------------
	.section	.nv.info._ZN12tensorrt_llm7kernels32fusedQKNormRopeKernelNTokenHeadsIN3c108BFloat16ENS2_4HalfELi64ELb1ELi2EEEvPviiifPKvS7_S7_PKlii,"",@"SHT_CUDA_INFO"
	.sectionflags	@""
	.align	4


	//----- nvinfo : EIATTR_CUDA_API_VERSION
	.align		4
        /*0000*/ 	.byte	0x04, 0x37
        /*0002*/ 	.short	(.L_2683 - .L_2682)
.L_2682:
        /*0004*/ 	.word	0x00000082


	//----- nvinfo : EIATTR_SW2861232_WAR
	.align		4
.L_2683:
        /*0008*/ 	.byte	0x01, 0x35
	.zero		2


	//----- nvinfo : EIATTR_PARAM_CBANK
	.align		4
        /*000c*/ 	.byte	0x04, 0x0a
        /*000e*/ 	.short	(.L_2685 - .L_2684)
	.align		4
.L_2684:
        /*0010*/ 	.word	index@(.nv.constant0._ZN12tensorrt_llm7kernels32fusedQKNormRopeKernelNTokenHeadsIN3c108BFloat16ENS2_4HalfELi64ELb1ELi2EEEvPviiifPKvS7_S7_PKlii)
        /*0014*/ 	.short	0x0160
        /*0016*/ 	.short	0x0040


	//----- nvinfo : EIATTR_CBANK_PARAM_SIZE
	.align		4
.L_2685:
        /*0018*/ 	.byte	0x03, 0x19
        /*001a*/ 	.short	0x0040


	//----- nvinfo : EIATTR_KPARAM_INFO
	.align		4
        /*001c*/ 	.byte	0x04, 0x17
        /*001e*/ 	.short	(.L_2687 - .L_2686)
.L_2686:
        /*0020*/ 	.word	0x00000000
        /*0024*/ 	.short	0x000a
        /*0026*/ 	.short	0x003c
        /*0028*/ 	.byte	0x00, 0xf0, 0x11, 0x00


	//----- nvinfo : EIATTR_KPARAM_INFO
	.align		4
.L_2687:
        /*002c*/ 	.byte	0x04, 0x17
        /*002e*/ 	.short	(.L_2689 - .L_2688)
.L_2688:
        /*0030*/ 	.word	0x00000000
        /*0034*/ 	.short	0x0009
        /*0036*/ 	.short	0x0038
        /*0038*/ 	.byte	0x00, 0xf0, 0x11, 0x00


	//----- nvinfo : EIATTR_KPARAM_INFO
	.align		4
.L_2689:
        /*003c*/ 	.byte	0x04, 0x17
        /*003e*/ 	.short	(.L_2691 - .L_2690)
.L_2690:
        /*0040*/ 	.word	0x00000000
        /*0044*/ 	.short	0x0008
        /*0046*/ 	.short	0x0030
        /*0048*/ 	.byte	0x00, 0xf0, 0x21, 0x00


	//----- nvinfo : EIATTR_KPARAM_INFO
	.align		4
.L_2691:
        /*004c*/ 	.byte	0x04, 0x17
        /*004e*/ 	.short	(.L_2693 - .L_2692)
.L_2692:
        /*0050*/ 	.word	0x00000000
        /*0054*/ 	.short	0x0007
        /*0056*/ 	.short	0x0028
        /*0058*/ 	.byte	0x00, 0xf0, 0x21, 0x00


	//----- nvinfo : EIATTR_KPARAM_INFO
	.align		4
.L_2693:
        /*005c*/ 	.byte	0x04, 0x17
        /*005e*/ 	.short	(.L_2695 - .L_2694)
.L_2694:
        /*0060*/ 	.word	0x00000000
        /*0064*/ 	.short	0x0006
        /*0066*/ 	.short	0x0020
        /*0068*/ 	.byte	0x00, 0xf0, 0x21, 0x00


	//----- nvinfo : EIATTR_KPARAM_INFO
	.align		4
.L_2695:
        /*006c*/ 	.byte	0x04, 0x17
        /*006e*/ 	.short	(.L_2697 - .L_2696)
.L_2696:
        /*0070*/ 	.word	0x00000000
        /*0074*/ 	.short	0x0005
        /*0076*/ 	.short	0x0018
        /*0078*/ 	.byte	0x00, 0xf0, 0x21, 0x00


	//----- nvinfo : EIATTR_KPARAM_INFO
	.align		4
.L_2697:
        /*007c*/ 	.byte	0x04, 0x17
        /*007e*/ 	.short	(.L_2699 - .L_2698)
.L_2698:
        /*0080*/ 	.word	0x00000000
        /*0084*/ 	.short	0x0004
        /*0086*/ 	.short	0x0014
        /*0088*/ 	.byte	0x00, 0xf0, 0x11, 0x00


	//----- nvinfo : EIATTR_KPARAM_INFO
	.align		4
.L_2699:
        /*008c*/ 	.byte	0x04, 0x17
        /*008e*/ 	.short	(.L_2701 - .L_2700)
.L_2700:
        /*0090*/ 	.word	0x00000000
        /*0094*/ 	.short	0x0003
        /*0096*/ 	.short	0x0010
        /*0098*/ 	.byte	0x00, 0xf0, 0x11, 0x00


	//----- nvinfo : EIATTR_KPARAM_INFO
	.align		4
.L_2701:
        /*009c*/ 	.byte	0x04, 0x17
        /*009e*/ 	.short	(.L_2703 - .L_2702)
.L_2702:
        /*00a0*/ 	.word	0x00000000
        /*00a4*/ 	.short	0x0002
        /*00a6*/ 	.short	0x000c
        /*00a8*/ 	.byte	0x00, 0xf0, 0x11, 0x00


	//----- nvinfo : EIATTR_KPARAM_INFO
	.align		4
.L_2703:
        /*00ac*/ 	.byte	0x04, 0x17
        /*00ae*/ 	.short	(.L_2705 - .L_2704)
.L_2704:
        /*00b0*/ 	.word	0x00000000
        /*00b4*/ 	.short	0x0001
        /*00b6*/ 	.short	0x0008
        /*00b8*/ 	.byte	0x00, 0xf0, 0x11, 0x00


	//----- nvinfo : EIATTR_KPARAM_INFO
	.align		4
.L_2705:
        /*00bc*/ 	.byte	0x04, 0x17
        /*00be*/ 	.short	(.L_2707 - .L_2706)
.L_2706:
        /*00c0*/ 	.word	0x00000000
        /*00c4*/ 	.short	0x0000
        /*00c6*/ 	.short	0x0000
        /*00c8*/ 	.byte	0x00, 0xf0, 0x21, 0x00


	//----- nvinfo : EIATTR_MAXREG_COUNT
	.align		4
.L_2707:
        /*00cc*/ 	.byte	0x03, 0x1b
        /*00ce*/ 	.short	0x00ff


	//----- nvinfo : EIATTR_MERCURY_ISA_VERSION
	.align		4
        /*00d0*/ 	.byte	0x03, 0x5f
        /*00d2*/ 	.short	0x0000


	//----- nvinfo : EIATTR_COOP_GROUP_MASK_REGIDS
	.align		4
        /*00d4*/ 	.byte	0x04, 0x29
        /*00d6*/ 	.short	(.L_2709 - .L_2708)


	//   ....[0]....
.L_2708:
        /*00d8*/ 	.word	0xffffffff


	//   ....[1]....
        /*00dc*/ 	.word	0xffffffff


	//   ....[2]....
        /*00e0*/ 	.word	0xffffffff


	//   ....[3]....
        /*00e4*/ 	.word	0xffffffff


	//   ....[4]....
        /*00e8*/ 	.word	0xffffffff


	//   ....[5]....
        /*00ec*/ 	.word	0xffffffff


	//   ....[6]....
        /*00f0*/ 	.word	0xffffffff


	//   ....[7]....
        /*00f4*/ 	.word	0xffffffff


	//   ....[8]....
        /*00f8*/ 	.word	0xffffffff


	//   ....[9]....
        /*00fc*/ 	.word	0xffffffff


	//   ....[10]....
        /*0100*/ 	.word	0xffffffff


	//   ....[11]....
        /*0104*/ 	.word	0xffffffff


	//   ....[12]....
        /*0108*/ 	.word	0xffffffff


	//   ....[13]....
        /*010c*/ 	.word	0xffffffff


	//   ....[14]....
        /*0110*/ 	.word	0xffffffff


	//   ....[15]....
        /*0114*/ 	.word	0xffffffff


	//   ....[16]....
        /*0118*/ 	.word	0xffffffff


	//   ....[17]....
        /*011c*/ 	.word	0xffffffff


	//   ....[18]....
        /*0120*/ 	.word	0xffffffff


	//   ....[19]....
        /*0124*/ 	.word	0xffffffff


	//   ....[20]....
        /*0128*/ 	.word	0xffffffff


	//   ....[21]....
        /*012c*/ 	.word	0xffffffff


	//   ....[22]....
        /*0130*/ 	.word	0xffffffff


	//   ....[23]....
        /*0134*/ 	.word	0xffffffff


	//   ....[24]....
        /*0138*/ 	.word	0xffffffff


	//   ....[25]....
        /*013c*/ 	.word	0xffffffff


	//   ....[26]....
        /*0140*/ 	.word	0xffffffff


	//   ....[27]....
        /*0144*/ 	.word	0xffffffff


	//   ....[28]....
        /*0148*/ 	.word	0xffffffff


	//   ....[29]....
        /*014c*/ 	.word	0xffffffff


	//----- nvinfo : EIATTR_COOP_GROUP_INSTR_OFFSETS
	.align		4
.L_2709:
        /*0150*/ 	.byte	0x04, 0x28
        /*0152*/ 	.short	(.L_2711 - .L_2710)


	//   ....[0]....
.L_2710:
        /*0154*/ 	.word	0x000016b0


	//   ....[1]....
        /*0158*/ 	.word	0x000016e0


	//   ....[2]....
        /*015c*/ 	.word	0x00001700


	//   ....[3]....
        /*0160*/ 	.word	0x00001720


	//   ....[4]....
        /*0164*/ 	.word	0x00001740


	//   ....[5]....
        /*0168*/ 	.word	0x000019f0


	//   ....[6]....
        /*016c*/ 	.word	0x00001a20


	//   ....[7]....
        /*0170*/ 	.word	0x00001a40


	//   ....[8]....
        /*0174*/ 	.word	0x00001a60


	//   ....[9]....
        /*0178*/ 	.word	0x00001a80


	//   ....[10]....
        /*017c*/ 	.word	0x00001d50


	//   ....[11]....
        /*0180*/ 	.word	0x00001d80


	//   ....[12]....
        /*0184*/ 	.word	0x00001da0


	//   ....[13]....
        /*0188*/ 	.word	0x00001dc0


	//   ....[14]....
        /*018c*/ 	.word	0x00001de0


	//   ....[15]....
        /*0190*/ 	.word	0x00002020


	//   ....[16]....
        /*0194*/ 	.word	0x00002080


	//   ....[17]....
        /*0198*/ 	.word	0x000020e0


	//   ....[18]....
        /*019c*/ 	.word	0x00002140


	//   ....[19]....
        /*01a0*/ 	.word	0x000021b0


	//   ....[20]....
        /*01a4*/ 	.word	0x00002210


	//   ....[21]....
        /*01a8*/ 	.word	0x00002280


	//   ....[22]....
        /*01ac*/ 	.word	0x000022e0


	//   ....[23]....
        /*01b0*/ 	.word	0x00002340


	//   ....[24]....
        /*01b4*/ 	.word	0x000023a0


	//   ....[25]....
        /*01b8*/ 	.word	0x00002400


	//   ....[26]....
        /*01bc*/ 	.word	0x00002460


	//   ....[27]....
        /*01c0*/ 	.word	0x000024c0


	//   ....[28]....
        /*01c4*/ 	.word	0x00002520


	//   ....[29]....
        /*01c8*/ 	.word	0x00002580


	//----- nvinfo : EIATTR_EXIT_INSTR_OFFSETS
	.align		4
.L_2711:
        /*01cc*/ 	.byte	0x04, 0x1c
        /*01ce*/ 	.short	(.L_2713 - .L_2712)


	//   ....[0]....
.L_2712:
        /*01d0*/ 	.word	0x00000290


	//   ....[1]....
        /*01d4*/ 	.word	0x00001440


	//   ....[2]....
        /*01d8*/ 	.word	0x00001c70


	//   ....[3]....
        /*01dc*/ 	.word	0x00001fd0


	//----- nvinfo : EIATTR_CRS_STACK_SIZE
	.align		4
.L_2713:
        /*01e0*/ 	.byte	0x04, 0x1e
        /*01e2*/ 	.short	(.L_2715 - .L_2714)
.L_2714:
        /*01e4*/ 	.word	0x00000000
.L_2715:


//--------------------- .nv.info._ZN12tensorrt_llm7kernels21fusedQKNormRopeKernelIN3c108BFloat16ENS2_4HalfELi256ELb0EEEvPviiifPKvS7_S7_PKlii --------------------------
	.section	.nv.info._ZN12tensorrt_llm7kernels21fusedQKNormRopeKernelIN3c108BFloat16ENS2_4HalfELi256ELb0EEEvPviiifPKvS7_S7_PKlii,"",@"SHT_CUDA_INFO"
	.sectionflags	@""
	.align	4


	//----- nvinfo : EIATTR_CUDA_API_VERSION
	.align		4
        /*0000*/ 	.byte	0x04, 0x37
        /*0002*/ 	.short	(.L_2717 - .L_2716)
.L_2716:
        /*0004*/ 	.word	0x00000082


	//----- nvinfo : EIATTR_SW2861232_WAR
	.align		4
.L_2717:
        /*0008*/ 	.byte	0x01, 0x35
	.zero		2


	//----- nvinfo : EIATTR_PARAM_CBANK
	.align		4
        /*000c*/ 	.byte	0x04, 0x0a
        /*000e*/ 	.short	(.L_2719 - .L_2718)
	.align		4
.L_2718:
        /*0010*/ 	.word	index@(.nv.constant0._ZN12tensorrt_llm7kernels21fusedQKNormRopeKernelIN3c108BFloat16ENS2_4HalfELi256ELb0EEEvPviiifPKvS7_S7_PKlii)
        /*0014*/ 	.short	0x0160
        /*0016*/ 	.short	0x0040


	//----- nvinfo : EIATTR_CBANK_PARAM_SIZE
	.align		4
.L_2719:
        /*0018*/ 	.byte	0x03, 0x19
        /*001a*/ 	.short	0x0040


	//----- nvinfo : EIATTR_KPARAM_INFO
	.align		4
        /*001c*/ 	.byte	0x04, 0x17
        /*001e*/ 	.short	(.L_2721 - .L_2720)
.L_2720:
        /*0020*/ 	.word	0x00000000
        /*0024*/ 	.short	0x000a
        /*0026*/ 	.short	0x003c
        /*0028*/ 	.byte	0x00, 0xf0, 0x11, 0x00


	//----- nvinfo : EIATTR_KPARAM_INFO
	.align		4
.L_2721:
        /*002c*/ 	.byte	0x04, 0x17
        /*002e*/ 	.short	(.L_2723 - .L_2722)
.L_2722:
        /*0030*/ 	.word	0x00000000
        /*0034*/ 	.short	0x0009
        /*0036*/ 	.short	0x0038
        /*0038*/ 	.byte	0x00, 0xf0, 0x11, 0x00


	//----- nvinfo : EIATTR_KPARAM_INFO
	.align		4
.L_2723:
        /*003c*/ 	.byte	0x04, 0x17
        /*003e*/ 	.short	(.L_2725 - .L_2724)
.L_2724:
        /*0040*/ 	.word	0x00000000
        /*0044*/ 	.short	0x0008
        /*0046*/ 	.short	0x0030
        /*0048*/ 	.byte	0x00, 0xf0, 0x21, 0x00


	//----- nvinfo : EIATTR_KPARAM_INFO
	.align		4
.L_2725:
        /*004c*/ 	.byte	0x04, 0x17
        /*004e*/ 	.short	(.L_2727 - .L_2726)
.L_2726:
        /*0050*/ 	.word	0x00000000
        /*0054*/ 	.short	0x0007
        /*0056*/ 	.short	0x0028
        /*0058*/ 	.byte	0x00, 0xf0, 0x21, 0x00


	//----- nvinfo : EIATTR_KPARAM_INFO
	.align		4
.L_2727:
        /*005c*/ 	.byte	0x04, 0x17
        /*005e*/ 	.short	(.L_2729 - .L_2728)
.L_2728:
        /*0060*/ 	.word	0x00000000
        /*0064*/ 	.short	0x0006
        /*0066*/ 	.short	0x0020
        /*0068*/ 	.byte	0x00, 0xf0, 0x21, 0x00


	//----- nvinfo : EIATTR_KPARAM_INFO
	.align		4
.L_2729:
        /*006c*/ 	.byte	0x04, 0x17
        /*006e*/ 	.short	(.L_2731 - .L_2730)
.L_2730:
        /*0070*/ 	.word	0x00000000
        /*0074*/ 	.short	0x0005
        /*0076*/ 	.short	0x0018
        /*0078*/ 	.byte	0x00, 0xf0, 0x21, 0x00


	//----- nvinfo : EIATTR_KPARAM_INFO
	.align		4
.L_2731:
        /*007c*/ 	.byte	0x04, 0x17
        /*007e*/ 	.short	(.L_2733 - .L_2732)
.L_2732:
        /*0080*/ 	.word	0x00000000
        /*0084*/ 	.short	0x0004
        /*0086*/ 	.short	0x0014
        /*0088*/ 	.byte	0x00, 0xf0, 0x11, 0x00


	//----- nvinfo : EIATTR_KPARAM_INFO
	.align		4
.L_2733:
        /*008c*/ 	.byte	0x04, 0x17
        /*008e*/ 	.short	(.L_2735 - .L_2734)
.L_2734:
        /*0090*/ 	.word	0x00000000
        /*0094*/ 	.short	0x0003
        /*0096*/ 	.short	0x0010
        /*0098*/ 	.byte	0x00, 0xf0, 0x11, 0x00


	//----- nvinfo : EIATTR_KPARAM_INFO
	.align		4
.L_2735:
        /*009c*/ 	.byte	0x04, 0x17
        /*009e*/ 	.short	(.L_2737 - .L_2736)
.L_2736:
        /*00a0*/ 	.word	0x00000000
        /*00a4*/ 	.short	0x0002
        /*00a6*/ 	.short	0x000c
        /*00a8*/ 	.byte	0x00, 0xf0, 0x11, 0x00


	//----- nvinfo : EIATTR_KPARAM_INFO
	.align		4
.L_2737:
        /*00ac*/ 	.byte	0x04, 0x17
        /*00ae*/ 	.short	(.L_2739 - .L_2738)
.L_2738:
        /*00b0*/ 	.word	0x00000000
        /*00b4*/ 	.short	0x0001
        /*00b6*/ 	.short	0x0008
        /*00b8*/ 	.byte	0x00, 0xf0, 0x11, 0x00


	//----- nvinfo : EIATTR_KPARAM_INFO
	.align		4
.L_2739:
        /*00bc*/ 	.byte	0x04, 0x17
        /*00be*/ 	.short	(.L_2741 - .L_2740)
.L_2740:
        /*00c0*/ 	.word	0x00000000
        /*00c4*/ 	.short	0x0000
        /*00c6*/ 	.short	0x0000
        /*00c8*/ 	.byte	0x00, 0xf0, 0x21, 0x00


	//----- nvinfo : EIATTR_MAXREG_COUNT
	.align		4
.L_2741:
        /*00cc*/ 	.byte	0x03, 0x1b
        /*00ce*/ 	.short	0x00ff


	//----- nvinfo : EIATTR_MERCURY_ISA_VERSION
	.align		4
        /*00d0*/ 	.byte	0x03, 0x5f
        /*00d2*/ 	.short	0x0000


	//----- nvinfo : EIATTR_COOP_GROUP_MASK_REGIDS
	.align		4
        /*00d4*/ 	.byte	0x04, 0x29
        /*00d6*/ 	.short	(.L_2743 - .L_2742)


	//   ....[0]....
.L_2742:
        /*00d8*/ 	.word	0xffffffff


	//   ....[1]....
        /*00dc*/ 	.word	0xffffffff


	//   ....[2]....
        /*00e0*/ 	.word	0xffffffff


	//   ....[3]....
        /*00e4*/ 	.word	0xffffffff


	//   ....[4]....
        /*00e8*/ 	.word	0xffffffff


	//   ....[5]....
        /*00ec*/ 	.word	0xffffffff


	//   ....[6]....
        /*00f0*/ 	.word	0xffffffff


	//   ....[7]....
        /*00f4*/ 	.word	0xffffffff


	//   ....[8]....
        /*00f8*/ 	.word	0xffffffff


	//   ....[9]....
        /*00fc*/ 	.word	0xffffffff


	//   ....[10]....
        /*0100*/ 	.word	0xffffffff


	//   ....[11]....
        /*0104*/ 	.word	0xffffffff


	//   ....[12]....
        /*0108*/ 	.word	0xffffffff


	//   ....[13]....
        /*010c*/ 	.word	0xffffffff


	//   ....[14]....
        /*0110*/ 	.word	0xffffffff


	//   ....[15]....
        /*0114*/ 	.word	0xffffffff


	//   ....[16]....
        /*0118*/ 	.word	0xffffffff


	//   ....[17]....
        /*011c*/ 	.word	0xffffffff


	//   ....[18]....
        /*0120*/ 	.word	0xffffffff


	//   ....[19]....
        /*0124*/ 	.word	0xffffffff


	//   ....[20]....
        /*0128*/ 	.word	0xffffffff


	//   ....[21]....
        /*012c*/ 	.word	0xffffffff


	//   ....[22]....
        /*0130*/ 	.word	0xffffffff


	//   ....[23]....
        /*0134*/ 	.word	0xffffffff


	//   ....[24]....
        /*0138*/ 	.word	0xffffffff


	//----- nvinfo : EIATTR_COOP_GROUP_INSTR_OFFSETS
	.align		4
.L_2743:
        /*013c*/ 	.byte	0x04, 0x28
        /*013e*/ 	.short	(.L_2745 - .L_2744)


	//   ....[0]....
.L_2744:
        /*0140*/ 	.word	0x000004f0


	//   ....[1]....
        /*0144*/ 	.word	0x00000510


	//   ....[2]....
        /*0148*/ 	.word	0x00000540


	//   ....[3]....
        /*014c*/ 	.word	0x00000560


	//   ....[4]....
        /*0150*/ 	.word	0x000005a0


	//   ....[5]....
        /*0154*/ 	.word	0x000009c0


	//   ....[6]....
        /*0158*/ 	.word	0x000009e0


	//   ....[7]....
        /*015c*/ 	.word	0x00000a20


	//   ....[8]....
        /*0160*/ 	.word	0x00000cb0


	//   ....[9]....
        /*0164*/ 	.word	0x00000f50


	//   ....[10]....
        /*0168*/ 	.word	0x000011e0


	//   ....[11]....
        /*016c*/ 	.word	0x00001480


	//   ....[12]....
        /*0170*/ 	.word	0x00001720


	//   ....[13]....
        /*0174*/ 	.word	0x000019c0


	//   ....[14]....
        /*0178*/ 	.word	0x00001c60


	//   ....[15]....
        /*017c*/ 	.word	0x00001f10


	//   ....[16]....
        /*0180*/ 	.word	0x00001f20


	//   ....[17]....
        /*0184*/ 	.word	0x00001fe0


	//   ....[18]....
        /*0188*/ 	.word	0x00002040


	//   ....[19]....
        /*018c*/ 	.word	0x000020a0


	//   ....[20]....
        /*0190*/ 	.word	0x00002100


	//   ....[21]....
        /*0194*/ 	.word	0x00002160


	//   ....[22]....
        /*0198*/ 	.word	0x000021d0


	//   ....[23]....
        /*019c*/ 	.word	0x00002240


	//   ....[24]....
        /*01a0*/ 	.word	0x000022b0


	//----- nvinfo : EIATTR_EXIT_INSTR_OFFSETS
	.align		4
.L_2745:
        /*01a4*/ 	.byte	0x04, 0x1c
        /*01a6*/ 	.short	(.L_2747 - .L_2746)


	//   ....[0]....
.L_2746:
        /*01a8*/ 	.word	0x00000260


	//   ....[1]....
        /*01ac*/ 	.word	0x00001f90


	//----- nvinfo : EIATTR_CRS_STACK_SIZE
	.align		4
.L_2747:
        /*01b0*/ 	.byte	0x04, 0x1e
        /*01b2*/ 	.short	(.L_2749 - .L_2748)
.L_2748:
        /*01b4*/ 	.word	0x00000000
.L_2749:


//--------------------- .nv.info._ZN12tensorrt_llm7kernels21fusedQKNormRopeKernelIN3c108BFloat16ENS2_4HalfELi256ELb1EEEvPviiifPKvS7_S7_PKlii --------------------------
	.section	.nv.info._ZN12tensorrt_llm7kernels21fusedQKNormRopeKernelIN3c108BFloat16ENS2_4HalfELi256ELb1EEEvPviiifPKvS7_S7_PKlii,"",@"SHT_CUDA_INFO"
	.sectionflags	@""
	.align	4


	//----- nvinfo : EIATTR_CUDA_API_VERSION
	.align		4
        /*0000*/ 	.byte	0x04, 0x37
        /*0002*/ 	.short	(.L_2751 - .L_2750)
.L_2750:
        /*0004*/ 	.word	0x00000082


	//----- nvinfo : EIATTR_SW2861232_WAR
	.align		4
.L_2751:
        /*0008*/ 	.byte	0x01, 0x35
	.zero		2


	//----- nvinfo : EIATTR_PARAM_CBANK
	.align		4
        /*000c*/ 	.byte	0x04, 0x0a
        /*000e*/ 	.short	(.L_2753 - .L_2752)
	.align		4
.L_2752:
        /*0010*/ 	.word	index@(.nv.constant0._ZN12tensorrt_llm7kernels21fusedQKNormRopeKernelIN3c108BFloat16ENS2_4HalfELi256ELb1EEEvPviiifPKvS7_S7_PKlii)
        /*0014*/ 	.short	0x0160
        /*0016*/ 	.short	0x0040


	//----- nvinfo : EIATTR_CBANK_PARAM_SIZE
	.align		4
.L_2753:
        /*0018*/ 	.byte	0x03, 0x19
        /*001a*/ 	.short	0x0040


	//----- nvinfo : EIATTR_KPARAM_INFO
	.align		4
        /*001c*/ 	.byte	0x04, 0x17
        /*001e*/ 	.short	(.L_2755 - .L_2754)
.L_2754:
        /*0020*/ 	.word	0x00000000
        /*0024*/ 	.short	0x000a
        /*0026*/ 	.short	0x003c
        /*0028*/ 	.byte	0x00, 0xf0, 0x11, 0x00


	//----- nvinfo : EIATTR_KPARAM_INFO
	.align		4
.L_2755:
        /*002c*/ 	.byte	0x04, 0x17
        /*002e*/ 	.short	(.L_2757 - .L_2756)
.L_2756:
        /*0030*/ 	.word	0x00000000
        /*0034*/ 	.short	0x0009
        /*0036*/ 	.short	0x0038
        /*0038*/ 	.byte	0x00, 0xf0, 0x11, 0x00


	//----- nvinfo : EIATTR_KPARAM_INFO
	.align		4
.L_2757:
        /*003c*/ 	.byte	0x04, 0x17
        /*003e*/ 	.short	(.L_2759 - .L_2758)
.L_2758:
        /*0040*/ 	.word	0x00000000
        /*0044*/ 	.short	0x0008
        /*0046*/ 	.short	0x0030
        /*0048*/ 	.byte	0x00, 0xf0, 0x21, 0x00


	//----- nvinfo : EIATTR_KPARAM_INFO
	.align		4
.L_2759:
        /*004c*/ 	.byte	0x04, 0x17
        /*004e*/ 	.short	(.L_2761 - .L_2760)
.L_2760:
        /*0050*/ 	.word	0x00000000
        /*0054*/ 	.short	0x0007
        /*0056*/ 	.short	0x0028
        /*0058*/ 	.byte	0x00, 0xf0, 0x21, 0x00


	//----- nvinfo : EIATTR_KPARAM_INFO
	.align		4
.L_2761:
        /*005c*/ 	.byte	0x04, 0x17
        /*005e*/ 	.short	(.L_2763 - .L_2762)
.L_2762:
        /*0060*/ 	.word	0x00000000
        /*0064*/ 	.short	0x0006
        /*0066*/ 	.short	0x0020
        /*0068*/ 	.byte	0x00, 0xf0, 0x21, 0x00


	//----- nvinfo : EIATTR_KPARAM_INFO
	.align		4
.L_2763:
        /*006c*/ 	.byte	0x04, 0x17
        /*006e*/ 	.short	(.L_2765 - .L_2764)
.L_2764:
        /*0070*/ 	.word	0x00000000
        /*0074*/ 	.short	0x0005
        /*0076*/ 	.short	0x0018
        /*0078*/ 	.byte	0x00, 0xf0, 0x21, 0x00


	//----- nvinfo : EIATTR_KPARAM_INFO
	.align		4
.L_2765:
        /*007c*/ 	.byte	0x04, 0x17
        /*007e*/ 	.short	(.L_2767 - .L_2766)
.L_2766:
        /*0080*/ 	.word	0x00000000
        /*0084*/ 	.short	0x0004
        /*0086*/ 	.short	0x0014
        /*0088*/ 	.byte	0x00, 0xf0, 0x11, 0x00


	//----- nvinfo : EIATTR_KPARAM_INFO
	.align		4
.L_2767:
        /*008c*/ 	.byte	0x04, 0x17
        /*008e*/ 	.short	(.L_2769 - .L_2768)
.L_2768:
        /*0090*/ 	.word	0x00000000
        /*0094*/ 	.short	0x0003
        /*0096*/ 	.short	0x0010
        /*0098*/ 	.byte	0x00, 0xf0, 0x11, 0x00


	//----- nvinfo : EIATTR_KPARAM_INFO
	.align		4
.L_2769:
        /*009c*/ 	.byte	0x04, 0x17
        /*009e*/ 	.short	(.L_2771 - .L_2770)
.L_2770:
        /*00a0*/ 	.word	0x00000000
        /*00a4*/ 	.short	0x0002
        /*00a6*/ 	.short	0x000c
        /*00a8*/ 	.byte	0x00, 0xf0, 0x11, 0x00


	//----- nvinfo : EIATTR_KPARAM_INFO
	.align		4
.L_2771:
        /*00ac*/ 	.byte	0x04, 0x17
        /*00ae*/ 	.short	(.L_2773 - .L_2772)
.L_2772:
        /*00b0*/ 	.word	0x00000000
        /*00b4*/ 	.short	0x0001
        /*00b6*/ 	.short	0x0008
        /*00b8*/ 	.byte	0x00, 0xf0, 0x11, 0x00


	//----- nvinfo : EIATTR_KPARAM_INFO
	.align		4
.L_2773:
        /*00bc*/ 	.byte	0x04, 0x17
        /*00be*/ 	.short	(.L_2775 - .L_2774)
.L_2774:
        /*00c0*/ 	.word	0x00000000
        /*00c4*/ 	.short	0x0000
        /*00c6*/ 	.short	0x0000
        /*00c8*/ 	.byte	0x00, 0xf0, 0x21, 0x00


	//----- nvinfo : EIATTR_MAXREG_COUNT
	.align		4
.L_2775:
        /*00cc*/ 	.byte	0x03, 0x1b
        /*00ce*/ 	.short	0x00ff


	//----- nvinfo : EIATTR_MERCURY_ISA_VERSION
	.align		4
        /*00d0*/ 	.byte	0x03, 0x5f
        /*00d2*/ 	.short	0x0000


	//----- nvinfo : EIATTR_COOP_GROUP_MASK_REGIDS
	.align		4
        /*00d4*/ 	.byte	0x04, 0x29
        /*00d6*/ 	.short	(.L_2777 - .L_2776)


	//   ....[0]....
.L_2776:
        /*00d8*/ 	.word	0xffffffff


	//   ....[1]....
        /*00dc*/ 	.word	0xffffffff


	//   ....[2]....
        /*00e0*/ 	.word	0xffffffff


	//   ....[3]....
        /*00e4*/ 	.word	0xffffffff


	//   ....[4]....
        /*00e8*/ 	.word	0xffffffff


	//----- nvinfo : EIATTR_COOP_GROUP_INSTR_OFFSETS
	.align		4
.L_2777:
        /*00ec*/ 	.byte	0x04, 0x28
        /*00ee*/ 	.short	(.L_2779 - .L_2778)


	//   ....[0]....
.L_2778:
        /*00f0*/ 	.word	0x000004f0


	//   ....[1]....
        /*00f4*/ 	.word	0x00000510


	//   ....[2]....
        /*00f8*/ 	.word	0x00000540


	//   ....[3]....
        /*00fc*/ 	.word	0x00000570


	//   ....[4]....
        /*0100*/ 	.word	0x00000590


	//----- nvinfo : EIATTR_EXIT_INSTR_OFFSETS
	.align		4
.L_2779:
        /*0104*/ 	.byte	0x04, 0x1c
        /*0106*/ 	.short	(.L_2781 - .L_2780)


	//   ....[0]....
.L_2780:
        /*0108*/ 	.word	0x00000260


	//   ....[1]....
        /*010c*/ 	.word	0x00000ec0


	//----- nvinfo : EIATTR_CRS_STACK_SIZE
	.align		4
.L_2781:
        /*0110*/ 	.byte	0x04, 0x1e
        /*0112*/ 	.short	(.L_2783 - .L_2782)
.L_2782:
        /*0114*/ 	.word	0x00000000
.L_2783:


//--------------------- .nv.info._ZN12tensorrt_llm7kernels21fusedQKNormRopeKernelIN3c108BFloat16ENS2_4HalfELi128ELb0EEEvPviiifPKvS7_S7_PKlii --------------------------
	.section	.nv.info._ZN12tensorrt_llm7kernels21fusedQKNormRopeKernelIN3c108BFloat16ENS2_4HalfELi128ELb0EEEvPviiifPKvS7_S7_PKlii,"",@"SHT_CUDA_INFO"
	.sectionflags	@""
	.align	4


	//----- nvinfo : EIATTR_CUDA_API_VERSION
	.align		4
        /*0000*/ 	.byte	0x04, 0x37
        /*0002*/ 	.short	(.L_2785 - .L_2784)
.L_2784:
        /*0004*/ 	.word	0x00000082


	//----- nvinfo : EIATTR_SW2861232_WAR
	.align		4
.L_2785:
        /*0008*/ 	.byte	0x01, 0x35
	.zero		2


	//----- nvinfo : EIATTR_PARAM_CBANK
	.align		4
        /*000c*/ 	.byte	0x04, 0x0a
        /*000e*/ 	.short	(.L_2787 - .L_2786)
	.align		4
.L_2786:
        /*0010*/ 	.word	index@(.nv.constant0._ZN12tensorrt_llm7kernels21fusedQKNormRopeKernelIN3c108BFloat16ENS2_4HalfELi128ELb0EEEvPviiifPKvS7_S7_PKlii)
        /*0014*/ 	.short	0x0160
        /*0016*/ 	.short	0x0040


	//----- nvinfo : EIATTR_CBANK_PARAM_SIZE
	.align		4
.L_2787:
        /*0018*/ 	.byte	0x03, 0x19
        /*001a*/ 	.short	0x0040


	//----- nvinfo : EIATTR_KPARAM_INFO
	.align		4
        /*001c*/ 	.byte	0x04, 0x17
        /*001e*/ 	.short	(.L_2789 - .L_2788)
.L_2788:
        /*0020*/ 	.word	0x00000000
        /*0024*/ 	.short	0x000a
        /*0026*/ 	.short	0x003c
        /*0028*/ 	.byte	0x00, 0xf0, 0x11, 0x00


	//----- nvinfo : EIATTR_KPARAM_INFO
	.align		4
.L_2789:
        /*002c*/ 	.byte	0x04, 0x17
        /*002e*/ 	.short	(.L_2791 - .L_2790)
.L_2790:
        /*0030*/ 	.word	0x00000000
        /*0034*/ 	.short	0x0009
        /*0036*/ 	.short	0x0038
        /*0038*/ 	.byte	0x00, 0xf0, 0x11, 0x00


	//----- nvinfo : EIATTR_KPARAM_INFO
	.align		4
.L_2791:
        /*003c*/ 	.byte	0x04, 0x17
        /*003e*/ 	.short	(.L_2793 - .L_2792)
.L_2792:
        /*0040*/ 	.word	0x00000000
        /*0044*/ 	.short	0x0008
        /*0046*/ 	.short	0x0030
        /*0048*/ 	.byte	0x00, 0xf0, 0x21, 0x00


	//----- nvinfo : EIATTR_KPARAM_INFO
	.align		4
.L_2793:
        /*004c*/ 	.byte	0x04, 0x17
        /*004e*/ 	.short	(.L_2795 - .L_2794)
.L_2794:
        /*0050*/ 	.word	0x00000000
        /*0054*/ 	.short	0x0007
        /*0056*/ 	.short	0x0028
        /*0058*/ 	.byte	0x00, 0xf0, 0x21, 0x00


	//----- nvinfo : EIATTR_KPARAM_INFO
	.align		4
.L_2795:
        /*005c*/ 	.byte	0x04, 0x17
        /*005e*/ 	.short	(.L_2797 - .L_2796)
.L_2796:
        /*0060*/ 	.word	0x00000000
        /*0064*/ 	.short	0x0006
        /*0066*/ 	.short	0x0020
        /*0068*/ 	.byte	0x00, 0xf0, 0x21, 0x00


	//----- nvinfo : EIATTR_KPARAM_INFO
	.align		4
.L_2797:
        /*006c*/ 	.byte	0x04, 0x17
        /*006e*/ 	.short	(.L_2799 - .L_2798)
.L_2798:
        /*0070*/ 	.word	0x00000000
        /*0074*/ 	.short	0x0005
        /*0076*/ 	.short	0x0018
        /*0078*/ 	.byte	0x00, 0xf0, 0x21, 0x00


	//----- nvinfo : EIATTR_KPARAM_INFO
	.align		4
.L_2799:
        /*007c*/ 	.byte	0x04, 0x17
        /*007e*/ 	.short	(.L_2801 - .L_2800)
.L_2800:
        /*0080*/ 	.word	0x00000000
        /*0084*/ 	.short	0x0004
        /*0086*/ 	.short	0x0014
        /*0088*/ 	.byte	0x00, 0xf0, 0x11, 0x00


	//----- nvinfo : EIATTR_KPARAM_INFO
	.align		4
.L_2801:
        /*008c*/ 	.byte	0x04, 0x17
        /*008e*/ 	.short	(.L_2803 - .L_2802)
.L_2802:
        /*0090*/ 	.word	0x00000000
        /*0094*/ 	.short	0x0003
        /*0096*/ 	.short	0x0010
        /*0098*/ 	.byte	0x00, 0xf0, 0x11, 0x00


	//----- nvinfo : EIATTR_KPARAM_INFO
	.align		4
.L_2803:
        /*009c*/ 	.byte	0x04, 0x17
        /*009e*/ 	.short	(.L_2805 - .L_2804)
.L_2804:
        /*00a0*/ 	.word	0x00000000
        /*00a4*/ 	.short	0x0002
        /*00a6*/ 	.short	0x000c
        /*00a8*/ 	.byte	0x00, 0xf0, 0x11, 0x00


	//----- nvinfo : EIATTR_KPARAM_INFO
	.align		4
.L_2805:
        /*00ac*/ 	.byte	0x04, 0x17
        /*00ae*/ 	.short	(.L_2807 - .L_2806)
.L_2806:
        /*00b0*/ 	.word	0x00000000
        /*00b4*/ 	.short	0x0001
        /*00b6*/ 	.short	0x0008
        /*00b8*/ 	.byte	0x00, 0xf0, 0x11, 0x00


	//----- nvinfo : EIATTR_KPARAM_INFO
	.align		4
.L_2807:
        /*00bc*/ 	.byte	0x04, 0x17
        /*00be*/ 	.short	(.L_2809 - .L_2808)
.L_2808:
        /*00c0*/ 	.word	0x00000000
        /*00c4*/ 	.short	0x0000
        /*00c6*/ 	.short	0x0000
        /*00c8*/ 	.byte	0x00, 0xf0, 0x21, 0x00


	//----- nvinfo : EIATTR_MAXREG_COUNT
	.align		4
.L_2809:
        /*00cc*/ 	.byte	0x03, 0x1b
        /*00ce*/ 	.short	0x00ff


	//----- nvinfo : EIATTR_MERCURY_ISA_VERSION
	.align		4
        /*00d0*/ 	.byte	0x03, 0x5f
        /*00d2*/ 	.short	0x0000


	//----- nvinfo : EIATTR_COOP_GROUP_MASK_REGIDS
	.align		4
        /*00d4*/ 	.byte	0x04, 0x29
        /*00d6*/ 	.short	(.L_2811 - .L_2810)


	//   ....[0]....
.L_2810:
        /*00d8*/ 	.word	0xffffffff


	//   ....[1]....
        /*00dc*/ 	.word	0xffffffff


	//   ....[2]....
        /*00e0*/ 	.word	0xffffffff


	//   ....[3]....
        /*00e4*/ 	.word	0xffffffff


	//   ....[4]....
        /*00e8*/ 	.word	0xffffffff


	//   ....[5]....
        /*00ec*/ 	.word	0xffffffff


	//   ....[6]....
        /*00f0*/ 	.word	0xffffffff


	//   ....[7]....
        /*00f4*/ 	.word	0xffffffff


	//   ....[8]....
        /*00f8*/ 	.word	0xffffffff


	//   ....[9]....
        /*00fc*/ 	.word	0xffffffff


	//   ....[10]....
        /*0100*/ 	.word	0xffffffff


	//   ....[11]....
        /*0104*/ 	.word	0xffffffff


	//   ....[12]....
        /*0108*/ 	.word	0xffffffff


	//   ....[13]....
        /*010c*/ 	.word	0xffffffff


	//   ....[14]....
        /*0110*/ 	.word	0xffffffff


	//   ....[15]....
        /*0114*/ 	.word	0xffffffff


	//   ....[16]....
        /*0118*/ 	.word	0xffffffff


	//----- nvinfo : EIATTR_COOP_GROUP_INSTR_OFFSETS
	.align		4
.L_2811:
        /*011c*/ 	.byte	0x04, 0x28
        /*011e*/ 	.short	(.L_2813 - .L_2812)


	//   ....[0]....
.L_2812:
        /*0120*/ 	.word	0x000004b0


	//   ....[1]....
        /*0124*/ 	.word	0x000004d0


	//   ....[2]....
        /*0128*/ 	.word	0x000004f0


	//   ....[3]....
        /*012c*/ 	.word	0x00000510


	//   ....[4]....
        /*0130*/ 	.word	0x00000530


	//   ....[5]....
        /*0134*/ 	.word	0x000007c0


	//   ....[6]....
        /*0138*/ 	.word	0x000007e0


	//   ....[7]....
        /*013c*/ 	.word	0x00000820


	//   ....[8]....
        /*0140*/ 	.word	0x00000ab0


	//   ....[9]....
        /*0144*/ 	.word	0x00000d40


	//   ....[10]....
        /*0148*/ 	.word	0x00000fe0


	//   ....[11]....
        /*014c*/ 	.word	0x000012a0


	//   ....[12]....
        /*0150*/ 	.word	0x000012b0


	//   ....[13]....
        /*0154*/ 	.word	0x00001350


	//   ....[14]....
        /*0158*/ 	.word	0x000013c0


	//   ....[15]....
        /*015c*/ 	.word	0x00001420


	//   ....[16]....
        /*0160*/ 	.word	0x00001490


	//----- nvinfo : EIATTR_EXIT_INSTR_OFFSETS
	.align		4
.L_2813:
        /*0164*/ 	.byte	0x04, 0x1c
        /*0166*/ 	.short	(.L_2815 - .L_2814)


	//   ....[0]....
.L_2814:
        /*0168*/ 	.word	0x00000260


	//   ....[1]....
        /*016c*/ 	.word	0x00001300


	//----- nvinfo : EIATTR_CRS_STACK_SIZE
	.align		4
.L_2815:
        /*0170*/ 	.byte	0x04, 0x1e
        /*0172*/ 	.short	(.L_2817 - .L_2816)
.L_2816:
        /*0174*/ 	.word	0x00000000
.L_2817:


//--------------------- .nv.info._ZN12tensorrt_llm7kernels21fusedQKNormRopeKernelIN3c108BFloat16ENS2_4HalfELi128ELb1EEEvPviiifPKvS7_S7_PKlii --------------------------
	.section	.nv.info._ZN12tensorrt_llm7kernels21fusedQKNormRopeKernelIN3c108BFloat16ENS2_4HalfELi128ELb1EEEvPviiifPKvS7_S7_PKlii,"",@"SHT_CUDA_INFO"
	.sectionflags	@""
	.align	4


	//----- nvinfo : EIATTR_CUDA_API_VERSION
	.align		4
        /*0000*/ 	.byte	0x04, 0x37
        /*0002*/ 	.short	(.L_2819 - .L_2818)
.L_2818:
        /*0004*/ 	.word	0x00000082


	//----- nvinfo : EIATTR_SW2861232_WAR
	.align		4
.L_2819:
        /*0008*/ 	.byte	0x01, 0x35
	.zero		2


	//----- nvinfo : EIATTR_PARAM_CBANK
	.align		4
        /*000c*/ 	.byte	0x04, 0x0a
        /*000e*/ 	.short	(.L_2821 - .L_2820)
	.align		4
.L_2820:
        /*0010*/ 	.word	index@(.nv.constant0._ZN12tensorrt_llm7kernels21fusedQKNormRopeKernelIN3c108BFloat16ENS2_4HalfELi128ELb1EEEvPviiifPKvS7_S7_PKlii)
        /*0014*/ 	.short	0x0160
        /*0016*/ 	.short	0x0040


	//----- nvinfo : EIATTR_CBANK_PARAM_SIZE
	.align		4
.L_2821:
        /*0018*/ 	.byte	0x03, 0x19
        /*001a*/ 	.short	0x0040


	//----- nvinfo : EIATTR_KPARAM_INFO
	.align		4
        /*001c*/ 	.byte	0x04, 0x17
        /*001e*/ 	.short	(.L_2823 - .L_2822)
.L_2822:
        /*0020*/ 	.word	0x00000000
        /*0024*/ 	.short	0x000a
        /*0026*/ 	.short	0x003c
        /*0028*/ 	.byte	0x00, 0xf0, 0x11, 0x00


	//----- nvinfo : EIATTR_KPARAM_INFO
	.align		4
.L_2823:
        /*002c*/ 	.byte	0x04, 0x17
        /*002e*/ 	.short	(.L_2825 - .L_2824)
.L_2824:
        /*0030*/ 	.word	0x00000000
        /*0034*/ 	.short	0x0009
        /*0036*/ 	.short	0x0038
        /*0038*/ 	.byte	0x00, 0xf0, 0x11, 0x00


	//----- nvinfo : EIATTR_KPARAM_INFO
	.align		4
.L_2825:
        /*003c*/ 	.byte	0x04, 0x17
        /*003e*/ 	.short	(.L_2827 - .L_2826)
.L_2826:
        /*0040*/ 	.word	0x00000000
        /*0044*/ 	.short	0x0008
        /*0046*/ 	.short	0x0030
        /*0048*/ 	.byte	0x00, 0xf0, 0x21, 0x00


	//----- nvinfo : EIATTR_KPARAM_INFO
	.align		4
.L_2827:
        /*004c*/ 	.byte	0x04, 0x17
        /*004e*/ 	.short	(.L_2829 - .L_2828)
.L_2828:
        /*0050*/ 	.word	0x00000000
        /*0054*/ 	.short	0x0007
        /*0056*/ 	.short	0x0028
        /*0058*/ 	.byte	0x00, 0xf0, 0x21, 0x00


	//----- nvinfo : EIATTR_KPARAM_INFO
	.align		4
.L_2829:
        /*005c*/ 	.byte	0x04, 0x17
        /*005e*/ 	.short	(.L_2831 - .L_2830)
.L_2830:
        /*0060*/ 	.word	0x00000000
        /*0064*/ 	.short	0x0006
        /*0066*/ 	.short	0x0020
        /*0068*/ 	.byte	0x00, 0xf0, 0x21, 0x00


	//----- nvinfo : EIATTR_KPARAM_INFO
	.align		4
.L_2831:
        /*006c*/ 	.byte	0x04, 0x17
        /*006e*/ 	.short	(.L_2833 - .L_2832)
.L_2832:
        /*0070*/ 	.word	0x00000000
        /*0074*/ 	.short	0x0005
        /*0076*/ 	.short	0x0018
        /*0078*/ 	.byte	0x00, 0xf0, 0x21, 0x00


	//----- nvinfo : EIATTR_KPARAM_INFO
	.align		4
.L_2833:
        /*007c*/ 	.byte	0x04, 0x17
        /*007e*/ 	.short	(.L_2835 - .L_2834)
.L_2834:
        /*0080*/ 	.word	0x00000000
        /*0084*/ 	.short	0x0004
        /*0086*/ 	.short	0x0014
        /*0088*/ 	.byte	0x00, 0xf0, 0x11, 0x00


	//----- nvinfo : EIATTR_KPARAM_INFO
	.align		4
.L_2835:
        /*008c*/ 	.byte	0x04, 0x17
        /*008e*/ 	.short	(.L_2837 - .L_2836)
.L_2836:
        /*0090*/ 	.word	0x00000000
        /*0094*/ 	.short	0x0003
        /*0096*/ 	.short	0x0010
        /*0098*/ 	.byte	0x00, 0xf0, 0x11, 0x00


	//----- nvinfo : EIATTR_KPARAM_INFO
	.align		4
.L_2837:
        /*009c*/ 	.byte	0x04, 0x17
        /*009e*/ 	.short	(.L_2839 - .L_2838)
.L_2838:
        /*00a0*/ 	.word	0x00000000
        /*00a4*/ 	.short	0x0002
        /*00a6*/ 	.short	0x000c
        /*00a8*/ 	.byte	0x00, 0xf0, 0x11, 0x00


	//----- nvinfo : EIATTR_KPARAM_INFO
	.align		4
.L_2839:
        /*00ac*/ 	.byte	0x04, 0x17
        /*00ae*/ 	.short	(.L_2841 - .L_2840)
.L_2840:
        /*00b0*/ 	.word	0x00000000
        /*00b4*/ 	.short	0x0001
        /*00b6*/ 	.short	0x0008
        /*00b8*/ 	.byte	0x00, 0xf0, 0x11, 0x00


	//----- nvinfo : EIATTR_KPARAM_INFO
	.align		4
.L_2841:
        /*00bc*/ 	.byte	0x04, 0x17
        /*00be*/ 	.short	(.L_2843 - .L_2842)
.L_2842:
        /*00c0*/ 	.word	0x00000000
        /*00c4*/ 	.short	0x0000
        /*00c6*/ 	.short	0x0000
        /*00c8*/ 	.byte	0x00, 0xf0, 0x21, 0x00


	//----- nvinfo : EIATTR_MAXREG_COUNT
	.align		4
.L_2843:
        /*00cc*/ 	.byte	0x03, 0x1b
        /*00ce*/ 	.short	0x00ff


	//----- nvinfo : EIATTR_MERCURY_ISA_VERSION
	.align		4
        /*00d0*/ 	.byte	0x03, 0x5f
        /*00d2*/ 	.short	0x0000


	//----- nvinfo : EIATTR_COOP_GROUP_MASK_REGIDS
	.align		4
        /*00d4*/ 	.byte	0x04, 0x29
        /*00d6*/ 	.short	(.L_2845 - .L_2844)


	//   ....[0]....
.L_2844:
        /*00d8*/ 	.word	0xffffffff


	//   ....[1]....
        /*00dc*/ 	.word	0xffffffff


	//   ....[2]....
        /*00e0*/ 	.word	0xffffffff


	//   ....[3]....
        /*00e4*/ 	.word	0xffffffff


	//   ....[4]....
        /*00e8*/ 	.word	0xffffffff


	//----- nvinfo : EIATTR_COOP_GROUP_INSTR_OFFSETS
	.align		4
.L_2845:
        /*00ec*/ 	.byte	0x04, 0x28
        /*00ee*/ 	.short	(.L_2847 - .L_2846)


	//   ....[0]....
.L_2846:
        /*00f0*/ 	.word	0x000004f0


	//   ....[1]....
        /*00f4*/ 	.word	0x00000510


	//   ....[2]....
        /*00f8*/ 	.word	0x00000530


	//   ....[3]....
        /*00fc*/ 	.word	0x00000550


	//   ....[4]....
        /*0100*/ 	.word	0x00000570


	//----- nvinfo : EIATTR_EXIT_INSTR_OFFSETS
	.align		4
.L_2847:
        /*0104*/ 	.byte	0x04, 0x1c
        /*0106*/ 	.short	(.L_2849 - .L_2848)


	//   ....[0]....
.L_2848:
        /*0108*/ 	.word	0x00000260


	//   ....[1]....
        /*010c*/ 	.word	0x00000a40


	//----- nvinfo : EIATTR_CRS_STACK_SIZE
	.align		4
.L_2849:
        /*0110*/ 	.byte	0x04, 0x1e
        /*0112*/ 	.short	(.L_2851 - .L_2850)
.L_2850:
        /*0114*/ 	.word	0x00000000
.L_2851:


//--------------------- .nv.info._ZN12tensorrt_llm7kernels21fusedQKNormRopeKernelIN3c108BFloat16ENS2_4HalfELi64ELb0EEEvPviiifPKvS7_S7_PKlii --------------------------
	.section	.nv.info._ZN12tensorrt_llm7kernels21fusedQKNormRopeKernelIN3c108BFloat16ENS2_4HalfELi64ELb0EEEvPviiifPKvS7_S7_PKlii,"",@"SHT_CUDA_INFO"
	.sectionflags	@""
	.align	4


	//----- nvinfo : EIATTR_CUDA_API_VERSION
	.align		4
        /*0000*/ 	.byte	0x04, 0x37
        /*0002*/ 	.short	(.L_2853 - .L_2852)
.L_2852:
        /*0004*/ 	.word	0x00000082


	//----- nvinfo : EIATTR_SW2861232_WAR
	.align		4
.L_2853:
        /*0008*/ 	.byte	0x01, 0x35
	.zero		2


	//----- nvinfo : EIATTR_PARAM_CBANK
	.align		4
        /*000c*/ 	.byte	0x04, 0x0a
        /*000e*/ 	.short	(.L_2855 - .L_2854)
	.align		4
.L_2854:
        /*0010*/ 	.word	index@(.nv.constant0._ZN12tensorrt_llm7kernels21fusedQKNormRopeKernelIN3c108BFloat16ENS2_4HalfELi64ELb0EEEvPviiifPKvS7_S7_PKlii)
        /*0014*/ 	.short	0x0160
        /*0016*/ 	.short	0x0040


	//----- nvinfo : EIATTR_CBANK_PARAM_SIZE
	.align		4
.L_2855:
        /*0018*/ 	.byte	0x03, 0x19
        /*001a*/ 	.short	0x0040


	//----- nvinfo : EIATTR_KPARAM_INFO
	.align		4
        /*001c*/ 	.byte	0x04, 0x17
        /*001e*/ 	.short	(.L_2857 - .L_2856)
.L_2856:
        /*0020*/ 	.word	0x00000000
        /*0024*/ 	.short	0x000a
        /*0026*/ 	.short	0x003c
        /*0028*/ 	.byte	0x00, 0xf0, 0x11, 0x00


	//----- nvinfo : EIATTR_KPARAM_INFO
	.align		4
.L_2857:
        /*002c*/ 	.byte	0x04, 0x17
        /*002e*/ 	.short	(.L_2859 - .L_2858)
.L_2858:
        /*0030*/ 	.word	0x00000000
        /*0034*/ 	.short	0x0009
        /*0036*/ 	.short	0x0038
        /*0038*/ 	.byte	0x00, 0xf0, 0x11, 0x00


	//----- nvinfo : EIATTR_KPARAM_INFO
	.align		4
.L_2859:
        /*003c*/ 	.byte	0x04, 0x17
        /*003e*/ 	.short	(.L_2861 - .L_2860)
.L_2860:
        /*0040*/ 	.word	0x00000000
        /*0044*/ 	.short	0x0008
        /*0046*/ 	.short	0x0030
        /*0048*/ 	.byte	0x00, 0xf0, 0x21, 0x00


	//----- nvinfo : EIATTR_KPARAM_INFO
	.align		4
.L_2861:
        /*004c*/ 	.byte	0x04, 0x17
        /*004e*/ 	.short	(.L_2863 - .L_2862)
.L_2862:
        /*0050*/ 	.word	0x00000000
        /*0054*/ 	.short	0x0007
        /*0056*/ 	.short	0x0028
        /*0058*/ 	.byte	0x00, 0xf0, 0x21, 0x00


	//----- nvinfo : EIATTR_KPARAM_INFO
	.align		4
.L_2863:
        /*005c*/ 	.byte	0x04, 0x17
        /*005e*/ 	.short	(.L_2865 - .L_2864)
.L_2864:
        /*0060*/ 	.word	0x00000000
        /*0064*/ 	.short	0x0006
        /*0066*/ 	.short	0x0020
        /*0068*/ 	.byte	0x00, 0xf0, 0x21, 0x00


	//----- nvinfo : EIATTR_KPARAM_INFO
	.align		4
.L_2865:
        /*006c*/ 	.byte	0x04, 0x17
        /*006e*/ 	.short	(.L_2867 - .L_2866)
.L_2866:
        /*0070*/ 	.word	0x00000000
        /*0074*/ 	.short	0x0005
        /*0076*/ 	.short	0x0018
        /*0078*/ 	.byte	0x00, 0xf0, 0x21, 0x00


	//----- nvinfo : EIATTR_KPARAM_INFO
	.align		4
.L_2867:
        /*007c*/ 	.byte	0x04, 0x17
        /*007e*/ 	.short	(.L_2869 - .L_2868)
.L_2868:
        /*0080*/ 	.word	0x00000000
        /*0084*/ 	.short	0x0004
        /*0086*/ 	.short	0x0014
        /*0088*/ 	.byte	0x00, 0xf0, 0x11, 0x00


	//----- nvinfo : EIATTR_KPARAM_INFO
	.align		4
.L_2869:
        /*008c*/ 	.byte	0x04, 0x17
        /*008e*/ 	.short	(.L_2871 - .L_2870)
.L_2870:
        /*0090*/ 	.word	0x00000000
        /*0094*/ 	.short	0x0003
        /*0096*/ 	.short	0x0010
        /*0098*/ 	.byte	0x00, 0xf0, 0x11, 0x00


	//----- nvinfo : EIATTR_KPARAM_INFO
	.align		4
.L_2871:
        /*009c*/ 	.byte	0x04, 0x17
        /*009e*/ 	.short	(.L_2873 - .L_2872)
.L_2872:
        /*00a0*/ 	.word	0x00000000
        /*00a4*/ 	.short	0x0002
        /*00a6*/ 	.short	0x000c
        /*00a8*/ 	.byte	0x00, 0xf0, 0x11, 0x00


	//----- nvinfo : EIATTR_KPARAM_INFO
	.align		4
.L_2873:
        /*00ac*/ 	.byte	0x04, 0x17
        /*00ae*/ 	.short	(.L_2875 - .L_2874)
.L_2874:
        /*00b0*/ 	.word	0x00000000
        /*00b4*/ 	.short	0x0001
        /*00b6*/ 	.short	0x0008
        /*00b8*/ 	.byte	0x00, 0xf0, 0x11, 0x00


	//----- nvinfo : EIATTR_KPARAM_INFO
	.align		4
.L_2875:
        /*00bc*/ 	.byte	0x04, 0x17
        /*00be*/ 	.short	(.L_2877 - .L_2876)
.L_2876:
        /*00c0*/ 	.word	0x00000000
        /*00c4*/ 	.short	0x0000
        /*00c6*/ 	.short	0x0000
        /*00c8*/ 	.byte	0x00, 0xf0, 0x21, 0x00


	//----- nvinfo : EIATTR_MAXREG_COUNT
	.align		4
.L_2877:
        /*00cc*/ 	.byte	0x03, 0x1b
        /*00ce*/ 	.short	0x00ff


	//----- nvinfo : EIATTR_MERCURY_ISA_VERSION
	.align		4
        /*00d0*/ 	.byte	0x03, 0x5f
        /*00d2*/ 	.short	0x0000


	//----- nvinfo : EIATTR_COOP_GROUP_MASK_REGIDS
	.align		4
        /*00d4*/ 	.byte	0x04, 0x29
        /*00d6*/ 	.short	(.L_2879 - .L_2878)


	//   ....[0]....
.L_2878:
        /*00d8*/ 	.word	0xffffffff


	//   ....[1]....
        /*00dc*/ 	.word	0xffffffff


	//   ....[2]....
        /*00e0*/ 	.word	0xffffffff


	//   ....[3]....
        /*00e4*/ 	.word	0xffffffff


	//   ....[4]....
        /*00e8*/ 	.word	0xffffffff


	//   ....[5]....
        /*00ec*/ 	.word	0xffffffff


	//   ....[6]....
        /*00f0*/ 	.word	0xffffffff


	//   ....[7]....
        /*00f4*/ 	.word	0xffffffff


	//   ....[8]....
        /*00f8*/ 	.word	0xffffffff


	//   ....[9]....
        /*00fc*/ 	.word	0xffffffff


	//   ....[10]....
        /*0100*/ 	.word	0xffffffff


	//   ....[11]....
        /*0104*/ 	.word	0xffffffff


	//   ....[12]....
        /*0108*/ 	.word	0xffffffff


	//----- nvinfo : EIATTR_COOP_GROUP_INSTR_OFFSETS
	.align		4
.L_2879:
        /*010c*/ 	.byte	0x04, 0x28
        /*010e*/ 	.short	(.L_2881 - .L_2880)


	//   ....[0]....
.L_2880:
        /*0110*/ 	.word	0x00000420


	//   ....[1]....
        /*0114*/ 	.word	0x00000440


	//   ....[2]....
        /*0118*/ 	.word	0x00000460


	//   ....[3]....
        /*011c*/ 	.word	0x00000480


	//   ....[4]....
        /*0120*/ 	.word	0x000004a0


	//   ....[5]....
        /*0124*/ 	.word	0x000006b0


	//   ....[6]....
        /*0128*/ 	.word	0x000006d0


	//   ....[7]....
        /*012c*/ 	.word	0x00000730


	//   ....[8]....
        /*0130*/ 	.word	0x000009d0


	//   ....[9]....
        /*0134*/ 	.word	0x00000c90


	//   ....[10]....
        /*0138*/ 	.word	0x00000ca0


	//   ....[11]....
        /*013c*/ 	.word	0x00000d30


	//   ....[12]....
        /*0140*/ 	.word	0x00000da0


	//----- nvinfo : EIATTR_EXIT_INSTR_OFFSETS
	.align		4
.L_2881:
        /*0144*/ 	.byte	0x04, 0x1c
        /*0146*/ 	.short	(.L_2883 - .L_2882)


	//   ....[0]....
.L_2882:
        /*0148*/ 	.word	0x00000260


	//   ....[1]....
        /*014c*/ 	.word	0x00000ce0


	//----- nvinfo : EIATTR_CRS_STACK_SIZE
	.align		4
.L_2883:
        /*0150*/ 	.byte	0x04, 0x1e
        /*0152*/ 	.short	(.L_2885 - .L_2884)
.L_2884:
        /*0154*/ 	.word	0x00000000
.L_2885:


//--------------------- .nv.info._ZN12tensorrt_llm7kernels21fusedQKNormRopeKernelIN3c108BFloat16ENS2_4HalfELi64ELb1EEEvPviiifPKvS7_S7_PKlii --------------------------
	.section	.nv.info._ZN12tensorrt_llm7kernels21fusedQKNormRopeKernelIN3c108BFloat16ENS2_4HalfELi64ELb1EEEvPviiifPKvS7_S7_PKlii,"",@"SHT_CUDA_INFO"
	.sectionflags	@""
	.align	4


	//----- nvinfo : EIATTR_CUDA_API_VERSION
	.align		4
        /*0000*/ 	.byte	0x04, 0x37
        /*0002*/ 	.short	(.L_2887 - .L_2886)
.L_2886:
        /*0004*/ 	.word	0x00000082


	//----- nvinfo : EIATTR_SW2861232_WAR
	.align		4
.L_2887:
        /*0008*/ 	.byte	0x01, 0x35
	.zero		2


	//----- nvinfo : EIATTR_PARAM_CBANK
	.align		4
        /*000c*/ 	.byte	0x04, 0x0a
        /*000e*/ 	.short	(.L_2889 - .L_2888)
	.align		4
.L_2888:
        /*0010*/ 	.word	index@(.nv.constant0._ZN12tensorrt_llm7kernels21fusedQKNormRopeKernelIN3c108BFloat16ENS2_4HalfELi64ELb1EEEvPviiifPKvS7_S7_PKlii)
        /*0014*/ 	.short	0x0160
        /*0016*/ 	.short	0x0040


	//----- nvinfo : EIATTR_CBANK_PARAM_SIZE
	.align		4
.L_2889:
        /*0018*/ 	.byte	0x03, 0x19
        /*001a*/ 	.short	0x0040


	//----- nvinfo : EIATTR_KPARAM_INFO
	.align		4
        /*001c*/ 	.byte	0x04, 0x17
        /*001e*/ 	.short	(.L_2891 - .L_2890)
.L_2890:
        /*0020*/ 	.word	0x00000000
        /*0024*/ 	.short	0x000a
        /*0026*/ 	.short	0x003c
        /*0028*/ 	.byte	0x00, 0xf0, 0x11, 0x00


	//----- nvinfo : EIATTR_KPARAM_INFO
	.align		4
.L_2891:
        /*002c*/ 	.byte	0x04, 0x17
        /*002e*/ 	.short	(.L_2893 - .L_2892)
.L_2892:
        /*0030*/ 	.word	0x00000000
        /*0034*/ 	.short	0x0009
        /*0036*/ 	.short	0x0038
        /*0038*/ 	.byte	0x00, 0xf0, 0x11, 0x00


	//----- nvinfo : EIATTR_KPARAM_INFO
	.align		4
.L_2893:
        /*003c*/ 	.byte	0x04, 0x17
        /*003e*/ 	.short	(.L_2895 - .L_2894)
.L_2894:
        /*0040*/ 	.word	0x00000000
        /*0044*/ 	.short	0x0008
        /*0046*/ 	.short	0x0030
        /*0048*/ 	.byte	0x00, 0xf0, 0x21, 0x00


	//----- nvinfo : EIATTR_KPARAM_INFO
	.align		4
.L_2895:
        /*004c*/ 	.byte	0x04, 0x17
        /*004e*/ 	.short	(.L_2897 - .L_2896)
.L_2896:
        /*0050*/ 	.word	0x00000000
        /*0054*/ 	.short	0x0007
        /*0056*/ 	.short	0x0028
        /*0058*/ 	.byte	0x00, 0xf0, 0x21, 0x00


	//----- nvinfo : EIATTR_KPARAM_INFO
	.align		4
.L_2897:
        /*005c*/ 	.byte	0x04, 0x17
        /*005e*/ 	.short	(.L_2899 - .L_2898)
.L_2898:
        /*0060*/ 	.word	0x00000000
        /*0064*/ 	.short	0x0006
        /*0066*/ 	.short	0x0020
        /*0068*/ 	.byte	0x00, 0xf0, 0x21, 0x00


	//----- nvinfo : EIATTR_KPARAM_INFO
	.align		4
.L_2899:
        /*006c*/ 	.byte	0x04, 0x17
        /*006e*/ 	.short	(.L_2901 - .L_2900)
.L_2900:
        /*0070*/ 	.word	0x00000000
        /*0074*/ 	.short	0x0005
        /*0076*/ 	.short	0x0018
        /*0078*/ 	.byte	0x00, 0xf0, 0x21, 0x00


	//----- nvinfo : EIATTR_KPARAM_INFO
	.align		4
.L_2901:
        /*007c*/ 	.byte	0x04, 0x17
        /*007e*/ 	.short	(.L_2903 - .L_2902)
.L_2902:
        /*0080*/ 	.word	0x00000000
        /*0084*/ 	.short	0x0004
        /*0086*/ 	.short	0x0014
        /*0088*/ 	.byte	0x00, 0xf0, 0x11, 0x00


	//----- nvinfo : EIATTR_KPARAM_INFO
	.align		4
.L_2903:
        /*008c*/ 	.byte	0x04, 0x17
        /*008e*/ 	.short	(.L_2905 - .L_2904)
.L_2904:
        /*0090*/ 	.word	0x00000000
        /*0094*/ 	.short	0x0003
        /*0096*/ 	.short	0x0010
        /*0098*/ 	.byte	0x00, 0xf0, 0x11, 0x00


	//----- nvinfo : EIATTR_KPARAM_INFO
	.align		4
.L_2905:
        /*009c*/ 	.byte	0x04, 0x17
        /*009e*/ 	.short	(.L_2907 - .L_2906)
.L_2906:
        /*00a0*/ 	.word	0x00000000
        /*00a4*/ 	.short	0x0002
        /*00a6*/ 	.short	0x000c
        /*00a8*/ 	.byte	0x00, 0xf0, 0x11, 0x00


	//----- nvinfo : EIATTR_KPARAM_INFO
	.align		4
.L_2907:
        /*00ac*/ 	.byte	0x04, 0x17
        /*00ae*/ 	.short	(.L_2909 - .L_2908)
.L_2908:
        /*00b0*/ 	.word	0x00000000
        /*00b4*/ 	.short	0x0001
        /*00b6*/ 	.short	0x0008
        /*00b8*/ 	.byte	0x00, 0xf0, 0x11, 0x00


	//----- nvinfo : EIATTR_KPARAM_INFO
	.align		4
.L_2909:
        /*00bc*/ 	.byte	0x04, 0x17
        /*00be*/ 	.short	(.L_2911 - .L_2910)
.L_2910:
        /*00c0*/ 	.word	0x00000000
        /*00c4*/ 	.short	0x0000
        /*00c6*/ 	.short	0x0000
        /*00c8*/ 	.byte	0x00, 0xf0, 0x21, 0x00


	//----- nvinfo : EIATTR_MAXREG_COUNT
	.align		4
.L_2911:
        /*00cc*/ 	.byte	0x03, 0x1b
        /*00ce*/ 	.short	0x00ff


	//----- nvinfo : EIATTR_MERCURY_ISA_VERSION
	.align		4
        /*00d0*/ 	.byte	0x03, 0x5f
        /*00d2*/ 	.short	0x0000


	//----- nvinfo : EIATTR_COOP_GROUP_MASK_REGIDS
	.align		4
        /*00d4*/ 	.byte	0x04, 0x29
        /*00d6*/ 	.short	(.L_2913 - .L_2912)


	//   ....[0]....
.L_2912:
        /*00d8*/ 	.word	0xffffffff


	//   ....[1]....
        /*00dc*/ 	.word	0xffffffff


	//   ....[2]....
        /*00e0*/ 	.word	0xffffffff


	//   ....[3]....
        /*00e4*/ 	.word	0xffffffff


	//   ....[4]....
        /*00e8*/ 	.word	0xffffffff


	//----- nvinfo : EIATTR_COOP_GROUP_INSTR_OFFSETS
	.align		4
.L_2913:
        /*00ec*/ 	.byte	0x04, 0x28
        /*00ee*/ 	.short	(.L_2915 - .L_2914)


	//   ....[0]....
.L_2914:
        /*00f0*/ 	.word	0x00000410


	//   ....[1]....
        /*00f4*/ 	.word	0x00000430


	//   ....[2]....
        /*00f8*/ 	.word	0x00000450


	//   ....[3]....
        /*00fc*/ 	.word	0x00000470


	//   ....[4]....
        /*0100*/ 	.word	0x00000490


	//----- nvinfo : EIATTR_EXIT_INSTR_OFFSETS
	.align		4
.L_2915:
        /*0104*/ 	.byte	0x04, 0x1c
        /*0106*/ 	.short	(.L_2917 - .L_2916)


	//   ....[0]....
.L_2916:
        /*0108*/ 	.word	0x00000250


	//   ....[1]....
        /*010c*/ 	.word	0x00000790


	//----- nvinfo : EIATTR_CRS_STACK_SIZE
	.align		4
.L_2917:
        /*0110*/ 	.byte	0x04, 0x1e
        /*0112*/ 	.short	(.L_2919 - .L_2918)
.L_2918:
        /*0114*/ 	.word	0x00000000
.L_2919:


//--------------------- .nv.info._ZN12tensorrt_llm7kernels32fusedQKNormRopeKernelNTokenHeadsIN3c108BFloat16EfLi256ELb0ELi8EEEvPviiifPKvS6_S6_PKlii --------------------------
	.section	.nv.info._ZN12tensorrt_llm7kernels32fusedQKNormRopeKernelNTokenHeadsIN3c108BFloat16EfLi256ELb0ELi8EEEvPviiifPKvS6_S6_PKlii,"",@"SHT_CUDA_INFO"
	.sectionflags	@""
	.align	4


	//----- nvinfo : EIATTR_CUDA_API_VERSION
	.align		4
        /*0000*/ 	.byte	0x04, 0x37
        /*0002*/ 	.short	(.L_2921 - .L_2920)
.L_2920:
        /*0004*/ 	.word	0x00000082


	//----- nvinfo : EIATTR_SW2861232_WAR
	.align		4
.L_2921:
        /*0008*/ 	.byte	0x01, 0x35
	.zero		2


	//----- nvinfo : EIATTR_PARAM_CBANK
	.align		4
        /*000c*/ 	.byte	0x04, 0x0a
        /*000e*/ 	.short	(.L_2923 - .L_2922)
	.align		4
.L_2922:
        /*0010*/ 	.word	index@(.nv.constant0._ZN12tensorrt_llm7kernels32fusedQKNormRopeKernelNTokenHeadsIN3c108BFloat16EfLi256ELb0ELi8EEEvPviiifPKvS6_S6_PKlii)
        /*0014*/ 	.short	0x0160
        /*0016*/ 	.short	0x0040


	//----- nvinfo : EIATTR_CBANK_PARAM_SIZE
	.align		4
.L_2923:
        /*0018*/ 	.byte	0x03, 0x19
        /*001a*/ 	.short	0x0040


	//----- nvinfo : EIATTR_KPARAM_INFO
	.align		4
        /*001c*/ 	.byte	0x04, 0x17
        /*001e*/ 	.short	(.L_2925 - .L_2924)
.L_2924:
        /*0020*/ 	.word	0x00000000
        /*0024*/ 	.short	0x000a
        /*0026*/ 	.short	0x003c
        /*0028*/ 	.byte	0x00, 0xf0, 0x11, 0x00


	//----- nvinfo : EIATTR_KPARAM_INFO
	.align		4
.L_2925:
        /*002c*/ 	.byte	0x04, 0x17
        /*002e*/ 	.short	(.L_2927 - .L_2926)
.L_2926:
        /*0030*/ 	.word	0x00000000
        /*0034*/ 	.short	0x0009
        /*0036*/ 	.short	0x0038
        /*0038*/ 	.byte	0x00, 0xf0, 0x11, 0x00


	//----- nvinfo : EIATTR_KPARAM_INFO
	.align		4
.L_2927:
        /*003c*/ 	.byte	0x04, 0x17
        /*003e*/ 	.short	(.L_2929 - .L_2928)
.L_2928:
        /*0040*/ 	.word	0x00000000
        /*0044*/ 	.short	0x0008
        /*0046*/ 	.short	0x0030
        /*0048*/ 	.byte	0x00, 0xf0, 0x21, 0x00


	//----- nvinfo : EIATTR_KPARAM_INFO
	.align		4
.L_2929:
        /*004c*/ 	.byte	0x04, 0x17
        /*004e*/ 	.short	(.L_2931 - .L_2930)
.L_2930:
        /*0050*/ 	.word	0x00000000
        /*0054*/ 	.short	0x0007
        /*0056*/ 	.short	0x0028
        /*0058*/ 	.byte	0x00, 0xf0, 0x21, 0x00


	//----- nvinfo : EIATTR_KPARAM_INFO
	.align		4
.L_2931:
        /*005c*/ 	.byte	0x04, 0x17
        /*005e*/ 	.short	(.L_2933 - .L_2932)
.L_2932:
        /*0060*/ 	.word	0x00000000
        /*0064*/ 	.short	0x0006
        /*0066*/ 	.short	0x0020
        /*0068*/ 	.byte	0x00, 0xf0, 0x21, 0x00


	//----- nvinfo : EIATTR_KPARAM_INFO
	.align		4
.L_2933:
        /*006c*/ 	.byte	0x04, 0x17
        /*006e*/ 	.short	(.L_2935 - .L_2934)
.L_2934:
        /*0070*/ 	.word	0x00000000
        /*0074*/ 	.short	0x0005
        /*0076*/ 	.short	0x0018
        /*0078*/ 	.byte	0x00, 0xf0, 0x21, 0x00


	//----- nvinfo : EIATTR_KPARAM_INFO
	.align		4
.L_2935:
        /*007c*/ 	.byte	0x04, 0x17
        /*007e*/ 	.short	(.L_2937 - .L_2936)
.L_2936:
        /*0080*/ 	.word	0x00000000
        /*0084*/ 	.short	0x0004
        /*0086*/ 	.short	0x0014
        /*0088*/ 	.byte	0x00, 0xf0, 0x11, 0x00


	//----- nvinfo : EIATTR_KPARAM_INFO
	.align		4
.L_2937:
        /*008c*/ 	.byte	0x04, 0x17
        /*008e*/ 	.short	(.L_2939 - .L_2938)
.L_2938:
        /*0090*/ 	.word	0x00000000
        /*0094*/ 	.short	0x0003
        /*0096*/ 	.short	0x0010
        /*0098*/ 	.byte	0x00, 0xf0, 0x11, 0x00


	//----- nvinfo : EIATTR_KPARAM_INFO
	.align		4
.L_2939:
        /*009c*/ 	.byte	0x04, 0x17
        /*009e*/ 	.short	(.L_2941 - .L_2940)
.L_2940:
        /*00a0*/ 	.word	0x00000000
        /*00a4*/ 	.short	0x0002
        /*00a6*/ 	.short	0x000c
        /*00a8*/ 	.byte	0x00, 0xf0, 0x11, 0x00


	//----- nvinfo : EIATTR_KPARAM_INFO
	.align		4
.L_2941:
        /*00ac*/ 	.byte	0x04, 0x17
        /*00ae*/ 	.short	(.L_2943 - .L_2942)
.L_2942:
        /*00b0*/ 	.word	0x00000000
        /*00b4*/ 	.short	0x0001
        /*00b6*/ 	.short	0x0008
        /*00b8*/ 	.byte	0x00, 0xf0, 0x11, 0x00


	//----- nvinfo : EIATTR_KPARAM_INFO
	.align		4
.L_2943:
        /*00bc*/ 	.byte	0x04, 0x17
        /*00be*/ 	.short	(.L_2945 - .L_2944)
.L_2944:
        /*00c0*/ 	.word	0x00000000
        /*00c4*/ 	.short	0x0000
        /*00c6*/ 	.short	0x0000
        /*00c8*/ 	.byte	0x00, 0xf0, 0x21, 0x00


	//----- nvinfo : EIATTR_MAXREG_COUNT
	.align		4
.L_2945:
        /*00cc*/ 	.byte	0x03, 0x1b
        /*00ce*/ 	.short	0x00ff


	//----- nvinfo : EIATTR_MERCURY_ISA_VERSION
	.align		4
        /*00d0*/ 	.byte	0x03, 0x5f
        /*00d2*/ 	.short	0x0000


	//----- nvinfo : EIATTR_COOP_GROUP_MASK_REGIDS
	.align		4
        /*00d4*/ 	.byte	0x04, 0x29
        /*00d6*/ 	.short	(.L_2947 - .L_2946)


	//   ....[0]....
.L_2946:
        /*00d8*/ 	.word	0xffffffff


	//   ....[1]....
        /*00dc*/ 	.word	0xffffffff


	//   ....[2]....
        /*00e0*/ 	.word	0xffffffff


	//   ....[3]....
        /*00e4*/ 	.word	0xffffffff


	//   ....[4]....
        /*00e8*/ 	.word	0xffffffff


	//   ....[5]....
        /*00ec*/ 	.word	0xffffffff


	//   ....[6]....
        /*00f0*/ 	.word	0xffffffff


	//   ....[7]....
        /*00f4*/ 	.word	0xffffffff


	//   ....[8]....
        /*00f8*/ 	.word	0xffffffff


	//   ....[9]....
        /*00fc*/ 	.word	0xffffffff


	//   ....[10]....
        /*0100*/ 	.word	0xffffffff


	//   ....[11]....
        /*0104*/ 	.word	0xffffffff


	//   ....[12]....
        /*0108*/ 	.word	0xffffffff


	//   ....[13]....
        /*010c*/ 	.word	0xffffffff


	//   ....[14]....
        /*0110*/ 	.word	0xffffffff


	//   ....[15]....
        /*0114*/ 	.word	0xffffffff


	//   ....[16]....
        /*0118*/ 	.word	0xffffffff


	//   ....[17]....
        /*011c*/ 	.word	0xffffffff


	//   ....[18]....
        /*0120*/ 	.word	0xffffffff


	//   ....[19]....
        /*0124*/ 	.word	0xffffffff


	//   ....[20]....
        /*0128*/ 	.word	0xffffffff


	//   ....[21]....
        /*012c*/ 	.word	0xffffffff


	//   ....[22]....
        /*0130*/ 	.word	0xffffffff


	//   ....[23]....
        /*0134*/ 	.word	0xffffffff


	//   ....[24]....
        /*0138*/ 	.word	0xffffffff


	//   ....[25]....
        /*013c*/ 	.word	0xffffffff


	//   ....[26]....
        /*0140*/ 	.word	0xffffffff


	//   ....[27]....
        /*0144*/ 	.word	0xffffffff


	//   ....[28]....
        /*0148*/ 	.word	0xffffffff


	//   ....[29]....
        /*014c*/ 	.word	0xffffffff


	//----- nvinfo : EIATTR_COOP_GROUP_INSTR_OFFSETS
	.align		4
.L_2947:
        /*0150*/ 	.byte	0x04, 0x28
        /*0152*/ 	.short	(.L_2949 - .L_2948)


	//   ....[0]....
.L_2948:
        /*0154*/ 	.word	0x00001f40


	//   ....[1]....
        /*0158*/ 	.word	0x00001f70


	//   ....[2]....
        /*015c*/ 	.word	0x00001f90


	//   ....[3]....
        /*0160*/ 	.word	0x00001fb0


	//   ....[4]....
        /*0164*/ 	.word	0x00001fd0


	//   ....[5]....
        /*0168*/ 	.word	0x00002260


	//   ....[6]....
        /*016c*/ 	.word	0x00002270


	//   ....[7]....
        /*0170*/ 	.word	0x000022a0


	//   ....[8]....
        /*0174*/ 	.word	0x00002540


	//   ....[9]....
        /*0178*/ 	.word	0x00002590


	//   ....[10]....
        /*017c*/ 	.word	0x000025a0


	//   ....[11]....
        /*0180*/ 	.word	0x00002640


	//   ....[12]....
        /*0184*/ 	.word	0x00002670


	//   ....[13]....
        /*0188*/ 	.word	0x000026a0


	//   ....[14]....
        /*018c*/ 	.word	0x000027a0


	//   ....[15]....
        /*0190*/ 	.word	0x000028a0


	//   ....[16]....
        /*0194*/ 	.word	0x000028b0


	//   ....[17]....
        /*0198*/ 	.word	0x00002a40


	//   ....[18]....
        /*019c*/ 	.word	0x00002ab0


	//   ....[19]....
        /*01a0*/ 	.word	0x00002b10


	//   ....[20]....
        /*01a4*/ 	.word	0x00002b70


	//   ....[21]....
        /*01a8*/ 	.word	0x00002bd0


	//   ....[22]....
        /*01ac*/ 	.word	0x00002c40


	//   ....[23]....
        /*01b0*/ 	.word	0x00002cb0


	//   ....[24]....
        /*01b4*/ 	.word	0x00002d90


	//   ....[25]....
        /*01b8*/ 	.word	0x00002e70


	//   ....[26]....
        /*01bc*/ 	.word	0x00002f50


	//   ....[27]....
        /*01c0*/ 	.word	0x00003030


	//   ....[28]....
        /*01c4*/ 	.word	0x00003110


	//   ....[29]....
        /*01c8*/ 	.word	0x000031f0


	//----- nvinfo : EIATTR_EXIT_INSTR_OFFSETS
	.align		4
.L_2949:
        /*01cc*/ 	.byte	0x04, 0x1c
        /*01ce*/ 	.short	(.L_2951 - .L_2950)


	//   ....[0]....
.L_2950:
        /*01d0*/ 	.word	0x000002c0


	//   ....[1]....
        /*01d4*/ 	.word	0x00001530


	//   ....[2]....
        /*01d8*/ 	.word	0x000029f0


	//----- nvinfo : EIATTR_CRS_STACK_SIZE
	.align		4
.L_2951:
        /*01dc*/ 	.byte	0x04, 0x1e
        /*01de*/ 	.short	(.L_2953 - .L_2952)
.L_2952:
        /*01e0*/ 	.word	0x00000000
.L_2953:


//--------------------- .nv.info._ZN12tensorrt_llm7kernels32fusedQKNormRopeKernelNTokenHeadsIN3c108BFloat16EfLi256ELb1ELi8EEEvPviiifPKvS6_S6_PKlii --------------------------
	.section	.nv.info._ZN12tensorrt_llm7kernels32fusedQKNormRopeKernelNTokenHeadsIN3c108BFloat16EfLi256ELb1ELi8EEEvPviiifPKvS6_S6_PKlii,"",@"SHT_CUDA_INFO"
	.sectionflags	@""
	.align	4


	//----- nvinfo : EIATTR_CUDA_API_VERSION
	.align		4
        /*0000*/ 	.byte	0x04, 0x37
        /*0002*/ 	.short	(.L_2955 - .L_2954)
.L_2954:
        /*0004*/ 	.word	0x00000082


	//----- nvinfo : EIATTR_SW2861232_WAR
	.align		4
.L_2955:
        /*0008*/ 	.byte	0x01, 0x35
	.zero		2


	//----- nvinfo : EIATTR_PARAM_CBANK
	.align		4
        /*000c*/ 	.byte	0x04, 0x0a
        /*000e*/ 	.short	(.L_2957 - .L_2956)
	.align		4
.L_2956:
        /*0010*/ 	.word	index@(.nv.constant0._ZN12tensorrt_llm7kernels32fusedQKNormRopeKernelNTokenHeadsIN3c108BFloat16EfLi256ELb1ELi8EEEvPviiifPKvS6_S6_PKlii)
        /*0014*/ 	.short	0x0160
        /*0016*/ 	.short	0x0040


	//----- nvinfo : EIATTR_CBANK_PARAM_SIZE
	.align		4
.L_2957:
        /*0018*/ 	.byte	0x03, 0x19
        /*001a*/ 	.short	0x0040


	//----- nvinfo : EIATTR_KPARAM_INFO
	.align		4
        /*001c*/ 	.byte	0x04, 0x17
        /*001e*/ 	.short	(.L_2959 - .L_2958)
.L_2958:
        /*0020*/ 	.word	0x00000000
        /*0024*/ 	.short	0x000a
        /*0026*/ 	.short	0x003c
        /*0028*/ 	.byte	0x00, 0xf0, 0x11, 0x00


	//----- nvinfo : EIATTR_KPARAM_INFO
	.align		4
.L_2959:
        /*002c*/ 	.byte	0x04, 0x17
        /*002e*/ 	.short	(.L_2961 - .L_2960)
.L_2960:
        /*0030*/ 	.word	0x00000000
        /*0034*/ 	.short	0x0009
        /*0036*/ 	.short	0x0038
        /*0038*/ 	.byte	0x00, 0xf0, 0x11, 0x00


	//----- nvinfo : EIATTR_KPARAM_INFO
	.align		4
.L_2961:
        /*003c*/ 	.byte	0x04, 0x17
        /*003e*/ 	.short	(.L_2963 - .L_2962)
.L_2962:
        /*0040*/ 	.word	0x00000000
        /*0044*/ 	.short	0x0008
        /*0046*/ 	.short	0x0030
        /*0048*/ 	.byte	0x00, 0xf0, 0x21, 0x00


	//----- nvinfo : EIATTR_KPARAM_INFO
	.align		4
.L_2963:
        /*004c*/ 	.byte	0x04, 0x17
        /*004e*/ 	.short	(.L_2965 - .L_2964)
.L_2964:
        /*0050*/ 	.word	0x00000000
        /*0054*/ 	.short	0x0007
        /*0056*/ 	.short	0x0028
        /*0058*/ 	.byte	0x00, 0xf0, 0x21, 0x00


	//----- nvinfo : EIATTR_KPARAM_INFO
	.align		4
.L_2965:
        /*005c*/ 	.byte	0x04, 0x17
        /*005e*/ 	.short	(.L_2967 - .L_2966)
.L_2966:
        /*0060*/ 	.word	0x00000000
        /*0064*/ 	.short	0x0006
        /*0066*/ 	.short	0x0020
        /*0068*/ 	.byte	0x00, 0xf0, 0x21, 0x00


	//----- nvinfo : EIATTR_KPARAM_INFO
	.align		4
.L_2967:
        /*006c*/ 	.byte	0x04, 0x17
        /*006e*/ 	.short	(.L_2969 - .L_2968)
.L_2968:
        /*0070*/ 	.word	0x00000000
        /*0074*/ 	.short	0x0005
        /*0076*/ 	.short	0x0018
        /*0078*/ 	.byte	0x00, 0xf0, 0x21, 0x00


	//----- nvinfo : EIATTR_KPARAM_INFO
	.align		4
.L_2969:
        /*007c*/ 	.byte	0x04, 0x17
        /*007e*/ 	.short	(.L_2971 - .L_2970)
.L_2970:
        /*0080*/ 	.word	0x00000000
        /*0084*/ 	.short	0x0004
        /*0086*/ 	.short	0x0014
        /*0088*/ 	.byte	0x00, 0xf0, 0x11, 0x00


	//----- nvinfo : EIATTR_KPARAM_INFO
	.align		4
.L_2971:
        /*008c*/ 	.byte	0x04, 0x17
        /*008e*/ 	.short	(.L_2973 - .L_2972)
.L_2972:
        /*0090*/ 	.word	0x00000000
        /*0094*/ 	.short	0x0003
        /*0096*/ 	.short	0x0010
        /*0098*/ 	.byte	0x00, 0xf0, 0x11, 0x00


	//----- nvinfo : EIATTR_KPARAM_INFO
	.align		4
.L_2973:
        /*009c*/ 	.byte	0x04, 0x17
        /*009e*/ 	.short	(.L_2975 - .L_2974)
.L_2974:
        /*00a0*/ 	.word	0x00000000
        /*00a4*/ 	.short	0x0002
        /*00a6*/ 	.short	0x000c
        /*00a8*/ 	.byte	0x00, 0xf0, 0x11, 0x00


	//----- nvinfo : EIATTR_KPARAM_INFO
	.align		4
.L_2975:
        /*00ac*/ 	.byte	0x04, 0x17
        /*00ae*/ 	.short	(.L_2977 - .L_2976)
.L_2976:
        /*00b0*/ 	.word	0x00000000
        /*00b4*/ 	.short	0x0001
        /*00b6*/ 	.short	0x0008
        /*00b8*/ 	.byte	0x00, 0xf0, 0x11, 0x00


	//----- nvinfo : EIATTR_KPARAM_INFO
	.align		4
.L_2977:
        /*00bc*/ 	.byte	0x04, 0x17
        /*00be*/ 	.short	(.L_2979 - .L_2978)
.L_2978:
        /*00c0*/ 	.word	0x00000000
        /*00c4*/ 	.short	0x0000
        /*00c6*/ 	.short	0x0000
        /*00c8*/ 	.byte	0x00, 0xf0, 0x21, 0x00


	//----- nvinfo : EIATTR_MAXREG_COUNT
	.align		4
.L_2979:
        /*00cc*/ 	.byte	0x03, 0x1b
        /*00ce*/ 	.short	0x00ff


	//----- nvinfo : EIATTR_MERCURY_ISA_VERSION
	.align		4
        /*00d0*/ 	.byte	0x03, 0x5f
        /*00d2*/ 	.short	0x0000


	//----- nvinfo : EIATTR_COOP_GROUP_MASK_REGIDS
	.align		4
        /*00d4*/ 	.byte	0x04, 0x29
        /*00d6*/ 	.short	(.L_2981 - .L_2980)


	//   ....[0]....
.L_2980:
        /*00d8*/ 	.word	0xffffffff


	//   ....[1]....
        /*00dc*/ 	.word	0xffffffff


	//   ....[2]....
        /*00e0*/ 	.word	0xffffffff


	//   ....[3]....
        /*00e4*/ 	.word	0xffffffff


	//   ....[4]....
        /*00e8*/ 	.word	0xffffffff


	//   ....[5]....
        /*00ec*/ 	.word	0xffffffff


	//   ....[6]....
        /*00f0*/ 	.word	0xffffffff


	//   ....[7]....
        /*00f4*/ 	.word	0xffffffff


	//   ....[8]....
        /*00f8*/ 	.word	0xffffffff


	//   ....[9]....
        /*00fc*/ 	.word	0xffffffff


	//----- nvinfo : EIATTR_COOP_GROUP_INSTR_OFFSETS
	.align		4
.L_2981:
        /*0100*/ 	.byte	0x04, 0x28
        /*0102*/ 	.short	(.L_2983 - .L_2982)


	//   ....[0]....
.L_2982:
        /*0104*/ 	.word	0x000018b0


	//   ....[1]....
        /*0108*/ 	.word	0x000018e0


	//   ....[2]....
        /*010c*/ 	.word	0x00001900


	//   ....[3]....
        /*0110*/ 	.word	0x00001920


	//   ....[4]....
        /*0114*/ 	.word	0x00001940


	//   ....[5]....
        /*0118*/ 	.word	0x00001ea0


	//   ....[6]....
        /*011c*/ 	.word	0x00001f20


	//   ....[7]....
        /*0120*/ 	.word	0x00001f80


	//   ....[8]....
        /*0124*/ 	.word	0x00001fe0


	//   ....[9]....
        /*0128*/ 	.word	0x00002040


	//----- nvinfo : EIATTR_EXIT_INSTR_OFFSETS
	.align		4
.L_2983:
        /*012c*/ 	.byte	0x04, 0x1c
        /*012e*/ 	.short	(.L_2985 - .L_2984)


	//   ....[0]....
.L_2984:
        /*0130*/ 	.word	0x000002d0


	//   ....[1]....
        /*0134*/ 	.word	0x00001550


	//   ....[2]....
        /*0138*/ 	.word	0x00001e50


	//----- nvinfo : EIATTR_CRS_STACK_SIZE
	.align		4
.L_2985:
        /*013c*/ 	.byte	0x04, 0x1e
        /*013e*/ 	.short	(.L_2987 - .L_2986)
.L_2986:
        /*0140*/ 	.word	0x00000000
.L_2987:


//--------------------- .nv.info._ZN12tensorrt_llm7kernels32fusedQKNormRopeKernelNTokenHeadsIN3c108BFloat16EfLi128ELb0ELi8EEEvPviiifPKvS6_S6_PKlii --------------------------
	.section	.nv.info._ZN12tensorrt_llm7kernels32fusedQKNormRopeKernelNTokenHeadsIN3c108BFloat16EfLi128ELb0ELi8EEEvPviiifPKvS6_S6_PKlii,"",@"SHT_CUDA_INFO"
	.sectionflags	@""
	.align	4


	//----- nvinfo : EIATTR_CUDA_API_VERSION
	.align		4
        /*0000*/ 	.byte	0x04, 0x37
        /*0002*/ 	.short	(.L_2989 - .L_2988)
.L_2988:
        /*0004*/ 	.word	0x00000082


	//----- nvinfo : EIATTR_SW2861232_WAR
	.align		4
.L_2989:
        /*0008*/ 	.byte	0x01, 0x35
	.zero		2


	//----- nvinfo : EIATTR_PARAM_CBANK
	.align		4
        /*000c*/ 	.byte	0x04, 0x0a
        /*000e*/ 	.short	(.L_2991 - .L_2990)
	.align		4
.L_2990:
        /*0010*/ 	.word	index@(.nv.constant0._ZN12tensorrt_llm7kernels32fusedQKNormRopeKernelNTokenHeadsIN3c108BFloat16EfLi128ELb0ELi8EEEvPviiifPKvS6_S6_PKlii)
        /*0014*/ 	.short	0x0160
        /*0016*/ 	.short	0x0040


	//----- nvinfo : EIATTR_CBANK_PARAM_SIZE
	.align		4
.L_2991:
        /*0018*/ 	.byte	0x03, 0x19
        /*001a*/ 	.short	0x0040


	//----- nvinfo : EIATTR_KPARAM_INFO
	.align		4
        /*001c*/ 	.byte	0x04, 0x17
        /*001e*/ 	.short	(.L_2993 - .L_2992)
.L_2992:
        /*0020*/ 	.word	0x00000000
        /*0024*/ 	.short	0x000a
        /*0026*/ 	.short	0x003c
        /*0028*/ 	.byte	0x00, 0xf0, 0x11, 0x00


	//----- nvinfo : EIATTR_KPARAM_INFO
	.align		4
.L_2993:
        /*002c*/ 	.byte	0x04, 0x17
        /*002e*/ 	.short	(.L_2995 - .L_2994)
.L_2994:
        /*0030*/ 	.word	0x00000000
        /*0034*/ 	.short	0x0009
        /*0036*/ 	.short	0x0038
        /*0038*/ 	.byte	0x00, 0xf0, 0x11, 0x00


	//----- nvinfo : EIATTR_KPARAM_INFO
	.align		4
.L_2995:
        /*003c*/ 	.byte	0x04, 0x17
        /*003e*/ 	.short	(.L_2997 - .L_2996)
.L_2996:
        /*0040*/ 	.word	0x00000000
        /*0044*/ 	.short	0x0008
        /*0046*/ 	.short	0x0030
        /*0048*/ 	.byte	0x00, 0xf0, 0x21, 0x00


	//----- nvinfo : EIATTR_KPARAM_INFO
	.align		4
.L_2997:
        /*004c*/ 	.byte	0x04, 0x17
        /*004e*/ 	.short	(.L_2999 - .L_2998)
.L_2998:
        /*0050*/ 	.word	0x00000000
        /*0054*/ 	.short	0x0007
        /*0056*/ 	.short	0x0028
        /*0058*/ 	.byte	0x00, 0xf0, 0x21, 0x00


	//----- nvinfo : EIATTR_KPARAM_INFO
	.align		4
.L_2999:
        /*005c*/ 	.byte	0x04, 0x17
        /*005e*/ 	.short	(.L_3001 - .L_3000)
.L_3000:
        /*0060*/ 	.word	0x00000000
        /*0064*/ 	.short	0x0006
        /*0066*/ 	.short	0x0020
        /*0068*/ 	.byte	0x00, 0xf0, 0x21, 0x00


	//----- nvinfo : EIATTR_KPARAM_INFO
	.align		4
.L_3001:
        /*006c*/ 	.byte	0x04, 0x17
        /*006e*/ 	.short	(.L_3003 - .L_3002)
.L_3002:
        /*0070*/ 	.word	0x00000000
        /*0074*/ 	.short	0x0005
        /*0076*/ 	.short	0x0018
        /*0078*/ 	.byte	0x00, 0xf0, 0x21, 0x00


	//----- nvinfo : EIATTR_KPARAM_INFO
	.align		4
.L_3003:
        /*007c*/ 	.byte	0x04, 0x17
        /*007e*/ 	.short	(.L_3005 - .L_3004)
.L_3004:
        /*0080*/ 	.word	0x00000000
        /*0084*/ 	.short	0x0004
        /*0086*/ 	.short	0x0014
        /*0088*/ 	.byte	0x00, 0xf0, 0x11, 0x00


	//----- nvinfo : EIATTR_KPARAM_INFO
	.align		4
.L_3005:
        /*008c*/ 	.byte	0x04, 0x17
        /*008e*/ 	.short	(.L_3007 - .L_3006)
.L_3006:
        /*0090*/ 	.word	0x00000000
        /*0094*/ 	.short	0x0003
        /*0096*/ 	.short	0x0010
        /*0098*/ 	.byte	0x00, 0xf0, 0x11, 0x00


	//----- nvinfo : EIATTR_KPARAM_INFO
	.align		4
.L_3007:
        /*009c*/ 	.byte	0x04, 0x17
        /*009e*/ 	.short	(.L_3009 - .L_3008)
.L_3008:
        /*00a0*/ 	.word	0x00000000
        /*00a4*/ 	.short	0x0002
        /*00a6*/ 	.short	0x000c
        /*00a8*/ 	.byte	0x00, 0xf0, 0x11, 0x00


	//----- nvinfo : EIATTR_KPARAM_INFO
	.align		4
.L_3009:
        /*00ac*/ 	.byte	0x04, 0x17
        /*00ae*/ 	.short	(.L_3011 - .L_3010)
.L_3010:
        /*00b0*/ 	.word	0x00000000
        /*00b4*/ 	.short	0x0001
        /*00b6*/ 	.short	0x0008
        /*00b8*/ 	.byte	0x00, 0xf0, 0x11, 0x00


	//----- nvinfo : EIATTR_KPARAM_INFO
	.align		4
.L_3011:
        /*00bc*/ 	.byte	0x04, 0x17
        /*00be*/ 	.short	(.L_3013 - .L_3012)
.L_3012:
        /*00c0*/ 	.word	0x00000000
        /*00c4*/ 	.short	0x0000
        /*00c6*/ 	.short	0x0000
        /*00c8*/ 	.byte	0x00, 0xf0, 0x21, 0x00


	//----- nvinfo : EIATTR_MAXREG_COUNT
	.align		4
.L_3013:
        /*00cc*/ 	.byte	0x03, 0x1b
        /*00ce*/ 	.short	0x00ff


	//----- nvinfo : EIATTR_MERCURY_ISA_VERSION
	.align		4
        /*00d0*/ 	.byte	0x03, 0x5f
        /*00d2*/ 	.short	0x0000


	//----- nvinfo : EIATTR_COOP_GROUP_MASK_REGIDS
	.align		4
        /*00d4*/ 	.byte	0x04, 0x29
        /*00d6*/ 	.short	(.L_3015 - .L_3014)


	//   ....[0]....
.L_3014:
        /*00d8*/ 	.word	0xffffffff


	//   ....[1]....
        /*00dc*/ 	.word	0xffffffff


	//   ....[2]....
        /*00e0*/ 	.word	0xffffffff


	//   ....[3]....
        /*00e4*/ 	.word	0xffffffff


	//   ....[4]....
        /*00e8*/ 	.word	0xffffffff


	//   ....[5]....
        /*00ec*/ 	.word	0xffffffff


	//   ....[6]....
        /*00f0*/ 	.word	0xffffffff


	//   ....[7]....
        /*00f4*/ 	.word	0xffffffff


	//   ....[8]....
        /*00f8*/ 	.word	0xffffffff


	//   ....[9]....
        /*00fc*/ 	.word	0xffffffff


	//   ....[10]....
        /*0100*/ 	.word	0xffffffff


	//   ....[11]....
        /*0104*/ 	.word	0xffffffff


	//   ....[12]....
        /*0108*/ 	.word	0xffffffff


	//   ....[13]....
        /*010c*/ 	.word	0xffffffff


	//   ....[14]....
        /*0110*/ 	.word	0xffffffff


	//   ....[15]....
        /*0114*/ 	.word	0xffffffff


	//   ....[16]....
        /*0118*/ 	.word	0xffffffff


	//   ....[17]....
        /*011c*/ 	.word	0xffffffff


	//   ....[18]....
        /*0120*/ 	.word	0xffffffff


	//   ....[19]....
        /*0124*/ 	.word	0xffffffff


	//   ....[20]....
        /*0128*/ 	.word	0xffffffff


	//   ....[21]....
        /*012c*/ 	.word	0xffffffff


	//----- nvinfo : EIATTR_COOP_GROUP_INSTR_OFFSETS
	.align		4
.L_3015:
        /*0130*/ 	.byte	0x04, 0x28
        /*0132*/ 	.short	(.L_3017 - .L_3016)


	//   ....[0]....
.L_3016:
        /*0134*/ 	.word	0x00001ab0


	//   ....[1]....
        /*0138*/ 	.word	0x00001ae0


	//   ....[2]....
        /*013c*/ 	.word	0x00001b00


	//   ....[3]....
        /*0140*/ 	.word	0x00001b20


	//   ....[4]....
        /*0144*/ 	.word	0x00001b40


	//   ....[5]....
        /*0148*/ 	.word	0x00001d10


	//   ....[6]....
        /*014c*/ 	.word	0x00001d20


	//   ....[7]....
        /*0150*/ 	.word	0x00001d50


	//   ....[8]....
        /*0154*/ 	.word	0x00002000


	//   ....[9]....
        /*0158*/ 	.word	0x00002010


	//   ....[10]....
        /*015c*/ 	.word	0x00002020


	//   ....[11]....
        /*0160*/ 	.word	0x00002130


	//   ....[12]....
        /*0164*/ 	.word	0x00002140


	//   ....[13]....
        /*0168*/ 	.word	0x000022a0


	//   ....[14]....
        /*016c*/ 	.word	0x00002310


	//   ....[15]....
        /*0170*/ 	.word	0x00002370


	//   ....[16]....
        /*0174*/ 	.word	0x000023d0


	//   ....[17]....
        /*0178*/ 	.word	0x00002430


	//   ....[18]....
        /*017c*/ 	.word	0x000024a0


	//   ....[19]....
        /*0180*/ 	.word	0x00002510


	//   ....[20]....
        /*0184*/ 	.word	0x000025f0


	//   ....[21]....
        /*0188*/ 	.word	0x000026d0


	//----- nvinfo : EIATTR_EXIT_INSTR_OFFSETS
	.align		4
.L_3017:
        /*018c*/ 	.byte	0x04, 0x1c
        /*018e*/ 	.short	(.L_3019 - .L_3018)


	//   ....[0]....
.L_3018:
        /*0190*/ 	.word	0x000002f0


	//   ....[1]....
        /*0194*/ 	.word	0x00001500


	//   ....[2]....
        /*0198*/ 	.word	0x00002250


	//----- nvinfo : EIATTR_CRS_STACK_SIZE
	.align		4
.L_3019:
        /*019c*/ 	.byte	0x04, 0x1e
        /*019e*/ 	.short	(.L_3021 - .L_3020)
.L_3020:
        /*01a0*/ 	.word	0x00000000
.L_3021:


//--------------------- .nv.info._ZN12tensorrt_llm7kernels32fusedQKNormRopeKernelNTokenHeadsIN3c108BFloat16EfLi128ELb1ELi8EEEvPviiifPKvS6_S6_PKlii --------------------------
	.section	.nv.info._ZN12tensorrt_llm7kernels32fusedQKNormRopeKernelNTokenHeadsIN3c108BFloat16EfLi128ELb1ELi8EEEvPviiifPKvS6_S6_PKlii,"",@"SHT_CUDA_INFO"
	.sectionflags	@""
	.align	4


	//----- nvinfo : EIATTR_CUDA_API_VERSION
	.align		4
        /*0000*/ 	.byte	0x04, 0x37
        /*0002*/ 	.short	(.L_3023 - .L_3022)
.L_3022:
        /*0004*/ 	.word	0x00000082


	//----- nvinfo : EIATTR_SW2861232_WAR
	.align		4
.L_3023:
        /*0008*/ 	.byte	0x01, 0x35
	.zero		2


	//----- nvinfo : EIATTR_PARAM_CBANK
	.align		4
        /*000c*/ 	.byte	0x04, 0x0a
        /*000e*/ 	.short	(.L_3025 - .L_3024)
	.align		4
.L_3024:
        /*0010*/ 	.word	index@(.nv.constant0._ZN12tensorrt_llm7kernels32fusedQKNormRopeKernelNTokenHeadsIN3c108BFloat16EfLi128ELb1ELi8EEEvPviiifPKvS6_S6_PKlii)
        /*0014*/ 	.short	0x0160
        /*0016*/ 	.short	0x0040


	//----- nvinfo : EIATTR_CBANK_PARAM_SIZE
	.align		4
.L_3025:
        /*0018*/ 	.byte	0x03, 0x19
        /*001a*/ 	.short	0x0040


	//----- nvinfo : EIATTR_KPARAM_INFO
	.align		4
        /*001c*/ 	.byte	0x04, 0x17
        /*001e*/ 	.short	(.L_3027 - .L_3026)
.L_3026:
        /*0020*/ 	.word	0x00000000
        /*0024*/ 	.short	0x000a
        /*0026*/ 	.short	0x003c
        /*0028*/ 	.byte	0x00, 0xf0, 0x11, 0x00


	//----- nvinfo : EIATTR_KPARAM_INFO
	.align		4
.L_3027:
        /*002c*/ 	.byte	0x04, 0x17
        /*002e*/ 	.short	(.L_3029 - .L_3028)
.L_3028:
        /*0030*/ 	.word	0x00000000
        /*0034*/ 	.short	0x0009
        /*0036*/ 	.short	0x0038
        /*0038*/ 	.byte	0x00, 0xf0, 0x11, 0x00


	//----- nvinfo : EIATTR_KPARAM_INFO
	.align		4
.L_3029:
        /*003c*/ 	.byte	0x04, 0x17
        /*003e*/ 	.short	(.L_3031 - .L_3030)
.L_3030:
        /*0040*/ 	.word	0x00000000
        /*0044*/ 	.short	0x0008
        /*0046*/ 	.short	0x0030
        /*0048*/ 	.byte	0x00, 0xf0, 0x21, 0x00


	//----- nvinfo : EIATTR_KPARAM_INFO
	.align		4
.L_3031:
        /*004c*/ 	.byte	0x04, 0x17
        /*004e*/ 	.short	(.L_3033 - .L_3032)
.L_3032:
        /*0050*/ 	.word	0x00000000
        /*0054*/ 	.short	0x0007
        /*0056*/ 	.short	0x0028
        /*0058*/ 	.byte	0x00, 0xf0, 0x21, 0x00


	//----- nvinfo : EIATTR_KPARAM_INFO
	.align		4
.L_3033:
        /*005c*/ 	.byte	0x04, 0x17
        /*005e*/ 	.short	(.L_3035 - .L_3034)
.L_3034:
        /*0060*/ 	.word	0x00000000
        /*0064*/ 	.short	0x0006
        /*0066*/ 	.short	0x0020
        /*0068*/ 	.byte	0x00, 0xf0, 0x21, 0x00


	//----- nvinfo : EIATTR_KPARAM_INFO
	.align		4
.L_3035:
        /*006c*/ 	.byte	0x04, 0x17
        /*006e*/ 	.short	(.L_3037 - .L_3036)
.L_3036:
        /*0070*/ 	.word	0x00000000
        /*0074*/ 	.short	0x0005
        /*0076*/ 	.short	0x0018
        /*0078*/ 	.byte	0x00, 0xf0, 0x21, 0x00


	//----- nvinfo : EIATTR_KPARAM_INFO
	.align		4
.L_3037:
        /*007c*/ 	.byte	0x04, 0x17
        /*007e*/ 	.short	(.L_3039 - .L_3038)
.L_3038:
        /*0080*/ 	.word	0x00000000
        /*0084*/ 	.short	0x0004
        /*0086*/ 	.short	0x0014
        /*0088*/ 	.byte	0x00, 0xf0, 0x11, 0x00


	//----- nvinfo : EIATTR_KPARAM_INFO
	.align		4
.L_3039:
        /*008c*/ 	.byte	0x04, 0x17
        /*008e*/ 	.short	(.L_3041 - .L_3040)
.L_3040:
        /*0090*/ 	.word	0x00000000
        /*0094*/ 	.short	0x0003
        /*0096*/ 	.short	0x0010
        /*0098*/ 	.byte	0x00, 0xf0, 0x11, 0x00


	//----- nvinfo : EIATTR_KPARAM_INFO
	.align		4
.L_3041:
        /*009c*/ 	.byte	0x04, 0x17
        /*009e*/ 	.short	(.L_3043 - .L_3042)
.L_3042:
        /*00a0*/ 	.word	0x00000000
        /*00a4*/ 	.short	0x0002
        /*00a6*/ 	.short	0x000c
        /*00a8*/ 	.byte	0x00, 0xf0, 0x11, 0x00


	//----- nvinfo : EIATTR_KPARAM_INFO
	.align		4
.L_3043:
        /*00ac*/ 	.byte	0x04, 0x17
        /*00ae*/ 	.short	(.L_3045 - .L_3044)
.L_3044:
        /*00b0*/ 	.word	0x00000000
        /*00b4*/ 	.short	0x0001
        /*00b6*/ 	.short	0x0008
        /*00b8*/ 	.byte	0x00, 0xf0, 0x11, 0x00


	//----- nvinfo : EIATTR_KPARAM_INFO
	.align		4
.L_3045:
        /*00bc*/ 	.byte	0x04, 0x17
        /*00be*/ 	.short	(.L_3047 - .L_3046)
.L_3046:
        /*00c0*/ 	.word	0x00000000
        /*00c4*/ 	.short	0x0000
        /*00c6*/ 	.short	0x0000
        /*00c8*/ 	.byte	0x00, 0xf0, 0x21, 0x00


	//----- nvinfo : EIATTR_MAXREG_COUNT
	.align		4
.L_3047:
        /*00cc*/ 	.byte	0x03, 0x1b
        /*00ce*/ 	.short	0x00ff


	//----- nvinfo : EIATTR_MERCURY_ISA_VERSION
	.align		4
        /*00d0*/ 	.byte	0x03, 0x5f
        /*00d2*/ 	.short	0x0000


	//----- nvinfo : EIATTR_COOP_GROUP_MASK_REGIDS
	.align		4
        /*00d4*/ 	.byte	0x04, 0x29
        /*00d6*/ 	.short	(.L_3049 - .L_3048)


	//   ....[0]....
.L_3048:
        /*00d8*/ 	.word	0xffffffff


	//   ....[1]....
        /*00dc*/ 	.word	0xffffffff


	//   ....[2]....
        /*00e0*/ 	.word	0xffffffff


	//   ....[3]....
        /*00e4*/ 	.word	0xffffffff


	//   ....[4]....
        /*00e8*/ 	.word	0xffffffff


	//   ....[5]....
        /*00ec*/ 	.word	0xffffffff


	//   ....[6]....
        /*00f0*/ 	.word	0xffffffff


	//   ....[7]....
        /*00f4*/ 	.word	0xffffffff


	//   ....[8]....
        /*00f8*/ 	.word	0xffffffff


	//   ....[9]....
        /*00fc*/ 	.word	0xffffffff


	//----- nvinfo : EIATTR_COOP_GROUP_INSTR_OFFSETS
	.align		4
.L_3049:
        /*0100*/ 	.byte	0x04, 0x28
        /*0102*/ 	.short	(.L_3051 - .L_3050)


	//   ....[0]....
.L_3050:
        /*0104*/ 	.word	0x000016d0


	//   ....[1]....
        /*0108*/ 	.word	0x00001700


	//   ....[2]....
        /*010c*/ 	.word	0x00001720


	//   ....[3]....
        /*0110*/ 	.word	0x00001740


	//   ....[4]....
        /*0114*/ 	.word	0x00001760


	//   ....[5]....
        /*0118*/ 	.word	0x00001b00


	//   ....[6]....
        /*011c*/ 	.word	0x00001b60


	//   ....[7]....
        /*0120*/ 	.word	0x00001bc0


	//   ....[8]....
        /*0124*/ 	.word	0x00001c20


	//   ....[9]....
        /*0128*/ 	.word	0x00001c90


	//----- nvinfo : EIATTR_EXIT_INSTR_OFFSETS
	.align		4
.L_3051:
        /*012c*/ 	.byte	0x04, 0x1c
        /*012e*/ 	.short	(.L_3053 - .L_3052)


	//   ....[0]....
.L_3052:
        /*0130*/ 	.word	0x000002d0


	//   ....[1]....
        /*0134*/ 	.word	0x00001490


	//   ....[2]....
        /*0138*/ 	.word	0x00001ab0


	//----- nvinfo : EIATTR_CRS_STACK_SIZE
	.align		4
.L_3053:
        /*013c*/ 	.byte	0x04, 0x1e
        /*013e*/ 	.short	(.L_3055 - .L_3054)
.L_3054:
        /*0140*/ 	.word	0x00000000
.L_3055:


//--------------------- .nv.info._ZN12tensorrt_llm7kernels32fusedQKNormRopeKernelNTokenHeadsIN3c108BFloat16EfLi64ELb0ELi8EEEvPviiifPKvS6_S6_PKlii --------------------------
	.section	.nv.info._ZN12tensorrt_llm7kernels32fusedQKNormRopeKernelNTokenHeadsIN3c108BFloat16EfLi64ELb0ELi8EEEvPviiifPKvS6_S6_PKlii,"",@"SHT_CUDA_INFO"
	.sectionflags	@""
	.align	4


	//----- nvinfo : EIATTR_CUDA_API_VERSION
	.align		4
        /*0000*/ 	.byte	0x04, 0x37
        /*0002*/ 	.short	(.L_3057 - .L_3056)
.L_3056:
        /*0004*/ 	.word	0x00000082


	//----- nvinfo : EIATTR_SW2861232_WAR
	.align		4
.L_3057:
        /*0008*/ 	.byte	0x01, 0x35
	.zero		2


	//----- nvinfo : EIATTR_PARAM_CBANK
	.align		4
        /*000c*/ 	.byte	0x04, 0x0a
        /*000e*/ 	.short	(.L_3059 - .L_3058)
	.align		4
.L_3058:
        /*0010*/ 	.word	index@(.nv.constant0._ZN12tensorrt_llm7kernels32fusedQKNormRopeKernelNTokenHeadsIN3c108BFloat16EfLi64ELb0ELi8EEEvPviiifPKvS6_S6_PKlii)
        /*0014*/ 	.short	0x0160
        /*0016*/ 	.short	0x0040


	//----- nvinfo : EIATTR_CBANK_PARAM_SIZE
	.align		4
.L_3059:
        /*0018*/ 	.byte	0x03, 0x19
        /*001a*/ 	.short	0x0040


	//----- nvinfo : EIATTR_KPARAM_INFO
	.align		4
        /*001c*/ 	.byte	0x04, 0x17
        /*001e*/ 	.short	(.L_3061 - .L_3060)
.L_3060:
        /*0020*/ 	.word	0x00000000
        /*0024*/ 	.short	0x000a
        /*0026*/ 	.short	0x003c
        /*0028*/ 	.byte	0x00, 0xf0, 0x11, 0x00


	//----- nvinfo : EIATTR_KPARAM_INFO
	.align		4
.L_3061:
        /*002c*/ 	.byte	0x04, 0x17
        /*002e*/ 	.short	(.L_3063 - .L_3062)
.L_3062:
        /*0030*/ 	.word	0x00000000
        /*0034*/ 	.short	0x0009
        /*0036*/ 	.short	0x0038
        /*0038*/ 	.byte	0x00, 0xf0, 0x11, 0x00


	//----- nvinfo : EIATTR_KPARAM_INFO
	.align		4
.L_3063:
        /*003c*/ 	.byte	0x04, 0x17
        /*003e*/ 	.short	(.L_3065 - .L_3064)
.L_3064:
        /*0040*/ 	.word	0x00000000
        /*0044*/ 	.short	0x0008
        /*0046*/ 	.short	0x0030
        /*0048*/ 	.byte	0x00, 0xf0, 0x21, 0x00


	//----- nvinfo : EIATTR_KPARAM_INFO
	.align		4
.L_3065:
        /*004c*/ 	.byte	0x04, 0x17
        /*004e*/ 	.short	(.L_3067 - .L_3066)
.L_3066:
        /*0050*/ 	.word	0x00000000
        /*0054*/ 	.short	0x0007
        /*0056*/ 	.short	0x0028
        /*0058*/ 	.byte	0x00, 0xf0, 0x21, 0x00


	//----- nvinfo : EIATTR_KPARAM_INFO
	.align		4
.L_3067:
        /*005c*/ 	.byte	0x04, 0x17
        /*005e*/ 	.short	(.L_3069 - .L_3068)
.L_3068:
        /*0060*/ 	.word	0x00000000
        /*0064*/ 	.short	0x0006
        /*0066*/ 	.short	0x0020
        /*0068*/ 	.byte	0x00, 0xf0, 0x21, 0x00


	//----- nvinfo : EIATTR_KPARAM_INFO
	.align		4
.L_3069:
        /*006c*/ 	.byte	0x04, 0x17
        /*006e*/ 	.short	(.L_3071 - .L_3070)
.L_3070:
        /*0070*/ 	.word	0x00000000
        /*0074*/ 	.short	0x0005
        /*0076*/ 	.short	0x0018
        /*0078*/ 	.byte	0x00, 0xf0, 0x21, 0x00


	//----- nvinfo : EIATTR_KPARAM_INFO
	.align		4
.L_3071:
        /*007c*/ 	.byte	0x04, 0x17
        /*007e*/ 	.short	(.L_3073 - .L_3072)
.L_3072:
        /*0080*/ 	.word	0x00000000
        /*0084*/ 	.short	0x0004
        /*0086*/ 	.short	0x0014
        /*0088*/ 	.byte	0x00, 0xf0, 0x11, 0x00


	//----- nvinfo : EIATTR_KPARAM_INFO
	.align		4
.L_3073:
        /*008c*/ 	.byte	0x04, 0x17
        /*008e*/ 	.short	(.L_3075 - .L_3074)
.L_3074:
        /*0090*/ 	.word	0x00000000
        /*0094*/ 	.short	0x0003
        /*0096*/ 	.short	0x0010
        /*0098*/ 	.byte	0x00, 0xf0, 0x11, 0x00


	//----- nvinfo : EIATTR_KPARAM_INFO
	.align		4
.L_3075:
        /*009c*/ 	.byte	0x04, 0x17
        /*009e*/ 	.short	(.L_3077 - .L_3076)
.L_3076:
        /*00a0*/ 	.word	0x00000000
        /*00a4*/ 	.short	0x0002
        /*00a6*/ 	.short	0x000c
        /*00a8*/ 	.byte	0x00, 0xf0, 0x11, 0x00


	//----- nvinfo : EIATTR_KPARAM_INFO
	.align		4
.L_3077:
        /*00ac*/ 	.byte	0x04, 0x17
        /*00ae*/ 	.short	(.L_3079 - .L_3078)
.L_3078:
        /*00b0*/ 	.word	0x00000000
        /*00b4*/ 	.short	0x0001
        /*00b6*/ 	.short	0x0008
        /*00b8*/ 	.byte	0x00, 0xf0, 0x11, 0x00


	//----- nvinfo : EIATTR_KPARAM_INFO
	.align		4
.L_3079:
        /*00bc*/ 	.byte	0x04, 0x17
        /*00be*/ 	.short	(.L_3081 - .L_3080)
.L_3080:
        /*00c0*/ 	.word	0x00000000
        /*00c4*/ 	.short	0x0000
        /*00c6*/ 	.short	0x0000
        /*00c8*/ 	.byte	0x00, 0xf0, 0x21, 0x00


	//----- nvinfo : EIATTR_MAXREG_COUNT
	.align		4
.L_3081:
        /*00cc*/ 	.byte	0x03, 0x1b
        /*00ce*/ 	.short	0x00ff


	//----- nvinfo : EIATTR_MERCURY_ISA_VERSION
	.align		4
        /*00d0*/ 	.byte	0x03, 0x5f
        /*00d2*/ 	.short	0x0000


	//----- nvinfo : EIATTR_COOP_GROUP_MASK_REGIDS
	.align		4
        /*00d4*/ 	.byte	0x04, 0x29
        /*00d6*/ 	.short	(.L_3083 - .L_3082)


	//   ....[0]....
.L_3082:
        /*00d8*/ 	.word	0xffffffff


	//   ....[1]....
        /*00dc*/ 	.word	0xffffffff


	//   ....[2]....
        /*00e0*/ 	.word	0xffffffff


	//   ....[3]....
        /*00e4*/ 	.word	0xffffffff


	//   ....[4]....
        /*00e8*/ 	.word	0xffffffff


	//   ....[5]....
        /*00ec*/ 	.word	0xffffffff


	//   ....[6]....
        /*00f0*/ 	.word	0xffffffff


	//   ....[7]....
        /*00f4*/ 	.word	0xffffffff


	//   ....[8]....
        /*00f8*/ 	.word	0xffffffff


	//   ....[9]....
        /*00fc*/ 	.word	0xffffffff


	//   ....[10]....
        /*0100*/ 	.word	0xffffffff


	//   ....[11]....
        /*0104*/ 	.word	0xffffffff


	//   ....[12]....
        /*0108*/ 	.word	0xffffffff


	//   ....[13]....
        /*010c*/ 	.word	0xffffffff


	//   ....[14]....
        /*0110*/ 	.word	0xffffffff


	//   ....[15]....
        /*0114*/ 	.word	0xffffffff


	//   ....[16]....
        /*0118*/ 	.word	0xffffffff


	//   ....[17]....
        /*011c*/ 	.word	0xffffffff


	//----- nvinfo : EIATTR_COOP_GROUP_INSTR_OFFSETS
	.align		4
.L_3083:
        /*0120*/ 	.byte	0x04, 0x28
        /*0122*/ 	.short	(.L_3085 - .L_3084)


	//   ....[0]....
.L_3084:
        /*0124*/ 	.word	0x00001790


	//   ....[1]....
        /*0128*/ 	.word	0x000017c0


	//   ....[2]....
        /*012c*/ 	.word	0x000017e0


	//   ....[3]....
        /*0130*/ 	.word	0x00001800


	//   ....[4]....
        /*0134*/ 	.word	0x00001820


	//   ....[5]....
        /*0138*/ 	.word	0x00001990


	//   ....[6]....
        /*013c*/ 	.word	0x000019a0


	//   ....[7]....
        /*0140*/ 	.word	0x000019c0


	//   ....[8]....
        /*0144*/ 	.word	0x00001bc0


	//   ....[9]....
        /*0148*/ 	.word	0x00001c70


	//   ....[10]....
        /*014c*/ 	.word	0x00001c80


	//   ....[11]....
        /*0150*/ 	.word	0x00001dd0


	//   ....[12]....
        /*0154*/ 	.word	0x00001e30


	//   ....[13]....
        /*0158*/ 	.word	0x00001e90


	//   ....[14]....
        /*015c*/ 	.word	0x00001ef0


	//   ....[15]....
        /*0160*/ 	.word	0x00001f50


	//   ....[16]....
        /*0164*/ 	.word	0x00001fc0


	//   ....[17]....
        /*0168*/ 	.word	0x00002040


	//----- nvinfo : EIATTR_EXIT_INSTR_OFFSETS
	.align		4
.L_3085:
        /*016c*/ 	.byte	0x04, 0x1c
        /*016e*/ 	.short	(.L_3087 - .L_3086)


	//   ....[0]....
.L_3086:
        /*0170*/ 	.word	0x000002d0


	//   ....[1]....
        /*0174*/ 	.word	0x00001470


	//   ....[2]....
        /*0178*/ 	.word	0x00001d80


	//----- nvinfo : EIATTR_CRS_STACK_SIZE
	.align		4
.L_3087:
        /*017c*/ 	.byte	0x04, 0x1e
        /*017e*/ 	.short	(.L_3089 - .L_3088)
.L_3088:
        /*0180*/ 	.word	0x00000000
.L_3089:


//--------------------- .nv.info._ZN12tensorrt_llm7kernels32fusedQKNormRopeKernelNTokenHeadsIN3c108BFloat16EfLi64ELb1ELi8EEEvPviiifPKvS6_S6_PKlii --------------------------
	.section	.nv.info._ZN12tensorrt_llm7kernels32fusedQKNormRopeKernelNTokenHeadsIN3c108BFloat16EfLi64ELb1ELi8EEEvPviiifPKvS6_S6_PKlii,"",@"SHT_CUDA_INFO"
	.sectionflags	@""
	.align	4


	//----- nvinfo : EIATTR_CUDA_API_VERSION
	.align		4
        /*0000*/ 	.byte	0x04, 0x37
        /*0002*/ 	.short	(.L_3091 - .L_3090)
.L_3090:
        /*0004*/ 	.word	0x00000082


	//----- nvinfo : EIATTR_SW2861232_WAR
	.align		4
.L_3091:
        /*0008*/ 	.byte	0x01, 0x35
	.zero		2


	//----- nvinfo : EIATTR_PARAM_CBANK
	.align		4
        /*000c*/ 	.byte	0x04, 0x0a
        /*000e*/ 	.short	(.L_3093 - .L_3092)
	.align		4
.L_3092:
        /*0010*/ 	.word	index@(.nv.constant0._ZN12tensorrt_llm7kernels32fusedQKNormRopeKernelNTokenHeadsIN3c108BFloat16EfLi64ELb1ELi8EEEvPviiifPKvS6_S6_PKlii)
        /*0014*/ 	.short	0x0160
        /*0016*/ 	.short	0x0040


	//----- nvinfo : EIATTR_CBANK_PARAM_SIZE
	.align		4
.L_3093:
        /*0018*/ 	.byte	0x03, 0x19
        /*001a*/ 	.short	0x0040


	//----- nvinfo : EIATTR_KPARAM_INFO
	.align		4
        /*001c*/ 	.byte	0x04, 0x17
        /*001e*/ 	.short	(.L_3095 - .L_3094)
.L_3094:
        /*0020*/ 	.word	0x00000000
        /*0024*/ 	.short	0x000a
        /*0026*/ 	.short	0x003c
        /*0028*/ 	.byte	0x00, 0xf0, 0x11, 0x00


	//----- nvinfo : EIATTR_KPARAM_INFO
	.align		4
.L_3095:
        /*002c*/ 	.byte	0x04, 0x17
        /*002e*/ 	.short	(.L_3097 - .L_3096)
.L_3096:
        /*0030*/ 	.word	0x00000000
        /*0034*/ 	.short	0x0009
        /*0036*/ 	.short	0x0038
        /*0038*/ 	.byte	0x00, 0xf0, 0x11, 0x00


	//----- nvinfo : EIATTR_KPARAM_INFO
	.align		4
.L_3097:
        /*003c*/ 	.byte	0x04, 0x17
        /*003e*/ 	.short	(.L_3099 - .L_3098)
.L_3098:
        /*0040*/ 	.word	0x00000000
        /*0044*/ 	.short	0x0008
        /*0046*/ 	.short	0x0030
        /*0048*/ 	.byte	0x00, 0xf0, 0x21, 0x00


	//----- nvinfo : EIATTR_KPARAM_INFO
	.align		4
.L_3099:
        /*004c*/ 	.byte	0x04, 0x17
        /*004e*/ 	.short	(.L_3101 - .L_3100)
.L_3100:
        /*0050*/ 	.word	0x00000000
        /*0054*/ 	.short	0x0007
        /*0056*/ 	.short	0x0028
        /*0058*/ 	.byte	0x00, 0xf0, 0x21, 0x00


	//----- nvinfo : EIATTR_KPARAM_INFO
	.align		4
.L_3101:
        /*005c*/ 	.byte	0x04, 0x17
        /*005e*/ 	.short	(.L_3103 - .L_3102)
.L_3102:
        /*0060*/ 	.word	0x00000000
        /*0064*/ 	.short	0x0006
        /*0066*/ 	.short	0x0020
        /*0068*/ 	.byte	0x00, 0xf0, 0x21, 0x00


	//----- nvinfo : EIATTR_KPARAM_INFO
	.align		4
.L_3103:
        /*006c*/ 	.byte	0x04, 0x17
        /*006e*/ 	.short	(.L_3105 - .L_3104)
.L_3104:
        /*0070*/ 	.word	0x00000000
        /*0074*/ 	.short	0x0005
        /*0076*/ 	.short	0x0018
        /*0078*/ 	.byte	0x00, 0xf0, 0x21, 0x00


	//----- nvinfo : EIATTR_KPARAM_INFO
	.align		4
.L_3105:
        /*007c*/ 	.byte	0x04, 0x17
        /*007e*/ 	.short	(.L_3107 - .L_3106)
.L_3106:
        /*0080*/ 	.word	0x00000000
        /*0084*/ 	.short	0x0004
        /*0086*/ 	.short	0x0014
        /*0088*/ 	.byte	0x00, 0xf0, 0x11, 0x00


	//----- nvinfo : EIATTR_KPARAM_INFO
	.align		4
.L_3107:
        /*008c*/ 	.byte	0x04, 0x17
        /*008e*/ 	.short	(.L_3109 - .L_3108)
.L_3108:
        /*0090*/ 	.word	0x00000000
        /*0094*/ 	.short	0x0003
        /*0096*/ 	.short	0x0010
        /*0098*/ 	.byte	0x00, 0xf0, 0x11, 0x00


	//----- nvinfo : EIATTR_KPARAM_INFO
	.align		4
.L_3109:
        /*009c*/ 	.byte	0x04, 0x17
        /*009e*/ 	.short	(.L_3111 - .L_3110)
.L_3110:
        /*00a0*/ 	.word	0x00000000
        /*00a4*/ 	.short	0x0002
        /*00a6*/ 	.short	0x000c
        /*00a8*/ 	.byte	0x00, 0xf0, 0x11, 0x00


	//----- nvinfo : EIATTR_KPARAM_INFO
	.align		4
.L_3111:
        /*00ac*/ 	.byte	0x04, 0x17
        /*00ae*/ 	.short	(.L_3113 - .L_3112)
.L_3112:
        /*00b0*/ 	.word	0x00000000
        /*00b4*/ 	.short	0x0001
        /*00b6*/ 	.short	0x0008
        /*00b8*/ 	.byte	0x00, 0xf0, 0x11, 0x00


	//----- nvinfo : EIATTR_KPARAM_INFO
	.align		4
.L_3113:
        /*00bc*/ 	.byte	0x04, 0x17
        /*00be*/ 	.short	(.L_3115 - .L_3114)
.L_3114:
        /*00c0*/ 	.word	0x00000000
        /*00c4*/ 	.short	0x0000
        /*00c6*/ 	.short	0x0000
        /*00c8*/ 	.byte	0x00, 0xf0, 0x21, 0x00


	//----- nvinfo : EIATTR_MAXREG_COUNT
	.align		4
.L_3115:
        /*00cc*/ 	.byte	0x03, 0x1b
        /*00ce*/ 	.short	0x00ff


	//----- nvinfo : EIATTR_MERCURY_ISA_VERSION
	.align		4
        /*00d0*/ 	.byte	0x03, 0x5f
        /*00d2*/ 	.short	0x0000


	//----- nvinfo : EIATTR_COOP_GROUP_MASK_REGIDS
	.align		4
        /*00d4*/ 	.byte	0x04, 0x29
        /*00d6*/ 	.short	(.L_3117 - .L_3116)


	//   ....[0]....
.L_3116:
        /*00d8*/ 	.word	0xffffffff


	//   ....[1]....
        /*00dc*/ 	.word	0xffffffff


	//   ....[2]....
        /*00e0*/ 	.word	0xffffffff


	//   ....[3]....
        /*00e4*/ 	.word	0xffffffff


	//   ....[4]....
        /*00e8*/ 	.word	0xffffffff


	//   ....[5]....
        /*00ec*/ 	.word	0xffffffff


	//   ....[6]....
        /*00f0*/ 	.word	0xffffffff


	//   ....[7]....
        /*00f4*/ 	.word	0xffffffff


	//   ....[8]....
        /*00f8*/ 	.word	0xffffffff


	//   ....[9]....
        /*00fc*/ 	.word	0xffffffff


	//   ....[10]....
        /*0100*/ 	.word	0xffffffff


	//   ....[11]....
        /*0104*/ 	.word	0xffffffff


	//   ....[12]....
        /*0108*/ 	.word	0xffffffff


	//   ....[13]....
        /*010c*/ 	.word	0xffffffff


	//   ....[14]....
        /*0110*/ 	.word	0xffffffff


	//   ....[15]....
        /*0114*/ 	.word	0xffffffff


	//   ....[16]....
        /*0118*/ 	.word	0xffffffff


	//   ....[17]....
        /*011c*/ 	.word	0xffffffff


	//   ....[18]....
        /*0120*/ 	.word	0xffffffff


	//   ....[19]....
        /*0124*/ 	.word	0xffffffff


	//   ....[20]....
        /*0128*/ 	.word	0xffffffff


	//   ....[21]....
        /*012c*/ 	.word	0xffffffff


	//   ....[22]....
        /*0130*/ 	.word	0xffffffff


	//   ....[23]....
        /*0134*/ 	.word	0xffffffff


	//   ....[24]....
        /*0138*/ 	.word	0xffffffff


	//   ....[25]....
        /*013c*/ 	.word	0xffffffff


	//   ....[26]....
        /*0140*/ 	.word	0xffffffff


	//   ....[27]....
        /*0144*/ 	.word	0xffffffff


	//   ....[28]....
        /*0148*/ 	.word	0xffffffff


	//   ....[29]....
        /*014c*/ 	.word	0xffffffff


	//----- nvinfo : EIATTR_COOP_GROUP_INSTR_OFFSETS
	.align		4
.L_3117:
        /*0150*/ 	.byte	0x04, 0x28
        /*0152*/ 	.short	(.L_3119 - .L_3118)


	//   ....[0]....
.L_3118:
        /*0154*/ 	.word	0x000016c0


	//   ....[1]....
        /*0158*/ 	.word	0x000016f0


	//   ....[2]....
        /*015c*/ 	.word	0x00001710


	//   ....[3]....
        /*0160*/ 	.word	0x00001730


	//   ....[4]....
        /*0164*/ 	.word	0x00001750


	//   ....[5]....
        /*0168*/ 	.word	0x000019e0


	//   ....[6]....
        /*016c*/ 	.word	0x00001a10


	//   ....[7]....
        /*0170*/ 	.word	0x00001a30


	//   ....[8]....
        /*0174*/ 	.word	0x00001a50


	//   ....[9]....
        /*0178*/ 	.word	0x00001a70


	//   ....[10]....
        /*017c*/ 	.word	0x00001d20


	//   ....[11]....
        /*0180*/ 	.word	0x00001d50


	//   ....[12]....
        /*0184*/ 	.word	0x00001d70


	//   ....[13]....
        /*0188*/ 	.word	0x00001d90


	//   ....[14]....
        /*018c*/ 	.word	0x00001db0


	//   ....[15]....
        /*0190*/ 	.word	0x00001fd0


	//   ....[16]....
        /*0194*/ 	.word	0x00002030


	//   ....[17]....
        /*0198*/ 	.word	0x00002090


	//   ....[18]....
        /*019c*/ 	.word	0x000020f0


	//   ....[19]....
        /*01a0*/ 	.word	0x00002160


	//   ....[20]....
        /*01a4*/ 	.word	0x000021c0


	//   ....[21]....
        /*01a8*/ 	.word	0x00002230


	//   ....[22]....
        /*01ac*/ 	.word	0x00002290


	//   ....[23]....
        /*01b0*/ 	.word	0x000022f0


	//   ....[24]....
        /*01b4*/ 	.word	0x00002350


	//   ....[25]....
        /*01b8*/ 	.word	0x000023b0


	//   ....[26]....
        /*01bc*/ 	.word	0x00002410


	//   ....[27]....
        /*01c0*/ 	.word	0x00002470


	//   ....[28]....
        /*01c4*/ 	.word	0x000024d0


	//   ....[29]....
        /*01c8*/ 	.word	0x00002530


	//----- nvinfo : EIATTR_EXIT_INSTR_OFFSETS
	.align		4
.L_3119:
        /*01cc*/ 	.byte	0x04, 0x1c
        /*01ce*/ 	.short	(.L_3121 - .L_3120)


	//   ....[0]....
.L_3120:
        /*01d0*/ 	.word	0x000002a0


	//   ....[1]....
        /*01d4*/ 	.word	0x00001450


	//   ....[2]....
        /*01d8*/ 	.word	0x00001c40


	//   ....[3]....
        /*01dc*/ 	.word	0x00001f80


	//----- nvinfo : EIATTR_CRS_STACK_SIZE
	.align		4
.L_3121:
        /*01e0*/ 	.byte	0x04, 0x1e
        /*01e2*/ 	.short	(.L_3123 - .L_3122)
.L_3122:
        /*01e4*/ 	.word	0x00000000
.L_3123:


//--------------------- .nv.info._ZN12tensorrt_llm7kernels32fusedQKNormRopeKernelNTokenHeadsIN3c108BFloat16EfLi256ELb0ELi4EEEvPviiifPKvS6_S6_PKlii --------------------------
	.section	.nv.info._ZN12tensorrt_llm7kernels32fusedQKNormRopeKernelNTokenHeadsIN3c108BFloat16EfLi256ELb0ELi4EEEvPviiifPKvS6_S6_PKlii,"",@"SHT_CUDA_INFO"
	.sectionflags	@""
	.align	4


	//----- nvinfo : EIATTR_CUDA_API_VERSION
	.align		4
        /*0000*/ 	.byte	0x04, 0x37
        /*0002*/ 	.short	(.L_3125 - .L_3124)
.L_3124:
        /*0004*/ 	.word	0x00000082


	//----- nvinfo : EIATTR_SW2861232_WAR
	.align		4
.L_3125:
        /*0008*/ 	.byte	0x01, 0x35
	.zero		2


	//----- nvinfo : EIATTR_PARAM_CBANK
	.align		4
        /*000c*/ 	.byte	0x04, 0x0a
        /*000e*/ 	.short	(.L_3127 - .L_3126)
	.align		4
.L_3126:
        /*0010*/ 	.word	index@(.nv.constant0._ZN12tensorrt_llm7kernels32fusedQKNormRopeKernelNTokenHeadsIN3c108BFloat16EfLi256ELb0ELi4EEEvPviiifPKvS6_S6_PKlii)
        /*0014*/ 	.short	0x0160
        /*0016*/ 	.short	0x0040


	//----- nvinfo : EIATTR_CBANK_PARAM_SIZE
	.align		4
.L_3127:
        /*0018*/ 	.byte	0x03, 0x19
        /*001a*/ 	.short	0x0040


	//----- nvinfo : EIATTR_KPARAM_INFO
	.align		4
        /*001c*/ 	.byte	0x04, 0x17
        /*001e*/ 	.short	(.L_3129 - .L_3128)
.L_3128:
        /*0020*/ 	.word	0x00000000
        /*0024*/ 	.short	0x000a
        /*0026*/ 	.short	0x003c
        /*0028*/ 	.byte	0x00, 0xf0, 0x11, 0x00


	//----- nvinfo : EIATTR_KPARAM_INFO
	.align		4
.L_3129:
        /*002c*/ 	.byte	0x04, 0x17
        /*002e*/ 	.short	(.L_3131 - .L_3130)
.L_3130:
        /*0030*/ 	.word	0x00000000
        /*0034*/ 	.short	0x0009
        /*0036*/ 	.short	0x0038
        /*0038*/ 	.byte	0x00, 0xf0, 0x11, 0x00


	//----- nvinfo : EIATTR_KPARAM_INFO
	.align		4
.L_3131:
        /*003c*/ 	.byte	0x04, 0x17
        /*003e*/ 	.short	(.L_3133 - .L_3132)
.L_3132:
        /*0040*/ 	.word	0x00000000
        /*0044*/ 	.short	0x0008
        /*0046*/ 	.short	0x0030
        /*0048*/ 	.byte	0x00, 0xf0, 0x21, 0x00


	//----- nvinfo : EIATTR_KPARAM_INFO
	.align		4
.L_3133:
        /*004c*/ 	.byte	0x04, 0x17
        /*004e*/ 	.short	(.L_3135 - .L_3134)
.L_3134:
        /*0050*/ 	.word	0x00000000
        /*0054*/ 	.short	0x0007
        /*0056*/ 	.short	0x0028
        /*0058*/ 	.byte	0x00, 0xf0, 0x21, 0x00


	//----- nvinfo : EIATTR_KPARAM_INFO
	.align		4
.L_3135:
        /*005c*/ 	.byte	0x04, 0x17
        /*005e*/ 	.short	(.L_3137 - .L_3136)
.L_3136:
        /*0060*/ 	.word	0x00000000
        /*0064*/ 	.short	0x0006
        /*0066*/ 	.short	0x0020
        /*0068*/ 	.byte	0x00, 0xf0, 0x21, 0x00


	//----- nvinfo : EIATTR_KPARAM_INFO
	.align		4
.L_3137:
        /*006c*/ 	.byte	0x04, 0x17
        /*006e*/ 	.short	(.L_3139 - .L_3138)
.L_3138:
        /*0070*/ 	.word	0x00000000
        /*0074*/ 	.short	0x0005
        /*0076*/ 	.short	0x0018
        /*0078*/ 	.byte	0x00, 0xf0, 0x21, 0x00


	//----- nvinfo : EIATTR_KPARAM_INFO
	.align		4
.L_3139:
        /*007c*/ 	.byte	0x04, 0x17
        /*007e*/ 	.short	(.L_3141 - .L_3140)
.L_3140:
        /*0080*/ 	.word	0x00000000
        /*0084*/ 	.short	0x0004
        /*0086*/ 	.short	0x0014
        /*0088*/ 	.byte	0x00, 0xf0, 0x11, 0x00


	//----- nvinfo : EIATTR_KPARAM_INFO
	.align		4
.L_3141:
        /*008c*/ 	.byte	0x04, 0x17
        /*008e*/ 	.short	(.L_3143 - .L_3142)
.L_3142:
        /*0090*/ 	.word	0x00000000
        /*0094*/ 	.short	0x0003
        /*0096*/ 	.short	0x0010
        /*0098*/ 	.byte	0x00, 0xf0, 0x11, 0x00


	//----- nvinfo : EIATTR_KPARAM_INFO
	.align		4
.L_3143:
        /*009c*/ 	.byte	0x04, 0x17
        /*009e*/ 	.short	(.L_3145 - .L_3144)
.L_3144:
        /*00a0*/ 	.word	0x00000000
        /*00a4*/ 	.short	0x0002
        /*00a6*/ 	.short	0x000c
        /*00a8*/ 	.byte	0x00, 0xf0, 0x11, 0x00


	//----- nvinfo : EIATTR_KPARAM_INFO
	.align		4
.L_3145:
        /*00ac*/ 	.byte	0x04, 0x17
        /*00ae*/ 	.short	(.L_3147 - .L_3146)
.L_3146:
        /*00b0*/ 	.word	0x00000000
        /*00b4*/ 	.short	0x0001
        /*00b6*/ 	.short	0x0008
        /*00b8*/ 	.byte	0x00, 0xf0, 0x11, 0x00


	//----- nvinfo : EIATTR_KPARAM_INFO
	.align		4
.L_3147:
        /*00bc*/ 	.byte	0x04, 0x17
        /*00be*/ 	.short	(.L_3149 - .L_3148)
.L_3148:
        /*00c0*/ 	.word	0x00000000
        /*00c4*/ 	.short	0x0000
        /*00c6*/ 	.short	0x0000
        /*00c8*/ 	.byte	0x00, 0xf0, 0x21, 0x00


	//----- nvinfo : EIATTR_MAXREG_COUNT
	.align		4
.L_3149:
        /*00cc*/ 	.byte	0x03, 0x1b
        /*00ce*/ 	.short	0x00ff


	//----- nvinfo : EIATTR_MERCURY_ISA_VERSION
	.align		4
        /*00d0*/ 	.byte	0x03, 0x5f
        /*00d2*/ 	.short	0x0000


	//----- nvinfo : EIATTR_COOP_GROUP_MASK_REGIDS
	.align		4
        /*00d4*/ 	.byte	0x04, 0x29
        /*00d6*/ 	.short	(.L_3151 - .L_3150)


	//   ....[0]....
.L_3150:
        /*00d8*/ 	.word	0xffffffff


	//   ....[1]....
        /*00dc*/ 	.word	0xffffffff


	//   ....[2]....
        /*00e0*/ 	.word	0xffffffff


	//   ....[3]....
        /*00e4*/ 	.word	0xffffffff


	//   ....[4]....
        /*00e8*/ 	.word	0xffffffff


	//   ....[5]....
        /*00ec*/ 	.word	0xffffffff


	//   ....[6]....
        /*00f0*/ 	.word	0xffffffff


	//   ....[7]....
        /*00f4*/ 	.word	0xffffffff


	//   ....[8]....
        /*00f8*/ 	.word	0xffffffff


	//   ....[9]....
        /*00fc*/ 	.word	0xffffffff


	//   ....[10]....
        /*0100*/ 	.word	0xffffffff


	//   ....[11]....
        /*0104*/ 	.word	0xffffffff


	//   ....[12]....
        /*0108*/ 	.word	0xffffffff


	//   ....[13]....
        /*010c*/ 	.word	0xffffffff


	//   ....[14]....
        /*0110*/ 	.word	0xffffffff


	//   ....[15]....
        /*0114*/ 	.word	0xffffffff


	//   ....[16]....
        /*0118*/ 	.word	0xffffffff


	//   ....[17]....
        /*011c*/ 	.word	0xffffffff


	//   ....[18]....
        /*0120*/ 	.word	0xffffffff


	//   ....[19]....
        /*0124*/ 	.word	0xffffffff


	//   ....[20]....
        /*0128*/ 	.word	0xffffffff


	//   ....[21]....
        /*012c*/ 	.word	0xffffffff


	//   ....[22]....
        /*0130*/ 	.word	0xffffffff


	//   ....[23]....
        /*0134*/ 	.word	0xffffffff


	//   ....[24]....
        /*0138*/ 	.word	0xffffffff


	//   ....[25]....
        /*013c*/ 	.word	0xffffffff


	//   ....[26]....
        /*0140*/ 	.word	0xffffffff


	//   ....[27]....
        /*0144*/ 	.word	0xffffffff


	//   ....[28]....
        /*0148*/ 	.word	0xffffffff


	//   ....[29]....
        /*014c*/ 	.word	0xffffffff


	//----- nvinfo : EIATTR_COOP_GROUP_INSTR_OFFSETS
	.align		4
.L_3151:
        /*0150*/ 	.byte	0x04, 0x28
        /*0152*/ 	.short	(.L_3153 - .L_3152)


	//   ....[0]....
.L_3152:
        /*0154*/ 	.word	0x00001f40


	//   ....[1]....
        /*0158*/ 	.word	0x00001f70


	//   ....[2]....
        /*015c*/ 	.word	0x00001f90


	//   ....[3]....
        /*0160*/ 	.word	0x00001fb0


	//   ....[4]....
        /*0164*/ 	.word	0x00001fd0


	//   ....[5]....
        /*0168*/ 	.word	0x00002260


	//   ....[6]....
        /*016c*/ 	.word	0x00002270


	//   ....[7]....
        /*0170*/ 	.word	0x000022a0


	//   ....[8]....
        /*0174*/ 	.word	0x00002540


	//   ....[9]....
        /*0178*/ 	.word	0x00002590


	//   ....[10]....
        /*017c*/ 	.word	0x000025a0


	//   ....[11]....
        /*0180*/ 	.word	0x00002640


	//   ....[12]....
        /*0184*/ 	.word	0x00002670


	//   ....[13]....
        /*0188*/ 	.word	0x000026a0


	//   ....[14]....
        /*018c*/ 	.word	0x000027a0


	//   ....[15]....
        /*0190*/ 	.word	0x000028a0


	//   ....[16]....
        /*0194*/ 	.word	0x000028b0


	//   ....[17]....
        /*0198*/ 	.word	0x00002a40


	//   ....[18]....
        /*019c*/ 	.word	0x00002ab0


	//   ....[19]....
        /*01a0*/ 	.word	0x00002b10


	//   ....[20]....
        /*01a4*/ 	.word	0x00002b70


	//   ....[21]....
        /*01a8*/ 	.word	0x00002bd0


	//   ....[22]....
        /*01ac*/ 	.word	0x00002c40


	//   ....[23]....
        /*01b0*/ 	.word	0x00002cb0


	//   ....[24]....
        /*01b4*/ 	.word	0x00002d90


	//   ....[25]....
        /*01b8*/ 	.word	0x00002e70


	//   ....[26]....
        /*01bc*/ 	.word	0x00002f50


	//   ....[27]....
        /*01c0*/ 	.word	0x00003030


	//   ....[28]....
        /*01c4*/ 	.word	0x00003110


	//   ....[29]....
        /*01c8*/ 	.word	0x000031f0


	//----- nvinfo : EIATTR_EXIT_INSTR_OFFSETS
	.align		4
.L_3153:
        /*01cc*/ 	.byte	0x04, 0x1c
        /*01ce*/ 	.short	(.L_3155 - .L_3154)


	//   ....[0]....
.L_3154:
        /*01d0*/ 	.word	0x000002c0


	//   ....[1]....
        /*01d4*/ 	.word	0x00001530


	//   ....[2]....
        /*01d8*/ 	.word	0x000029f0


	//----- nvinfo : EIATTR_CRS_STACK_SIZE
	.align		4
.L_3155:
        /*01dc*/ 	.byte	0x04, 0x1e
        /*01de*/ 	.short	(.L_3157 - .L_3156)
.L_3156:
        /*01e0*/ 	.word	0x00000000
.L_3157:


//--------------------- .nv.info._ZN12tensorrt_llm7kernels32fusedQKNormRopeKernelNTokenHeadsIN3c108BFloat16EfLi256ELb1ELi4EEEvPviiifPKvS6_S6_PKlii --------------------------
	.section	.nv.info._ZN12tensorrt_llm7kernels32fusedQKNormRopeKernelNTokenHeadsIN3c108BFloat16EfLi256ELb1ELi4EEEvPviiifPKvS6_S6_PKlii,"",@"SHT_CUDA_INFO"
	.sectionflags	@""
	.align	4


	//----- nvinfo : EIATTR_CUDA_API_VERSION
	.align		4
        /*0000*/ 	.byte	0x04, 0x37
        /*0002*/ 	.short	(.L_3159 - .L_3158)
.L_3158:
        /*0004*/ 	.word	0x00000082


	//----- nvinfo : EIATTR_SW2861232_WAR
	.align		4
.L_3159:
        /*0008*/ 	.byte	0x01, 0x35
	.zero		2


	//----- nvinfo : EIATTR_PARAM_CBANK
	.align		4
        /*000c*/ 	.byte	0x04, 0x0a
        /*000e*/ 	.short	(.L_3161 - .L_3160)
	.align		4
.L_3160:
        /*0010*/ 	.word	index@(.nv.constant0._ZN12tensorrt_llm7kernels32fusedQKNormRopeKernelNTokenHeadsIN3c108BFloat16EfLi256ELb1ELi4EEEvPviiifPKvS6_S6_PKlii)
        /*0014*/ 	.short	0x0160
        /*0016*/ 	.short	0x0040


	//----- nvinfo : EIATTR_CBANK_PARAM_SIZE
	.align		4
.L_3161:
        /*0018*/ 	.byte	0x03, 0x19
        /*001a*/ 	.short	0x0040


	//----- nvinfo : EIATTR_KPARAM_INFO
	.align		4
        /*001c*/ 	.byte	0x04, 0x17
        /*001e*/ 	.short	(.L_3163 - .L_3162)
.L_3162:
        /*0020*/ 	.word	0x00000000
        /*0024*/ 	.short	0x000a
        /*0026*/ 	.short	0x003c
        /*0028*/ 	.byte	0x00, 0xf0, 0x11, 0x00


	//----- nvinfo : EIATTR_KPARAM_INFO
	.align		4
.L_3163:
        /*002c*/ 	.byte	0x04, 0x17
        /*002e*/ 	.short	(.L_3165 - .L_3164)
.L_3164:
        /*0030*/ 	.word	0x00000000
        /*0034*/ 	.short	0x0009
        /*0036*/ 	.short	0x0038
        /*0038*/ 	.byte	0x00, 0xf0, 0x11, 0x00


	//----- nvinfo : EIATTR_KPARAM_INFO
	.align		4
.L_3165:
        /*003c*/ 	.byte	0x04, 0x17
        /*003e*/ 	.short	(.L_3167 - .L_3166)
.L_3166:
        /*0040*/ 	.word	0x00000000
        /*0044*/ 	.short	0x0008
        /*0046*/ 	.short	0x0030
        /*0048*/ 	.byte	0x00, 0xf0, 0x21, 0x00


	//----- nvinfo : EIATTR_KPARAM_INFO
	.align		4
.L_3167:
        /*004c*/ 	.byte	0x04, 0x17
        /*004e*/ 	.short	(.L_3169 - .L_3168)
.L_3168:
        /*0050*/ 	.word	0x00000000
        /*0054*/ 	.short	0x0007
        /*0056*/ 	.short	0x0028
        /*0058*/ 	.byte	0x00, 0xf0, 0x21, 0x00


	//----- nvinfo : EIATTR_KPARAM_INFO
	.align		4
.L_3169:
        /*005c*/ 	.byte	0x04, 0x17
        /*005e*/ 	.short	(.L_3171 - .L_3170)
.L_3170:
        /*0060*/ 	.word	0x00000000
        /*0064*/ 	.short	0x0006
        /*0066*/ 	.short	0x0020
        /*0068*/ 	.byte	0x00, 0xf0, 0x21, 0x00


	//----- nvinfo : EIATTR_KPARAM_INFO
	.align		4
.L_3171:
        /*006c*/ 	.byte	0x04, 0x17
        /*006e*/ 	.short	(.L_3173 - .L_3172)
.L_3172:
        /*0070*/ 	.word	0x00000000
        /*0074*/ 	.short	0x0005
        /*0076*/ 	.short	0x0018
        /*0078*/ 	.byte	0x00, 0xf0, 0x21, 0x00


	//----- nvinfo : EIATTR_KPARAM_INFO
	.align		4
.L_3173:
        /*007c*/ 	.byte	0x04, 0x17
        /*007e*/ 	.short	(.L_3175 - .L_3174)
.L_3174:
        /*0080*/ 	.word	0x00000000
        /*0084*/ 	.short	0x0004
        /*0086*/ 	.short	0x0014
        /*0088*/ 	.byte	0x00, 0xf0, 0x11, 0x00


	//----- nvinfo : EIATTR_KPARAM_INFO
	.align		4
.L_3175:
        /*008c*/ 	.byte	0x04, 0x17
        /*008e*/ 	.short	(.L_3177 - .L_3176)
.L_3176:
        /*0090*/ 	.word	0x00000000
        /*0094*/ 	.short	0x0003
        /*0096*/ 	.short	0x0010
        /*0098*/ 	.byte	0x00, 0xf0, 0x11, 0x00


	//----- nvinfo : EIATTR_KPARAM_INFO
	.align		4
.L_3177:
        /*009c*/ 	.byte	0x04, 0x17
        /*009e*/ 	.short	(.L_3179 - .L_3178)
.L_3178:
        /*00a0*/ 	.word	0x00000000
        /*00a4*/ 	.short	0x0002
        /*00a6*/ 	.short	0x000c
        /*00a8*/ 	.byte	0x00, 0xf0, 0x11, 0x00


	//----- nvinfo : EIATTR_KPARAM_INFO
	.align		4
.L_3179:
        /*00ac*/ 	.byte	0x04, 0x17
        /*00ae*/ 	.short	(.L_3181 - .L_3180)
.L_3180:
        /*00b0*/ 	.word	0x00000000
        /*00b4*/ 	.short	0x0001
        /*00b6*/ 	.short	0x0008
        /*00b8*/ 	.byte	0x00, 0xf0, 0x11, 0x00


	//----- nvinfo : EIATTR_KPARAM_INFO
	.align		4
.L_3181:
        /*00bc*/ 	.byte	0x04, 0x17
        /*00be*/ 	.short	(.L_3183 - .L_3182)
.L_3182:
        /*00c0*/ 	.word	0x00000000
        /*00c4*/ 	.short	0x0000
        /*00c6*/ 	.short	0x0000
        /*00c8*/ 	.byte	0x00, 0xf0, 0x21, 0x00


	//----- nvinfo : EIATTR_MAXREG_COUNT
	.align		4
.L_3183:
        /*00cc*/ 	.byte	0x03, 0x1b
        /*00ce*/ 	.short	0x00ff


	//----- nvinfo : EIATTR_MERCURY_ISA_VERSION
	.align		4
        /*00d0*/ 	.byte	0x03, 0x5f
        /*00d2*/ 	.short	0x0000


	//----- nvinfo : EIATTR_COOP_GROUP_MASK_REGIDS
	.align		4
        /*00d4*/ 	.byte	0x04, 0x29
        /*00d6*/ 	.short	(.L_3185 - .L_3184)


	//   ....[0]....
.L_3184:
        /*00d8*/ 	.word	0xffffffff


	//   ....[1]....
        /*00dc*/ 	.word	0xffffffff


	//   ....[2]....
        /*00e0*/ 	.word	0xffffffff


	//   ....[3]....
        /*00e4*/ 	.word	0xffffffff


	//   ....[4]....
        /*00e8*/ 	.word	0xffffffff


	//   ....[5]....
        /*00ec*/ 	.word	0xffffffff


	//   ....[6]....
        /*00f0*/ 	.word	0xffffffff


	//   ....[7]....
        /*00f4*/ 	.word	0xffffffff


	//   ....[8]....
        /*00f8*/ 	.word	0xffffffff


	//   ....[9]....
        /*00fc*/ 	.word	0xffffffff


	//----- nvinfo : EIATTR_COOP_GROUP_INSTR_OFFSETS
	.align		4
.L_3185:
        /*0100*/ 	.byte	0x04, 0x28
        /*0102*/ 	.short	(.L_3187 - .L_3186)


	//   ....[0]....
.L_3186:
        /*0104*/ 	.word	0x000018b0


	//   ....[1]....
        /*0108*/ 	.word	0x000018e0


	//   ....[2]....
        /*010c*/ 	.word	0x00001900


	//   ....[3]....
        /*0110*/ 	.word	0x00001920


	//   ....[4]....
        /*0114*/ 	.word	0x00001940


	//   ....[5]....
        /*0118*/ 	.word	0x00001ea0


	//   ....[6]....
        /*011c*/ 	.word	0x00001f20


	//   ....[7]....
        /*0120*/ 	.word	0x00001f80


	//   ....[8]....
        /*0124*/ 	.word	0x00001fe0


	//   ....[9]....
        /*0128*/ 	.word	0x00002040


	//----- nvinfo : EIATTR_EXIT_INSTR_OFFSETS
	.align		4
.L_3187:
        /*012c*/ 	.byte	0x04, 0x1c
        /*012e*/ 	.short	(.L_3189 - .L_3188)


	//   ....[0]....
.L_3188:
        /*0130*/ 	.word	0x000002d0


	//   ....[1]....
        /*0134*/ 	.word	0x00001550


	//   ....[2]....
        /*0138*/ 	.word	0x00001e50


	//----- nvinfo : EIATTR_CRS_STACK_SIZE
	.align		4
.L_3189:
        /*013c*/ 	.byte	0x04, 0x1e
        /*013e*/ 	.short	(.L_3191 - .L_3190)
.L_3190:
        /*0140*/ 	.word	0x00000000
.L_3191:


//--------------------- .nv.info._ZN12tensorrt_llm7kernels32fusedQKNormRopeKernelNTokenHeadsIN3c108BFloat16EfLi128ELb0ELi4EEEvPviiifPKvS6_S6_PKlii --------------------------
	.section	.nv.info._ZN12tensorrt_llm7kernels32fusedQKNormRopeKernelNTokenHeadsIN3c108BFloat16EfLi128ELb0ELi4EEEvPviiifPKvS6_S6_PKlii,"",@"SHT_CUDA_INFO"
	.sectionflags	@""
	.align	4


	//----- nvinfo : EIATTR_CUDA_API_VERSION
	.align		4
        /*0000*/ 	.byte	0x04, 0x37
        /*0002*/ 	.short	(.L_3193 - .L_3192)
.L_3192:
        /*0004*/ 	.word	0x00000082


	//----- nvinfo : EIATTR_SW2861232_WAR
	.align		4
.L_3193:
        /*0008*/ 	.byte	0x01, 0x35
	.zero		2


	//----- nvinfo : EIATTR_PARAM_CBANK
	.align		4
        /*000c*/ 	.byte	0x04, 0x0a
        /*000e*/ 	.short	(.L_3195 - .L_3194)
	.align		4
.L_3194:
        /*0010*/ 	.word	index@(.nv.constant0._ZN12tensorrt_llm7kernels32fusedQKNormRopeKernelNTokenHeadsIN3c108BFloat16EfLi128ELb0ELi4EEEvPviiifPKvS6_S6_PKlii)
        /*0014*/ 	.short	0x0160
        /*0016*/ 	.short	0x0040


	//----- nvinfo : EIATTR_CBANK_PARAM_SIZE
	.align		4
.L_3195:
        /*0018*/ 	.byte	0x03, 0x19
        /*001a*/ 	.short	0x0040


	//----- nvinfo : EIATTR_KPARAM_INFO
	.align		4
        /*001c*/ 	.byte	0x04, 0x17
        /*001e*/ 	.short	(.L_3197 - .L_3196)
.L_3196:
        /*0020*/ 	.word	0x00000000
        /*0024*/ 	.short	0x000a
        /*0026*/ 	.short	0x003c
        /*0028*/ 	.byte	0x00, 0xf0, 0x11, 0x00


	//----- nvinfo : EIATTR_KPARAM_INFO
	.align		4
.L_3197:
        /*002c*/ 	.byte	0x04, 0x17
        /*002e*/ 	.short	(.L_3199 - .L_3198)
.L_3198:
        /*0030*/ 	.word	0x00000000
        /*0034*/ 	.short	0x0009
        /*0036*/ 	.short	0x0038
        /*0038*/ 	.byte	0x00, 0xf0, 0x11, 0x00


	//----- nvinfo : EIATTR_KPARAM_INFO
	.align		4
.L_3199:
        /*003c*/ 	.byte	0x04, 0x17
        /*003e*/ 	.short	(.L_3201 - .L_3200)
.L_3200:
        /*0040*/ 	.word	0x00000000
        /*0044*/ 	.short	0x0008
        /*0046*/ 	.short	0x0030
        /*0048*/ 	.byte	0x00, 0xf0, 0x21, 0x00


	//----- nvinfo : EIATTR_KPARAM_INFO
	.align		4
.L_3201:
        /*004c*/ 	.byte	0x04, 0x17
        /*004e*/ 	.short	(.L_3203 - .L_3202)
.L_3202:
        /*0050*/ 	.word	0x00000000
        /*0054*/ 	.short	0x0007
        /*0056*/ 	.short	0x0028
        /*0058*/ 	.byte	0x00, 0xf0, 0x21, 0x00


	//----- nvinfo : EIATTR_KPARAM_INFO
	.align		4
.L_3203:
        /*005c*/ 	.byte	0x04, 0x17
        /*005e*/ 	.short	(.L_3205 - .L_3204)
.L_3204:
        /*0060*/ 	.word	0x00000000
        /*0064*/ 	.short	0x0006
        /*0066*/ 	.short	0x0020
        /*0068*/ 	.byte	0x00, 0xf0, 0x21, 0x00


	//----- nvinfo : EIATTR_KPARAM_INFO
	.align		4
.L_3205:
        /*006c*/ 	.byte	0x04, 0x17
        /*006e*/ 	.short	(.L_3207 - .L_3206)
.L_3206:
        /*0070*/ 	.word	0x00000000
        /*0074*/ 	.short	0x0005
        /*0076*/ 	.short	0x0018
        /*0078*/ 	.byte	0x00, 0xf0, 0x21, 0x00


	//----- nvinfo : EIATTR_KPARAM_INFO
	.align		4
.L_3207:
        /*007c*/ 	.byte	0x04, 0x17
        /*007e*/ 	.short	(.L_3209 - .L_3208)
.L_3208:
        /*0080*/ 	.word	0x00000000
        /*0084*/ 	.short	0x0004
        /*0086*/ 	.short	0x0014
        /*0088*/ 	.byte	0x00, 0xf0, 0x11, 0x00


	//----- nvinfo : EIATTR_KPARAM_INFO
	.align		4
.L_3209:
        /*008c*/ 	.byte	0x04, 0x17
        /*008e*/ 	.short	(.L_3211 - .L_3210)
.L_3210:
        /*0090*/ 	.word	0x00000000
        /*0094*/ 	.short	0x0003
        /*0096*/ 	.short	0x0010
        /*0098*/ 	.byte	0x00, 0xf0, 0x11, 0x00


	//----- nvinfo : EIATTR_KPARAM_INFO
	.align		4
.L_3211:
        /*009c*/ 	.byte	0x04, 0x17
        /*009e*/ 	.short	(.L_3213 - .L_3212)
.L_3212:
        /*00a0*/ 	.word	0x00000000
        /*00a4*/ 	.short	0x0002
        /*00a6*/ 	.short	0x000c
        /*00a8*/ 	.byte	0x00, 0xf0, 0x11, 0x00


	//----- nvinfo : EIATTR_KPARAM_INFO
	.align		4
.L_3213:
        /*00ac*/ 	.byte	0x04, 0x17
        /*00ae*/ 	.short	(.L_3215 - .L_3214)
.L_3214:
        /*00b0*/ 	.word	0x00000000
        /*00b4*/ 	.short	0x0001
        /*00b6*/ 	.short	0x0008
        /*00b8*/ 	.byte	0x00, 0xf0, 0x11, 0x00


	//----- nvinfo : EIATTR_KPARAM_INFO
	.align		4
.L_3215:
        /*00bc*/ 	.byte	0x04, 0x17
        /*00be*/ 	.short	(.L_3217 - .L_3216)
.L_3216:
        /*00c0*/ 	.word	0x00000000
        /*00c4*/ 	.short	0x0000
        /*00c6*/ 	.short	0x0000
        /*00c8*/ 	.byte	0x00, 0xf0, 0x21, 0x00


	//----- nvinfo : EIATTR_MAXREG_COUNT
	.align		4
.L_3217:
        /*00cc*/ 	.byte	0x03, 0x1b
        /*00ce*/ 	.short	0x00ff


	//----- nvinfo : EIATTR_MERCURY_ISA_VERSION
	.align		4
        /*00d0*/ 	.byte	0x03, 0x5f
        /*00d2*/ 	.short	0x0000


	//----- nvinfo : EIATTR_COOP_GROUP_MASK_REGIDS
	.align		4
        /*00d4*/ 	.byte	0x04, 0x29
        /*00d6*/ 	.short	(.L_3219 - .L_3218)


	//   ....[0]....
.L_3218:
        /*00d8*/ 	.word	0xffffffff


	//   ....[1]....
        /*00dc*/ 	.word	0xffffffff


	//   ....[2]....
        /*00e0*/ 	.word	0xffffffff


	//   ....[3]....
        /*00e4*/ 	.word	0xffffffff


	//   ....[4]....
        /*00e8*/ 	.word	0xffffffff


	//   ....[5]....
        /*00ec*/ 	.word	0xffffffff


	//   ....[6]....
        /*00f0*/ 	.word	0xffffffff


	//   ....[7]....
        /*00f4*/ 	.word	0xffffffff


	//   ....[8]....
        /*00f8*/ 	.word	0xffffffff


	//   ....[9]....
        /*00fc*/ 	.word	0xffffffff


	//   ....[10]....
        /*0100*/ 	.word	0xffffffff


	//   ....[11]....
        /*0104*/ 	.word	0xffffffff


	//   ....[12]....
        /*0108*/ 	.word	0xffffffff


	//   ....[13]....
        /*010c*/ 	.word	0xffffffff


	//   ....[14]....
        /*0110*/ 	.word	0xffffffff


	//   ....[15]....
        /*0114*/ 	.word	0xffffffff


	//   ....[16]....
        /*0118*/ 	.word	0xffffffff


	//   ....[17]....
        /*011c*/ 	.word	0xffffffff


	//   ....[18]....
        /*0120*/ 	.word	0xffffffff


	//   ....[19]....
        /*0124*/ 	.word	0xffffffff


	//   ....[20]....
        /*0128*/ 	.word	0xffffffff


	//   ....[21]....
        /*012c*/ 	.word	0xffffffff


	//----- nvinfo : EIATTR_COOP_GROUP_INSTR_OFFSETS
	.align		4
.L_3219:
        /*0130*/ 	.byte	0x04, 0x28
        /*0132*/ 	.short	(.L_3221 - .L_3220)


	//   ....[0]....
.L_3220:
        /*0134*/ 	.word	0x00001ab0


	//   ....[1]....
        /*0138*/ 	.word	0x00001ae0


	//   ....[2]....
        /*013c*/ 	.word	0x00001b00


	//   ....[3]....
        /*0140*/ 	.word	0x00001b20


	//   ....[4]....
        /*0144*/ 	.word	0x00001b40


	//   ....[5]....
        /*0148*/ 	.word	0x00001d10


	//   ....[6]....
        /*014c*/ 	.word	0x00001d20


	//   ....[7]....
        /*0150*/ 	.word	0x00001d50


	//   ....[8]....
        /*0154*/ 	.word	0x00002000


	//   ....[9]....
        /*0158*/ 	.word	0x00002010


	//   ....[10]....
        /*015c*/ 	.word	0x00002020


	//   ....[11]....
        /*0160*/ 	.word	0x00002130


	//   ....[12]....
        /*0164*/ 	.word	0x00002140


	//   ....[13]....
        /*0168*/ 	.word	0x000022a0


	//   ....[14]....
        /*016c*/ 	.word	0x00002310


	//   ....[15]....
        /*0170*/ 	.word	0x00002370


	//   ....[16]....
        /*0174*/ 	.word	0x000023d0


	//   ....[17]....
        /*0178*/ 	.word	0x00002430


	//   ....[18]....
        /*017c*/ 	.word	0x000024a0


	//   ....[19]....
        /*0180*/ 	.word	0x00002510


	//   ....[20]....
        /*0184*/ 	.word	0x000025f0


	//   ....[21]....
        /*0188*/ 	.word	0x000026d0


	//----- nvinfo : EIATTR_EXIT_INSTR_OFFSETS
	.align		4
.L_3221:
        /*018c*/ 	.byte	0x04, 0x1c
        /*018e*/ 	.short	(.L_3223 - .L_3222)


	//   ....[0]....
.L_3222:
        /*0190*/ 	.word	0x000002f0


	//   ....[1]....
        /*0194*/ 	.word	0x00001500


	//   ....[2]....
        /*0198*/ 	.word	0x00002250


	//----- nvinfo : EIATTR_CRS_STACK_SIZE
	.align		4
.L_3223:
        /*019c*/ 	.byte	0x04, 0x1e
        /*019e*/ 	.short	(.L_3225 - .L_3224)
.L_3224:
        /*01a0*/ 	.word	0x00000000
.L_3225:


//--------------------- .nv.info._ZN12tensorrt_llm7kernels32fusedQKNormRopeKernelNTokenHeadsIN3c108BFloat16EfLi128ELb1ELi4EEEvPviiifPKvS6_S6_PKlii --------------------------
	.section	.nv.info._ZN12tensorrt_llm7kernels32fusedQKNormRopeKernelNTokenHeadsIN3c108BFloat16EfLi128ELb1ELi4EEEvPviiifPKvS6_S6_PKlii,"",@"SHT_CUDA_INFO"
	.sectionflags	@""
	.align	4


	//----- nvinfo : EIATTR_CUDA_API_VERSION
	.align		4
        /*0000*/ 	.byte	0x04, 0x37
        /*0002*/ 	.short	(.L_3227 - .L_3226)
.L_3226:
        /*0004*/ 	.word	0x00000082


	//----- nvinfo : EIATTR_SW2861232_WAR
	.align		4
.L_3227:
        /*0008*/ 	.byte	0x01, 0x35
	.zero		2


	//----- nvinfo : EIATTR_PARAM_CBANK
	.align		4
        /*000c*/ 	.byte	0x04, 0x0a
        /*000e*/ 	.short	(.L_3229 - .L_3228)
	.align		4
.L_3228:
        /*0010*/ 	.word	index@(.nv.constant0._ZN12tensorrt_llm7kernels32fusedQKNormRopeKernelNTokenHeadsIN3c108BFloat16EfLi128ELb1ELi4EEEvPviiifPKvS6_S6_PKlii)
        /*0014*/ 	.short	0x0160
        /*0016*/ 	.short	0x0040


	//----- nvinfo : EIATTR_CBANK_PARAM_SIZE
	.align		4
.L_3229:
        /*0018*/ 	.byte	0x03, 0x19
        /*001a*/ 	.short	0x0040


	//----- nvinfo : EIATTR_KPARAM_INFO
	.align		4
        /*001c*/ 	.byte	0x04, 0x17
        /*001e*/ 	.short	(.L_3231 - .L_3230)
.L_3230:
        /*0020*/ 	.word	0x00000000
        /*0024*/ 	.short	0x000a
        /*0026*/ 	.short	0x003c
        /*0028*/ 	.byte	0x00, 0xf0, 0x11, 0x00


	//----- nvinfo : EIATTR_KPARAM_INFO
	.align		4
.L_3231:
        /*002c*/ 	.byte	0x04, 0x17
        /*002e*/ 	.short	(.L_3233 - .L_3232)
.L_3232:
        /*0030*/ 	.word	0x00000000
        /*0034*/ 	.short	0x0009
        /*0036*/ 	.short	0x0038
        /*0038*/ 	.byte	0x00, 0xf0, 0x11, 0x00


	//----- nvinfo : EIATTR_KPARAM_INFO
	.align		4
.L_3233:
        /*003c*/ 	.byte	0x04, 0x17
        /*003e*/ 	.short	(.L_3235 - .L_3234)
.L_3234:
        /*0040*/ 	.word	0x00000000
        /*0044*/ 	.short	0x0008
        /*0046*/ 	.short	0x0030
        /*0048*/ 	.byte	0x00, 0xf0, 0x21, 0x00


	//----- nvinfo : EIATTR_KPARAM_INFO
	.align		4
.L_3235:
        /*004c*/ 	.byte	0x04, 0x17
        /*004e*/ 	.short	(.L_3237 - .L_3236)
.L_3236:
        /*0050*/ 	.word	0x00000000
        /*0054*/ 	.short	0x0007
        /*0056*/ 	.short	0x0028
        /*0058*/ 	.byte	0x00, 0xf0, 0x21, 0x00


	//----- nvinfo : EIATTR_KPARAM_INFO
	.align		4
.L_3237:
        /*005c*/ 	.byte	0x04, 0x17
        /*005e*/ 	.short	(.L_3239 - .L_3238)
.L_3238:
        /*0060*/ 	.word	0x00000000
        /*0064*/ 	.short	0x0006
        /*0066*/ 	.short	0x0020
        /*0068*/ 	.byte	0x00, 0xf0, 0x21, 0x00


	//----- nvinfo : EIATTR_KPARAM_INFO
	.align		4
.L_3239:
        /*006c*/ 	.byte	0x04, 0x17
        /*006e*/ 	.short	(.L_3241 - .L_3240)
.L_3240:
        /*0070*/ 	.word	0x00000000
        /*0074*/ 	.short	0x0005
        /*0076*/ 	.short	0x0018
        /*0078*/ 	.byte	0x00, 0xf0, 0x21, 0x00


	//----- nvinfo : EIATTR_KPARAM_INFO
	.align		4
.L_3241:
        /*007c*/ 	.byte	0x04, 0x17
        /*007e*/ 	.short	(.L_3243 - .L_3242)
.L_3242:
        /*0080*/ 	.word	0x00000000
        /*0084*/ 	.short	0x0004
        /*0086*/ 	.short	0x0014
        /*0088*/ 	.byte	0x00, 0xf0, 0x11, 0x00


	//----- nvinfo : EIATTR_KPARAM_INFO
	.align		4
.L_3243:
        /*008c*/ 	.byte	0x04, 0x17
        /*008e*/ 	.short	(.L_3245 - .L_3244)
.L_3244:
        /*0090*/ 	.word	0x00000000
        /*0094*/ 	.short	0x0003
        /*0096*/ 	.short	0x0010
        /*0098*/ 	.byte	0x00, 0xf0, 0x11, 0x00


	//----- nvinfo : EIATTR_KPARAM_INFO
	.align		4
.L_3245:
        /*009c*/ 	.byte	0x04, 0x17
        /*009e*/ 	.short	(.L_3247 - .L_3246)
.L_3246:
        /*00a0*/ 	.word	0x00000000
        /*00a4*/ 	.short	0x0002
        /*00a6*/ 	.short	0x000c
        /*00a8*/ 	.byte	0x00, 0xf0, 0x11, 0x00


	//----- nvinfo : EIATTR_KPARAM_INFO
	.align		4
.L_3247:
        /*00ac*/ 	.byte	0x04, 0x17
        /*00ae*/ 	.short	(.L_3249 - .L_3248)
.L_3248:
        /*00b0*/ 	.word	0x00000000
        /*00b4*/ 	.short	0x0001
        /*00b6*/ 	.short	0x0008
        /*00b8*/ 	.byte	0x00, 0xf0, 0x11, 0x00


	//----- nvinfo : EIATTR_KPARAM_INFO
	.align		4
.L_3249:
        /*00bc*/ 	.byte	0x04, 0x17
        /*00be*/ 	.short	(.L_3251 - .L_3250)
.L_3250:
        /*00c0*/ 	.word	0x00000000
        /*00c4*/ 	.short	0x0000
        /*00c6*/ 	.short	0x0000
        /*00c8*/ 	.byte	0x00, 0xf0, 0x21, 0x00


	//----- nvinfo : EIATTR_MAXREG_COUNT
	.align		4
.L_3251:
        /*00cc*/ 	.byte	0x03, 0x1b
        /*00ce*/ 	.short	0x00ff


	//----- nvinfo : EIATTR_MERCURY_ISA_VERSION
	.align		4
        /*00d0*/ 	.byte	0x03, 0x5f
        /*00d2*/ 	.short	0x0000


	//----- nvinfo : EIATTR_COOP_GROUP_MASK_REGIDS
	.align		4
        /*00d4*/ 	.byte	0x04, 0x29
        /*00d6*/ 	.short	(.L_3253 - .L_3252)


	//   ....[0]....
.L_3252:
        /*00d8*/ 	.word	0xffffffff


	//   ....[1]....
        /*00dc*/ 	.word	0xffffffff


	//   ....[2]....
        /*00e0*/ 	.word	0xffffffff


	//   ....[3]....
        /*00e4*/ 	.word	0xffffffff


	//   ....[4]....
        /*00e8*/ 	.word	0xffffffff


	//   ....[5]....
        /*00ec*/ 	.word	0xffffffff


	//   ....[6]....
        /*00f0*/ 	.word	0xffffffff


	//   ....[7]....
        /*00f4*/ 	.word	0xffffffff


	//   ....[8]....
        /*00f8*/ 	.word	0xffffffff


	//   ....[9]....
        /*00fc*/ 	.word	0xffffffff


	//----- nvinfo : EIATTR_COOP_GROUP_INSTR_OFFSETS
	.align		4
.L_3253:
        /*0100*/ 	.byte	0x04, 0x28
        /*0102*/ 	.short	(.L_3255 - .L_3254)


	//   ....[0]....
.L_3254:
        /*0104*/ 	.word	0x000016d0


	//   ....[1]....
        /*0108*/ 	.word	0x00001700


	//   ....[2]....
        /*010c*/ 	.word	0x00001720


	//   ....[3]....
        /*0110*/ 	.word	0x00001740


	//   ....[4]....
        /*0114*/ 	.word	0x00001760


	//   ....[5]....
        /*0118*/ 	.word	0x00001b00


	//   ....[6]....
        /*011c*/ 	.word	0x00001b60


	//   ....[7]....
        /*0120*/ 	.word	0x00001bc0


	//   ....[8]....
        /*0124*/ 	.word	0x00001c20


	//   ....[9]....
        /*0128*/ 	.word	0x00001c90


	//----- nvinfo : EIATTR_EXIT_INSTR_OFFSETS
	.align		4
.L_3255:
        /*012c*/ 	.byte	0x04, 0x1c
        /*012e*/ 	.short	(.L_3257 - .L_3256)


	//   ....[0]....
.L_3256:
        /*0130*/ 	.word	0x000002d0


	//   ....[1]....
        /*0134*/ 	.word	0x00001490


	//   ....[2]....
        /*0138*/ 	.word	0x00001ab0


	//----- nvinfo : EIATTR_CRS_STACK_SIZE
	.align		4
.L_3257:
        /*013c*/ 	.byte	0x04, 0x1e
        /*013e*/ 	.short	(.L_3259 - .L_3258)
.L_3258:
        /*0140*/ 	.word	0x00000000
.L_3259:


//--------------------- .nv.info._ZN12tensorrt_llm7kernels32fusedQKNormRopeKernelNTokenHeadsIN3c108BFloat16EfLi64ELb0ELi4EEEvPviiifPKvS6_S6_PKlii --------------------------
	.section	.nv.info._ZN12tensorrt_llm7kernels32fusedQKNormRopeKernelNTokenHeadsIN3c108BFloat16EfLi64ELb0ELi4EEEvPviiifPKvS6_S6_PKlii,"",@"SHT_CUDA_INFO"
	.sectionflags	@""
	.align	4


	//----- nvinfo : EIATTR_CUDA_API_VERSION
	.align		4
        /*0000*/ 	.byte	0x04, 0x37
        /*0002*/ 	.short	(.L_3261 - .L_3260)
.L_3260:
        /*0004*/ 	.word	0x00000082


	//----- nvinfo : EIATTR_SW2861232_WAR
	.align		4
.L_3261:
        /*0008*/ 	.byte	0x01, 0x35
	.zero		2


	//----- nvinfo : EIATTR_PARAM_CBANK
	.align		4
        /*000c*/ 	.byte	0x04, 0x0a
        /*000e*/ 	.short	(.L_3263 - .L_3262)
	.align		4
.L_3262:
        /*0010*/ 	.word	index@(.nv.constant0._ZN12tensorrt_llm7kernels32fusedQKNormRopeKernelNTokenHeadsIN3c108BFloat16EfLi64ELb0ELi4EEEvPviiifPKvS6_S6_PKlii)
        /*0014*/ 	.short	0x0160
        /*0016*/ 	.short	0x0040


	//----- nvinfo : EIATTR_CBANK_PARAM_SIZE
	.align		4
.L_3263:
        /*0018*/ 	.byte	0x03, 0x19
        /*001a*/ 	.short	0x0040


	//----- nvinfo : EIATTR_KPARAM_INFO
	.align		4
        /*001c*/ 	.byte	0x04, 0x17
        /*001e*/ 	.short	(.L_3265 - .L_3264)
.L_3264:
        /*0020*/ 	.word	0x00000000
        /*0024*/ 	.short	0x000a
        /*0026*/ 	.short	0x003c
        /*0028*/ 	.byte	0x00, 0xf0, 0x11, 0x00


	//----- nvinfo : EIATTR_KPARAM_INFO
	.align		4
.L_3265:
        /*002c*/ 	.byte	0x04, 0x17
        /*002e*/ 	.short	(.L_3267 - .L_3266)
.L_3266:
        /*0030*/ 	.word	0x00000000
        /*0034*/ 	.short	0x0009
        /*0036*/ 	.short	0x0038
        /*0038*/ 	.byte	0x00, 0xf0, 0x11, 0x00


	//----- nvinfo : EIATTR_KPARAM_INFO
	.align		4
.L_3267:
        /*003c*/ 	.byte	0x04, 0x17
        /*003e*/ 	.short	(.L_3269 - .L_3268)
.L_3268:
        /*0040*/ 	.word	0x00000000
        /*0044*/ 	.short	0x0008
        /*0046*/ 	.short	0x0030
        /*0048*/ 	.byte	0x00, 0xf0, 0x21, 0x00


	//----- nvinfo : EIATTR_KPARAM_INFO
	.align		4
.L_3269:
        /*004c*/ 	.byte	0x04, 0x17
        /*004e*/ 	.short	(.L_3271 - .L_3270)
.L_3270:
        /*0050*/ 	.word	0x00000000
        /*0054*/ 	.short	0x0007
        /*0056*/ 	.short	0x0028
        /*0058*/ 	.byte	0x00, 0xf0, 0x21, 0x00


	//----- nvinfo : EIATTR_KPARAM_INFO
	.align		4
.L_3271:
        /*005c*/ 	.byte	0x04, 0x17
        /*005e*/ 	.short	(.L_3273 - .L_3272)
.L_3272:
        /*0060*/ 	.word	0x00000000
        /*0064*/ 	.short	0x0006
        /*0066*/ 	.short	0x0020
        /*0068*/ 	.byte	0x00, 0xf0, 0x21, 0x00


	//----- nvinfo : EIATTR_KPARAM_INFO
	.align		4
.L_3273:
        /*006c*/ 	.byte	0x04, 0x17
        /*006e*/ 	.short	(.L_3275 - .L_3274)
.L_3274:
        /*0070*/ 	.word	0x00000000
        /*0074*/ 	.short	0x0005
        /*0076*/ 	.short	0x0018
        /*0078*/ 	.byte	0x00, 0xf0, 0x21, 0x00


	//----- nvinfo : EIATTR_KPARAM_INFO
	.align		4
.L_3275:
        /*007c*/ 	.byte	0x04, 0x17
        /*007e*/ 	.short	(.L_3277 - .L_3276)
.L_3276:
        /*0080*/ 	.word	0x00000000
        /*0084*/ 	.short	0x0004
        /*0086*/ 	.short	0x0014
        /*0088*/ 	.byte	0x00, 0xf0, 0x11, 0x00


	//----- nvinfo : EIATTR_KPARAM_INFO
	.align		4
.L_3277:
        /*008c*/ 	.byte	0x04, 0x17
        /*008e*/ 	.short	(.L_3279 - .L_3278)
.L_3278:
        /*0090*/ 	.word	0x00000000
        /*0094*/ 	.short	0x0003
        /*0096*/ 	.short	0x0010
        /*0098*/ 	.byte	0x00, 0xf0, 0x11, 0x00


	//----- nvinfo : EIATTR_KPARAM_INFO
	.align		4
.L_3279:
        /*009c*/ 	.byte	0x04, 0x17
        /*009e*/ 	.short	(.L_3281 - .L_3280)
.L_3280:
        /*00a0*/ 	.word	0x00000000
        /*00a4*/ 	.short	0x0002
        /*00a6*/ 	.short	0x000c
        /*00a8*/ 	.byte	0x00, 0xf0, 0x11, 0x00


	//----- nvinfo : EIATTR_KPARAM_INFO
	.align		4
.L_3281:
        /*00ac*/ 	.byte	0x04, 0x17
        /*00ae*/ 	.short	(.L_3283 - .L_3282)
.L_3282:
        /*00b0*/ 	.word	0x00000000
        /*00b4*/ 	.short	0x0001
        /*00b6*/ 	.short	0x0008
        /*00b8*/ 	.byte	0x00, 0xf0, 0x11, 0x00


	//----- nvinfo : EIATTR_KPARAM_INFO
	.align		4
.L_3283:
        /*00bc*/ 	.byte	0x04, 0x17
        /*00be*/ 	.short	(.L_3285 - .L_3284)
.L_3284:
        /*00c0*/ 	.word	0x00000000
        /*00c4*/ 	.short	0x0000
        /*00c6*/ 	.short	0x0000
        /*00c8*/ 	.byte	0x00, 0xf0, 0x21, 0x00


	//----- nvinfo : EIATTR_MAXREG_COUNT
	.align		4
.L_3285:
        /*00cc*/ 	.byte	0x03, 0x1b
        /*00ce*/ 	.short	0x00ff


	//----- nvinfo : EIATTR_MERCURY_ISA_VERSION
	.align		4
        /*00d0*/ 	.byte	0x03, 0x5f
        /*00d2*/ 	.short	0x0000


	//----- nvinfo : EIATTR_COOP_GROUP_MASK_REGIDS
	.align		4
        /*00d4*/ 	.byte	0x04, 0x29
        /*00d6*/ 	.short	(.L_3287 - .L_3286)


	//   ....[0]....
.L_3286:
        /*00d8*/ 	.word	0xffffffff


	//   ....[1]....
        /*00dc*/ 	.word	0xffffffff


	//   ....[2]....
        /*00e0*/ 	.word	0xffffffff


	//   ....[3]....
        /*00e4*/ 	.word	0xffffffff


	//   ....[4]....
        /*00e8*/ 	.word	0xffffffff


	//   ....[5]....
        /*00ec*/ 	.word	0xffffffff


	//   ....[6]....
        /*00f0*/ 	.word	0xffffffff


	//   ....[7]....
        /*00f4*/ 	.word	0xffffffff


	//   ....[8]....
        /*00f8*/ 	.word	0xffffffff


	//   ....[9]....
        /*00fc*/ 	.word	0xffffffff


	//   ....[10]....
        /*0100*/ 	.word	0xffffffff


	//   ....[11]....
        /*0104*/ 	.word	0xffffffff


	//   ....[12]....
        /*0108*/ 	.word	0xffffffff


	//   ....[13]....
        /*010c*/ 	.word	0xffffffff


	//   ....[14]....
        /*0110*/ 	.word	0xffffffff


	//   ....[15]....
        /*0114*/ 	.word	0xffffffff


	//   ....[16]....
        /*0118*/ 	.word	0xffffffff


	//   ....[17]....
        /*011c*/ 	.word	0xffffffff


	//----- nvinfo : EIATTR_COOP_GROUP_INSTR_OFFSETS
	.align		4
.L_3287:
        /*0120*/ 	.byte	0x04, 0x28
        /*0122*/ 	.short	(.L_3289 - .L_3288)


	//   ....[0]....
.L_3288:
        /*0124*/ 	.word	0x00001790


	//   ....[1]....
        /*0128*/ 	.word	0x000017c0


	//   ....[2]....
        /*012c*/ 	.word	0x000017e0


	//   ....[3]....
        /*0130*/ 	.word	0x00001800


	//   ....[4]....
        /*0134*/ 	.word	0x00001820


	//   ....[5]....
        /*0138*/ 	.word	0x00001990


	//   ....[6]....
        /*013c*/ 	.word	0x000019a0


	//   ....[7]....
        /*0140*/ 	.word	0x000019c0


	//   ....[8]....
        /*0144*/ 	.word	0x00001bc0


	//   ....[9]....
        /*0148*/ 	.word	0x00001c70


	//   ....[10]....
        /*014c*/ 	.word	0x00001c80


	//   ....[11]....
        /*0150*/ 	.word	0x00001dd0


	//   ....[12]....
        /*0154*/ 	.word	0x00001e30


	//   ....[13]....
        /*0158*/ 	.word	0x00001e90


	//   ....[14]....
        /*015c*/ 	.word	0x00001ef0


	//   ....[15]....
        /*0160*/ 	.word	0x00001f50


	//   ....[16]....
        /*0164*/ 	.word	0x00001fc0


	//   ....[17]....
        /*0168*/ 	.word	0x00002040


	//----- nvinfo : EIATTR_EXIT_INSTR_OFFSETS
	.align		4
.L_3289:
        /*016c*/ 	.byte	0x04, 0x1c
        /*016e*/ 	.short	(.L_3291 - .L_3290)


	//   ....[0]....
.L_3290:
        /*0170*/ 	.word	0x000002d0


	//   ....[1]....
        /*0174*/ 	.word	0x00001470


	//   ....[2]....
        /*0178*/ 	.word	0x00001d80


	//----- nvinfo : EIATTR_CRS_STACK_SIZE
	.align		4
.L_3291:
        /*017c*/ 	.byte	0x04, 0x1e
        /*017e*/ 	.short	(.L_3293 - .L_3292)
.L_3292:
        /*0180*/ 	.word	0x00000000
.L_3293:


//--------------------- .nv.info._ZN12tensorrt_llm7kernels32fusedQKNormRopeKernelNTokenHeadsIN3c108BFloat16EfLi64ELb1ELi4EEEvPviiifPKvS6_S6_PKlii --------------------------
	.section	.nv.info._ZN12tensorrt_llm7kernels32fusedQKNormRopeKernelNTokenHeadsIN3c108BFloat16EfLi64ELb1ELi4EEEvPviiifPKvS6_S6_PKlii,"",@"SHT_CUDA_INFO"
	.sectionflags	@""
	.align	4


	//----- nvinfo : EIATTR_CUDA_API_VERSION
	.align		4
        /*0000*/ 	.byte	0x04, 0x37
        /*0002*/ 	.short	(.L_3295 - .L_3294)
.L_3294:
        /*0004*/ 	.word	0x00000082


	//----- nvinfo : EIATTR_SW2861232_WAR
	.align		4
.L_3295:
        /*0008*/ 	.byte	0x01, 0x35
	.zero		2


	//----- nvinfo : EIATTR_PARAM_CBANK
	.align		4
        /*000c*/ 	.byte	0x04, 0x0a
        /*000e*/ 	.short	(.L_3297 - .L_3296)
	.align		4
.L_3296:
        /*0010*/ 	.word	index@(.nv.constant0._ZN12tensorrt_llm7kernels32fusedQKNormRopeKernelNTokenHeadsIN3c108BFloat16EfLi64ELb1ELi4EEEvPviiifPKvS6_S6_PKlii)
        /*0014*/ 	.short	0x0160
        /*0016*/ 	.short	0x0040


	//----- nvinfo : EIATTR_CBANK_PARAM_SIZE
	.align		4
.L_3297:
        /*0018*/ 	.byte	0x03, 0x19
        /*001a*/ 	.short	0x0040


	//----- nvinfo : EIATTR_KPARAM_INFO
	.align		4
        /*001c*/ 	.byte	0x04, 0x17
        /*001e*/ 	.short	(.L_3299 - .L_3298)
.L_3298:
        /*0020*/ 	.word	0x00000000
        /*0024*/ 	.short	0x000a
        /*0026*/ 	.short	0x003c
        /*0028*/ 	.byte	0x00, 0xf0, 0x11, 0x00


	//----- nvinfo : EIATTR_KPARAM_INFO
	.align		4
.L_3299:
        /*002c*/ 	.byte	0x04, 0x17
        /*002e*/ 	.short	(.L_3301 - .L_3300)
.L_3300:
        /*0030*/ 	.word	0x00000000
        /*0034*/ 	.short	0x0009
        /*0036*/ 	.short	0x0038
        /*0038*/ 	.byte	0x00, 0xf0, 0x11, 0x00


	//----- nvinfo : EIATTR_KPARAM_INFO
	.align		4
.L_3301:
        /*003c*/ 	.byte	0x04, 0x17
        /*003e*/ 	.short	(.L_3303 - .L_3302)
.L_3302:
        /*0040*/ 	.word	0x00000000
        /*0044*/ 	.short	0x0008
        /*0046*/ 	.short	0x0030
        /*0048*/ 	.byte	0x00, 0xf0, 0x21, 0x00


	//----- nvinfo : EIATTR_KPARAM_INFO
	.align		4
.L_3303:
        /*004c*/ 	.byte	0x04, 0x17
        /*004e*/ 	.short	(.L_3305 - .L_3304)
.L_3304:
        /*0050*/ 	.word	0x00000000
        /*0054*/ 	.short	0x0007
        /*0056*/ 	.short	0x0028
        /*0058*/ 	.byte	0x00, 0xf0, 0x21, 0x00


	//----- nvinfo : EIATTR_KPARAM_INFO
	.align		4
.L_3305:
        /*005c*/ 	.byte	0x04, 0x17
        /*005e*/ 	.short	(.L_3307 - .L_3306)
.L_3306:
        /*0060*/ 	.word	0x00000000
        /*0064*/ 	.short	0x0006
        /*0066*/ 	.short	0x0020
        /*0068*/ 	.byte	0x00, 0xf0, 0x21, 0x00


	//----- nvinfo : EIATTR_KPARAM_INFO
	.align		4
.L_3307:
        /*006c*/ 	.byte	0x04, 0x17
        /*006e*/ 	.short	(.L_3309 - .L_3308)
.L_3308:
        /*0070*/ 	.word	0x00000000
        /*0074*/ 	.short	0x0005
        /*0076*/ 	.short	0x0018
        /*0078*/ 	.byte	0x00, 0xf0, 0x21, 0x00


	//----- nvinfo : EIATTR_KPARAM_INFO
	.align		4
.L_3309:
        /*007c*/ 	.byte	0x04, 0x17
        /*007e*/ 	.short	(.L_3311 - .L_3310)
.L_3310:
        /*0080*/ 	.word	0x00000000
        /*0084*/ 	.short	0x0004
        /*0086*/ 	.short	0x0014
        /*0088*/ 	.byte	0x00, 0xf0, 0x11, 0x00


	//----- nvinfo : EIATTR_KPARAM_INFO
	.align		4
.L_3311:
        /*008c*/ 	.byte	0x04, 0x17
        /*008e*/ 	.short	(.L_3313 - .L_3312)
.L_3312:
        /*0090*/ 	.word	0x00000000
        /*0094*/ 	.short	0x0003
        /*0096*/ 	.short	0x0010
        /*0098*/ 	.byte	0x00, 0xf0, 0x11, 0x00


	//----- nvinfo : EIATTR_KPARAM_INFO
	.align		4
.L_3313:
        /*009c*/ 	.byte	0x04, 0x17
        /*009e*/ 	.short	(.L_3315 - .L_3314)
.L_3314:
        /*00a0*/ 	.word	0x00000000
        /*00a4*/ 	.short	0x0002
        /*00a6*/ 	.short	0x000c
        /*00a8*/ 	.byte	0x00, 0xf0, 0x11, 0x00


	//----- nvinfo : EIATTR_KPARAM_INFO
	.align		4
.L_3315:
        /*00ac*/ 	.byte	0x04, 0x17
        /*00ae*/ 	.short	(.L_3317 - .L_3316)
.L_3316:
        /*00b0*/ 	.word	0x00000000
        /*00b4*/ 	.short	0x0001
        /*00b6*/ 	.short	0x0008
        /*00b8*/ 	.byte	0x00, 0xf0, 0x11, 0x00


	//----- nvinfo : EIATTR_KPARAM_INFO
	.align		4
.L_3317:
        /*00bc*/ 	.byte	0x04, 0x17
        /*00be*/ 	.short	(.L_3319 - .L_3318)
.L_3318:
        /*00c0*/ 	.word	0x00000000
        /*00c4*/ 	.short	0x0000
        /*00c6*/ 	.short	0x0000
        /*00c8*/ 	.byte	0x00, 0xf0, 0x21, 0x00


	//----- nvinfo : EIATTR_MAXREG_COUNT
	.align		4
.L_3319:
        /*00cc*/ 	.byte	0x03, 0x1b
        /*00ce*/ 	.short	0x00ff


	//----- nvinfo : EIATTR_MERCURY_ISA_VERSION
	.align		4
        /*00d0*/ 	.byte	0x03, 0x5f
        /*00d2*/ 	.short	0x0000


	//----- nvinfo : EIATTR_COOP_GROUP_MASK_REGIDS
	.align		4
        /*00d4*/ 	.byte	0x04, 0x29
        /*00d6*/ 	.short	(.L_3321 - .L_3320)


	//   ....[0]....
.L_3320:
        /*00d8*/ 	.word	0xffffffff


	//   ....[1]....
        /*00dc*/ 	.word	0xffffffff


	//   ....[2]....
        /*00e0*/ 	.word	0xffffffff


	//   ....[3]....
        /*00e4*/ 	.word	0xffffffff


	//   ....[4]....
        /*00e8*/ 	.word	0xffffffff


	//   ....[5]....
        /*00ec*/ 	.word	0xffffffff


	//   ....[6]....
        /*00f0*/ 	.word	0xffffffff


	//   ....[7]....
        /*00f4*/ 	.word	0xffffffff


	//   ....[8]....
        /*00f8*/ 	.word	0xffffffff


	//   ....[9]....
        /*00fc*/ 	.word	0xffffffff


	//   ....[10]....
        /*0100*/ 	.word	0xffffffff


	//   ....[11]....
        /*0104*/ 	.word	0xffffffff


	//   ....[12]....
        /*0108*/ 	.word	0xffffffff


	//   ....[13]....
        /*010c*/ 	.word	0xffffffff


	//   ....[14]....
        /*0110*/ 	.word	0xffffffff


	//   ....[15]....
        /*0114*/ 	.word	0xffffffff


	//   ....[16]....
        /*0118*/ 	.word	0xffffffff


	//   ....[17]....
        /*011c*/ 	.word	0xffffffff


	//   ....[18]....
        /*0120*/ 	.word	0xffffffff


	//   ....[19]....
        /*0124*/ 	.word	0xffffffff


	//   ....[20]....
        /*0128*/ 	.word	0xffffffff


	//   ....[21]....
        /*012c*/ 	.word	0xffffffff


	//   ....[22]....
        /*0130*/ 	.word	0xffffffff


	//   ....[23]....
        /*0134*/ 	.word	0xffffffff


	//   ....[24]....
        /*0138*/ 	.word	0xffffffff


	//   ....[25]....
        /*013c*/ 	.word	0xffffffff


	//   ....[26]....
        /*0140*/ 	.word	0xffffffff


	//   ....[27]....
        /*0144*/ 	.word	0xffffffff


	//   ....[28]....
        /*0148*/ 	.word	0xffffffff


	//   ....[29]....
        /*014c*/ 	.word	0xffffffff


	//----- nvinfo : EIATTR_COOP_GROUP_INSTR_OFFSETS
	.align		4
.L_3321:
        /*0150*/ 	.byte	0x04, 0x28
        /*0152*/ 	.short	(.L_3323 - .L_3322)


	//   ....[0]....
.L_3322:
        /*0154*/ 	.word	0x000016c0


	//   ....[1]....
        /*0158*/ 	.word	0x000016f0


	//   ....[2]....
        /*015c*/ 	.word	0x00001710


	//   ....[3]....
        /*0160*/ 	.word	0x00001730


	//   ....[4]....
        /*0164*/ 	.word	0x00001750


	//   ....[5]....
        /*0168*/ 	.word	0x000019e0


	//   ....[6]....
        /*016c*/ 	.word	0x00001a10


	//   ....[7]....
        /*0170*/ 	.word	0x00001a30


	//   ....[8]....
        /*0174*/ 	.word	0x00001a50


	//   ....[9]....
        /*0178*/ 	.word	0x00001a70


	//   ....[10]....
        /*017c*/ 	.word	0x00001d20


	//   ....[11]....
        /*0180*/ 	.word	0x00001d50


	//   ....[12]....
        /*0184*/ 	.word	0x00001d70


	//   ....[13]....
        /*0188*/ 	.word	0x00001d90


	//   ....[14]....
        /*018c*/ 	.word	0x00001db0


	//   ....[15]....
        /*0190*/ 	.word	0x00001fd0


	//   ....[16]....
        /*0194*/ 	.word	0x00002030


	//   ....[17]....
        /*0198*/ 	.word	0x00002090


	//   ....[18]....
        /*019c*/ 	.word	0x000020f0


	//   ....[19]....
        /*01a0*/ 	.word	0x00002160


	//   ....[20]....
        /*01a4*/ 	.word	0x000021c0


	//   ....[21]....
        /*01a8*/ 	.word	0x00002230


	//   ....[22]....
        /*01ac*/ 	.word	0x00002290


	//   ....[23]....
        /*01b0*/ 	.word	0x000022f0


	//   ....[24]....
        /*01b4*/ 	.word	0x00002350


	//   ....[25]....
        /*01b8*/ 	.word	0x000023b0


	//   ....[26]....
        /*01bc*/ 	.word	0x00002410


	//   ....[27]....
        /*01c0*/ 	.word	0x00002470


	//   ....[28]....
        /*01c4*/ 	.word	0x000024d0


	//   ....[29]....
        /*01c8*/ 	.word	0x00002530


	//----- nvinfo : EIATTR_EXIT_INSTR_OFFSETS
	.align		4
.L_3323:
        /*01cc*/ 	.byte	0x04, 0x1c
        /*01ce*/ 	.short	(.L_3325 - .L_3324)


	//   ....[0]....
.L_3324:
        /*01d0*/ 	.word	0x000002a0


	//   ....[1]....
        /*01d4*/ 	.word	0x00001450


	//   ....[2]....
        /*01d8*/ 	.word	0x00001c40


	//   ....[3]....
        /*01dc*/ 	.word	0x00001f80


	//----- nvinfo : EIATTR_CRS_STACK_SIZE
	.align		4
.L_3325:
        /*01e0*/ 	.byte	0x04, 0x1e
        /*01e2*/ 	.short	(.L_3327 - .L_3326)
.L_3326:
        /*01e4*/ 	.word	0x00000000
.L_3327:


//--------------------- .nv.info._ZN12tensorrt_llm7kernels32fusedQKNormRopeKernelNTokenHeadsIN3c108BFloat16EfLi256ELb0ELi2EEEvPviiifPKvS6_S6_PKlii --------------------------
	.section	.nv.info._ZN12tensorrt_llm7kernels32fusedQKNormRopeKernelNTokenHeadsIN3c108BFloat16EfLi256ELb0ELi2EEEvPviiifPKvS6_S6_PKlii,"",@"SHT_CUDA_INFO"
	.sectionflags	@""
	.align	4


	//----- nvinfo : EIATTR_CUDA_API_VERSION
	.align		4
        /*0000*/ 	.byte	0x04, 0x37
        /*0002*/ 	.short	(.L_3329 - .L_3328)
.L_3328:
        /*0004*/ 	.word	0x00000082


	//----- nvinfo : EIATTR_SW2861232_WAR
	.align		4
.L_3329:
        /*0008*/ 	.byte	0x01, 0x35
	.zero		2


	//----- nvinfo : EIATTR_PARAM_CBANK
	.align		4
        /*000c*/ 	.byte	0x04, 0x0a
        /*000e*/ 	.short	(.L_3331 - .L_3330)
	.align		4
.L_3330:
        /*0010*/ 	.word	index@(.nv.constant0._ZN12tensorrt_llm7kernels32fusedQKNormRopeKernelNTokenHeadsIN3c108BFloat16EfLi256ELb0ELi2EEEvPviiifPKvS6_S6_PKlii)
        /*0014*/ 	.short	0x0160
        /*0016*/ 	.short	0x0040


	//----- nvinfo : EIATTR_CBANK_PARAM_SIZE
	.align		4
.L_3331:
        /*0018*/ 	.byte	0x03, 0x19
        /*001a*/ 	.short	0x0040


	//----- nvinfo : EIATTR_KPARAM_INFO
	.align		4
        /*001c*/ 	.byte	0x04, 0x17
        /*001e*/ 	.short	(.L_3333 - .L_3332)
.L_3332:
        /*0020*/ 	.word	0x00000000
        /*0024*/ 	.short	0x000a
        /*0026*/ 	.short	0x003c
        /*0028*/ 	.byte	0x00, 0xf0, 0x11, 0x00


	//----- nvinfo : EIATTR_KPARAM_INFO
	.align		4
.L_3333:
        /*002c*/ 	.byte	0x04, 0x17
        /*002e*/ 	.short	(.L_3335 - .L_3334)
.L_3334:
        /*0030*/ 	.word	0x00000000
        /*0034*/ 	.short	0x0009
        /*0036*/ 	.short	0x0038
        /*0038*/ 	.byte	0x00, 0xf0, 0x11, 0x00


	//----- nvinfo : EIATTR_KPARAM_INFO
	.align		4
.L_3335:
        /*003c*/ 	.byte	0x04, 0x17
        /*003e*/ 	.short	(.L_3337 - .L_3336)
.L_3336:
        /*0040*/ 	.word	0x00000000
        /*0044*/ 	.short	0x0008
        /*0046*/ 	.short	0x0030
        /*0048*/ 	.byte	0x00, 0xf0, 0x21, 0x00


	//----- nvinfo : EIATTR_KPARAM_INFO
	.align		4
.L_3337:
        /*004c*/ 	.byte	0x04, 0x17
        /*004e*/ 	.short	(.L_3339 - .L_3338)
.L_3338:
        /*0050*/ 	.word	0x00000000
        /*0054*/ 	.short	0x0007
        /*0056*/ 	.short	0x0028
        /*0058*/ 	.byte	0x00, 0xf0, 0x21, 0x00


	//----- nvinfo : EIATTR_KPARAM_INFO
	.align		4
.L_3339:
        /*005c*/ 	.byte	0x04, 0x17
        /*005e*/ 	.short	(.L_3341 - .L_3340)
.L_3340:
        /*0060*/ 	.word	0x00000000
        /*0064*/ 	.short	0x0006
        /*0066*/ 	.short	0x0020
        /*0068*/ 	.byte	0x00, 0xf0, 0x21, 0x00


	//----- nvinfo : EIATTR_KPARAM_INFO
	.align		4
.L_3341:
        /*006c*/ 	.byte	0x04, 0x17
        /*006e*/ 	.short	(.L_3343 - .L_3342)
.L_3342:
        /*0070*/ 	.word	0x00000000
        /*0074*/ 	.short	0x0005
        /*0076*/ 	.short	0x0018
        /*0078*/ 	.byte	0x00, 0xf0, 0x21, 0x00


	//----- nvinfo : EIATTR_KPARAM_INFO
	.align		4
.L_3343:
        /*007c*/ 	.byte	0x04, 0x17
        /*007e*/ 	.short	(.L_3345 - .L_3344)
.L_3344:
        /*0080*/ 	.word	0x00000000
        /*0084*/ 	.short	0x0004
        /*0086*/ 	.short	0x0014
        /*0088*/ 	.byte	0x00, 0xf0, 0x11, 0x00


	//----- nvinfo : EIATTR_KPARAM_INFO
	.align		4
.L_3345:
        /*008c*/ 	.byte	0x04, 0x17
        /*008e*/ 	.short	(.L_3347 - .L_3346)
.L_3346:
        /*0090*/ 	.word	0x00000000
        /*0094*/ 	.short	0x0003
        /*0096*/ 	.short	0x0010
        /*0098*/ 	.byte	0x00, 0xf0, 0x11, 0x00


	//----- nvinfo : EIATTR_KPARAM_INFO
	.align		4
.L_3347:
        /*009c*/ 	.byte	0x04, 0x17
        /*009e*/ 	.short	(.L_3349 - .L_3348)
.L_3348:
        /*00a0*/ 	.word	0x00000000
        /*00a4*/ 	.short	0x0002
        /*00a6*/ 	.short	0x000c
        /*00a8*/ 	.byte	0x00, 0xf0, 0x11, 0x00


	//----- nvinfo : EIATTR_KPARAM_INFO
	.align		4
.L_3349:
        /*00ac*/ 	.byte	0x04, 0x17
        /*00ae*/ 	.short	(.L_3351 - .L_3350)
.L_3350:
        /*00b0*/ 	.word	0x00000000
        /*00b4*/ 	.short	0x0001
        /*00b6*/ 	.short	0x0008
        /*00b8*/ 	.byte	0x00, 0xf0, 0x11, 0x00


	//----- nvinfo : EIATTR_KPARAM_INFO
	.align		4
.L_3351:
        /*00bc*/ 	.byte	0x04, 0x17
        /*00be*/ 	.short	(.L_3353 - .L_3352)
.L_3352:
        /*00c0*/ 	.word	0x00000000
        /*00c4*/ 	.short	0x0000
        /*00c6*/ 	.short	0x0000
        /*00c8*/ 	.byte	0x00, 0xf0, 0x21, 0x00


	//----- nvinfo : EIATTR_MAXREG_COUNT
	.align		4
.L_3353:
        /*00cc*/ 	.byte	0x03, 0x1b
        /*00ce*/ 	.short	0x00ff


	//----- nvinfo : EIATTR_MERCURY_ISA_VERSION
	.align		4
        /*00d0*/ 	.byte	0x03, 0x5f
        /*00d2*/ 	.short	0x0000


	//----- nvinfo : EIATTR_COOP_GROUP_MASK_REGIDS
	.align		4
        /*00d4*/ 	.byte	0x04, 0x29
        /*00d6*/ 	.short	(.L_3355 - .L_3354)


	//   ....[0]....
.L_3354:
        /*00d8*/ 	.word	0xffffffff


	//   ....[1]....
        /*00dc*/ 	.word	0xffffffff


	//   ....[2]....
        /*00e0*/ 	.word	0xffffffff


	//   ....[3]....
        /*00e4*/ 	.word	0xffffffff


	//   ....[4]....
        /*00e8*/ 	.word	0xffffffff


	//   ....[5]....
        /*00ec*/ 	.word	0xffffffff


	//   ....[6]....
        /*00f0*/ 	.word	0xffffffff


	//   ....[7]....
        /*00f4*/ 	.word	0xffffffff


	//   ....[8]....
        /*00f8*/ 	.word	0xffffffff


	//   ....[9]....
        /*00fc*/ 	.word	0xffffffff


	//   ....[10]....
        /*0100*/ 	.word	0xffffffff


	//   ....[11]....
        /*0104*/ 	.word	0xffffffff


	//   ....[12]....
        /*0108*/ 	.word	0xffffffff


	//   ....[13]....
        /*010c*/ 	.word	0xffffffff


	//   ....[14]....
        /*0110*/ 	.word	0xffffffff


	//   ....[15]....
        /*0114*/ 	.word	0xffffffff


	//   ....[16]....
        /*0118*/ 	.word	0xffffffff


	//   ....[17]....
        /*011c*/ 	.word	0xffffffff


	//   ....[18]....
        /*0120*/ 	.word	0xffffffff


	//   ....[19]....
        /*0124*/ 	.word	0xffffffff


	//   ....[20]....
        /*0128*/ 	.word	0xffffffff


	//   ....[21]....
        /*012c*/ 	.word	0xffffffff


	//   ....[22]....
        /*0130*/ 	.word	0xffffffff


	//   ....[23]....
        /*0134*/ 	.word	0xffffffff


	//   ....[24]....
        /*0138*/ 	.word	0xffffffff


	//   ....[25]....
        /*013c*/ 	.word	0xffffffff


	//   ....[26]....
        /*0140*/ 	.word	0xffffffff


	//   ....[27]....
        /*0144*/ 	.word	0xffffffff


	//   ....[28]....
        /*0148*/ 	.word	0xffffffff


	//   ....[29]....
        /*014c*/ 	.word	0xffffffff


	//----- nvinfo : EIATTR_COOP_GROUP_INSTR_OFFSETS
	.align		4
.L_3355:
        /*0150*/ 	.byte	0x04, 0x28
        /*0152*/ 	.short	(.L_3357 - .L_3356)


	//   ....[0]....
.L_3356:
        /*0154*/ 	.word	0x00001f30


	//   ....[1]....
        /*0158*/ 	.word	0x00001f60


	//   ....[2]....
        /*015c*/ 	.word	0x00001f80


	//   ....[3]....
        /*0160*/ 	.word	0x00001fa0


	//   ....[4]....
        /*0164*/ 	.word	0x00001fc0


	//   ....[5]....
        /*0168*/ 	.word	0x00002250


	//   ....[6]....
        /*016c*/ 	.word	0x00002260


	//   ....[7]....
        /*0170*/ 	.word	0x00002290


	//   ....[8]....
        /*0174*/ 	.word	0x00002530


	//   ....[9]....
        /*0178*/ 	.word	0x00002580


	//   ....[10]....
        /*017c*/ 	.word	0x00002590


	//   ....[11]....
        /*0180*/ 	.word	0x00002630


	//   ....[12]....
        /*0184*/ 	.word	0x00002660


	//   ....[13]....
        /*0188*/ 	.word	0x00002690


	//   ....[14]....
        /*018c*/ 	.word	0x00002790


	//   ....[15]....
        /*0190*/ 	.word	0x00002890


	//   ....[16]....
        /*0194*/ 	.word	0x000028a0


	//   ....[17]....
        /*0198*/ 	.word	0x00002a30


	//   ....[18]....
        /*019c*/ 	.word	0x00002aa0


	//   ....[19]....
        /*01a0*/ 	.word	0x00002b00


	//   ....[20]....
        /*01a4*/ 	.word	0x00002b60


	//   ....[21]....
        /*01a8*/ 	.word	0x00002bc0


	//   ....[22]....
        /*01ac*/ 	.word	0x00002c30


	//   ....[23]....
        /*01b0*/ 	.word	0x00002ca0


	//   ....[24]....
        /*01b4*/ 	.word	0x00002d80


	//   ....[25]....
        /*01b8*/ 	.word	0x00002e60


	//   ....[26]....
        /*01bc*/ 	.word	0x00002f40


	//   ....[27]....
        /*01c0*/ 	.word	0x00003020


	//   ....[28]....
        /*01c4*/ 	.word	0x00003100


	//   ....[29]....
        /*01c8*/ 	.word	0x000031e0


	//----- nvinfo : EIATTR_EXIT_INSTR_OFFSETS
	.align		4
.L_3357:
        /*01cc*/ 	.byte	0x04, 0x1c
        /*01ce*/ 	.short	(.L_3359 - .L_3358)


	//   ....[0]....
.L_3358:
        /*01d0*/ 	.word	0x000002b0


	//   ....[1]....
        /*01d4*/ 	.word	0x00001520


	//   ....[2]....
        /*01d8*/ 	.word	0x000029e0


	//----- nvinfo : EIATTR_CRS_STACK_SIZE
	.align		4
.L_3359:
        /*01dc*/ 	.byte	0x04, 0x1e
        /*01de*/ 	.short	(.L_3361 - .L_3360)
.L_3360:
        /*01e0*/ 	.word	0x00000000
.L_3361:


//--------------------- .nv.info._ZN12tensorrt_llm7kernels32fusedQKNormRopeKernelNTokenHeadsIN3c108BFloat16EfLi256ELb1ELi2EEEvPviiifPKvS6_S6_PKlii --------------------------
	.section	.nv.info._ZN12tensorrt_llm7kernels32fusedQKNormRopeKernelNTokenHeadsIN3c108BFloat16EfLi256ELb1ELi2EEEvPviiifPKvS6_S6_PKlii,"",@"SHT_CUDA_INFO"
	.sectionflags	@""
	.align	4


	//----- nvinfo : EIATTR_CUDA_API_VERSION
	.align		4
        /*0000*/ 	.byte	0x04, 0x37
        /*0002*/ 	.short	(.L_3363 - .L_3362)
.L_3362:
        /*0004*/ 	.word	0x00000082


	//----- nvinfo : EIATTR_SW2861232_WAR
	.align		4
.L_3363:
        /*0008*/ 	.byte	0x01, 0x35
	.zero		2


	//----- nvinfo : EIATTR_PARAM_CBANK
	.align		4
        /*000c*/ 	.byte	0x04, 0x0a
        /*000e*/ 	.short	(.L_3365 - .L_3364)
	.align		4
.L_3364:
        /*0010*/ 	.word	index@(.nv.constant0._ZN12tensorrt_llm7kernels32fusedQKNormRopeKernelNTokenHeadsIN3c108BFloat16EfLi256ELb1ELi2EEEvPviiifPKvS6_S6_PKlii)
        /*0014*/ 	.short	0x0160
        /*0016*/ 	.short	0x0040


	//----- nvinfo : EIATTR_CBANK_PARAM_SIZE
	.align		4
.L_3365:
        /*0018*/ 	.byte	0x03, 0x19
        /*001a*/ 	.short	0x0040


	//----- nvinfo : EIATTR_KPARAM_INFO
	.align		4
        /*001c*/ 	.byte	0x04, 0x17
        /*001e*/ 	.short	(.L_3367 - .L_3366)
.L_3366:
        /*0020*/ 	.word	0x00000000
        /*0024*/ 	.short	0x000a
        /*0026*/ 	.short	0x003c
        /*0028*/ 	.byte	0x00, 0xf0, 0x11, 0x00


	//----- nvinfo : EIATTR_KPARAM_INFO
	.align		4
.L_3367:
        /*002c*/ 	.byte	0x04, 0x17
        /*002e*/ 	.short	(.L_3369 - .L_3368)
.L_3368:
        /*0030*/ 	.word	0x00000000
        /*0034*/ 	.short	0x0009
        /*0036*/ 	.short	0x0038
        /*0038*/ 	.byte	0x00, 0xf0, 0x11, 0x00


	//----- nvinfo : EIATTR_KPARAM_INFO
	.align		4
.L_3369:
        /*003c*/ 	.byte	0x04, 0x17
        /*003e*/ 	.short	(.L_3371 - .L_3370)
.L_3370:
        /*0040*/ 	.word	0x00000000
        /*0044*/ 	.short	0x0008
        /*0046*/ 	.short	0x0030
        /*0048*/ 	.byte	0x00, 0xf0, 0x21, 0x00


	//----- nvinfo : EIATTR_KPARAM_INFO
	.align		4
.L_3371:
        /*004c*/ 	.byte	0x04, 0x17
        /*004e*/ 	.short	(.L_3373 - .L_3372)
.L_3372:
        /*0050*/ 	.word	0x00000000
        /*0054*/ 	.short	0x0007
        /*0056*/ 	.short	0x0028
        /*0058*/ 	.byte	0x00, 0xf0, 0x21, 0x00


	//----- nvinfo : EIATTR_KPARAM_INFO
	.align		4
.L_3373:
        /*005c*/ 	.byte	0x04, 0x17
        /*005e*/ 	.short	(.L_3375 - .L_3374)
.L_3374:
        /*0060*/ 	.word	0x00000000
        /*0064*/ 	.short	0x0006
        /*0066*/ 	.short	0x0020
        /*0068*/ 	.byte	0x00, 0xf0, 0x21, 0x00


	//----- nvinfo : EIATTR_KPARAM_INFO
	.align		4
.L_3375:
        /*006c*/ 	.byte	0x04, 0x17
        /*006e*/ 	.short	(.L_3377 - .L_3376)
.L_3376:
        /*0070*/ 	.word	0x00000000
        /*0074*/ 	.short	0x0005
        /*0076*/ 	.short	0x0018
        /*0078*/ 	.byte	0x00, 0xf0, 0x21, 0x00


	//----- nvinfo : EIATTR_KPARAM_INFO
	.align		4
.L_3377:
        /*007c*/ 	.byte	0x04, 0x17
        /*007e*/ 	.short	(.L_3379 - .L_3378)
.L_3378:
        /*0080*/ 	.word	0x00000000
        /*0084*/ 	.short	0x0004
        /*0086*/ 	.short	0x0014
        /*0088*/ 	.byte	0x00, 0xf0, 0x11, 0x00


	//----- nvinfo : EIATTR_KPARAM_INFO
	.align		4
.L_3379:
        /*008c*/ 	.byte	0x04, 0x17
        /*008e*/ 	.short	(.L_3381 - .L_3380)
.L_3380:
        /*0090*/ 	.word	0x00000000
        /*0094*/ 	.short	0x0003
        /*0096*/ 	.short	0x0010
        /*0098*/ 	.byte	0x00, 0xf0, 0x11, 0x00


	//----- nvinfo : EIATTR_KPARAM_INFO
	.align		4
.L_3381:
        /*009c*/ 	.byte	0x04, 0x17
        /*009e*/ 	.short	(.L_3383 - .L_3382)
.L_3382:
        /*00a0*/ 	.word	0x00000000
        /*00a4*/ 	.short	0x0002
        /*00a6*/ 	.short	0x000c
        /*00a8*/ 	.byte	0x00, 0xf0, 0x11, 0x00


	//----- nvinfo : EIATTR_KPARAM_INFO
	.align		4
.L_3383:
        /*00ac*/ 	.byte	0x04, 0x17
        /*00ae*/ 	.short	(.L_3385 - .L_3384)
.L_3384:
        /*00b0*/ 	.word	0x00000000
        /*00b4*/ 	.short	0x0001
        /*00b6*/ 	.short	0x0008
        /*00b8*/ 	.byte	0x00, 0xf0, 0x11, 0x00


	//----- nvinfo : EIATTR_KPARAM_INFO
	.align		4
.L_3385:
        /*00bc*/ 	.byte	0x04, 0x17
        /*00be*/ 	.short	(.L_3387 - .L_3386)
.L_3386:
        /*00c0*/ 	.word	0x00000000
        /*00c4*/ 	.short	0x0000
        /*00c6*/ 	.short	0x0000
        /*00c8*/ 	.byte	0x00, 0xf0, 0x21, 0x00


	//----- nvinfo : EIATTR_MAXREG_COUNT
	.align		4
.L_3387:
        /*00cc*/ 	.byte	0x03, 0x1b
        /*00ce*/ 	.short	0x00ff


	//----- nvinfo : EIATTR_MERCURY_ISA_VERSION
	.align		4
        /*00d0*/ 	.byte	0x03, 0x5f
        /*00d2*/ 	.short	0x0000


	//----- nvinfo : EIATTR_COOP_GROUP_MASK_REGIDS
	.align		4
        /*00d4*/ 	.byte	0x04, 0x29
        /*00d6*/ 	.short	(.L_3389 - .L_3388)


	//   ....[0]....
.L_3388:
        /*00d8*/ 	.word	0xffffffff


	//   ....[1]....
        /*00dc*/ 	.word	0xffffffff


	//   ....[2]....
        /*00e0*/ 	.word	0xffffffff


	//   ....[3]....
        /*00e4*/ 	.word	0xffffffff


	//   ....[4]....
        /*00e8*/ 	.word	0xffffffff


	//   ....[5]....
        /*00ec*/ 	.word	0xffffffff


	//   ....[6]....
        /*00f0*/ 	.word	0xffffffff


	//   ....[7]....
        /*00f4*/ 	.word	0xffffffff


	//   ....[8]....
        /*00f8*/ 	.word	0xffffffff


	//   ....[9]....
        /*00fc*/ 	.word	0xffffffff


	//----- nvinfo : EIATTR_COOP_GROUP_INSTR_OFFSETS
	.align		4
.L_3389:
        /*0100*/ 	.byte	0x04, 0x28
        /*0102*/ 	.short	(.L_3391 - .L_3390)


	//   ....[0]....
.L_3390:
        /*0104*/ 	.word	0x000018a0


	//   ....[1]....
        /*0108*/ 	.word	0x000018d0


	//   ....[2]....
        /*010c*/ 	.word	0x000018f0


	//   ....[3]....
        /*0110*/ 	.word	0x00001910


	//   ....[4]....
        /*0114*/ 	.word	0x00001930


	//   ....[5]....
        /*0118*/ 	.word	0x00001e90


	//   ....[6]....
        /*011c*/ 	.word	0x00001f10


	//   ....[7]....
        /*0120*/ 	.word	0x00001f70


	//   ....[8]....
        /*0124*/ 	.word	0x00001fd0


	//   ....[9]....
        /*0128*/ 	.word	0x00002030


	//----- nvinfo : EIATTR_EXIT_INSTR_OFFSETS
	.align		4
.L_3391:
        /*012c*/ 	.byte	0x04, 0x1c
        /*012e*/ 	.short	(.L_3393 - .L_3392)


	//   ....[0]....
.L_3392:
        /*0130*/ 	.word	0x000002c0


	//   ....[1]....
        /*0134*/ 	.word	0x00001540


	//   ....[2]....
        /*0138*/ 	.word	0x00001e40


	//----- nvinfo : EIATTR_CRS_STACK_SIZE
	.align		4
.L_3393:
        /*013c*/ 	.byte	0x04, 0x1e
        /*013e*/ 	.short	(.L_3395 - .L_3394)
.L_3394:
        /*0140*/ 	.word	0x00000000
.L_3395:


//--------------------- .nv.info._ZN12tensorrt_llm7kernels32fusedQKNormRopeKernelNTokenHeadsIN3c108BFloat16EfLi128ELb0ELi2EEEvPviiifPKvS6_S6_PKlii --------------------------
	.section	.nv.info._ZN12tensorrt_llm7kernels32fusedQKNormRopeKernelNTokenHeadsIN3c108BFloat16EfLi128ELb0ELi2EEEvPviiifPKvS6_S6_PKlii,"",@"SHT_CUDA_INFO"
	.sectionflags	@""
	.align	4


	//----- nvinfo : EIATTR_CUDA_API_VERSION
	.align		4
        /*0000*/ 	.byte	0x04, 0x37
        /*0002*/ 	.short	(.L_3397 - .L_3396)
.L_3396:
        /*0004*/ 	.word	0x00000082


	//----- nvinfo : EIATTR_SW2861232_WAR
	.align		4
.L_3397:
        /*0008*/ 	.byte	0x01, 0x35
	.zero		2


	//----- nvinfo : EIATTR_PARAM_CBANK
	.align		4
        /*000c*/ 	.byte	0x04, 0x0a
        /*000e*/ 	.short	(.L_3399 - .L_3398)
	.align		4
.L_3398:
        /*0010*/ 	.word	index@(.nv.constant0._ZN12tensorrt_llm7kernels32fusedQKNormRopeKernelNTokenHeadsIN3c108BFloat16EfLi128ELb0ELi2EEEvPviiifPKvS6_S6_PKlii)
        /*0014*/ 	.short	0x0160
        /*0016*/ 	.short	0x0040


	//----- nvinfo : EIATTR_CBANK_PARAM_SIZE
	.align		4
.L_3399:
        /*0018*/ 	.byte	0x03, 0x19
        /*001a*/ 	.short	0x0040


	//----- nvinfo : EIATTR_KPARAM_INFO
	.align		4
        /*001c*/ 	.byte	0x04, 0x17
        /*001e*/ 	.short	(.L_3401 - .L_3400)
.L_3400:
        /*0020*/ 	.word	0x00000000
        /*0024*/ 	.short	0x000a
        /*0026*/ 	.short	0x003c
        /*0028*/ 	.byte	0x00, 0xf0, 0x11, 0x00


	//----- nvinfo : EIATTR_KPARAM_INFO
	.align		4
.L_3401:
        /*002c*/ 	.byte	0x04, 0x17
        /*002e*/ 	.short	(.L_3403 - .L_3402)
.L_3402:
        /*0030*/ 	.word	0x00000000
        /*0034*/ 	.short	0x0009
        /*0036*/ 	.short	0x0038
        /*0038*/ 	.byte	0x00, 0xf0, 0x11, 0x00


	//----- nvinfo : EIATTR_KPARAM_INFO
	.align		4
.L_3403:
        /*003c*/ 	.byte	0x04, 0x17
        /*003e*/ 	.short	(.L_3405 - .L_3404)
.L_3404:
        /*0040*/ 	.word	0x00000000
        /*0044*/ 	.short	0x0008
        /*0046*/ 	.short	0x0030
        /*0048*/ 	.byte	0x00, 0xf0, 0x21, 0x00


	//----- nvinfo : EIATTR_KPARAM_INFO
	.align		4
.L_3405:
        /*004c*/ 	.byte	0x04, 0x17
        /*004e*/ 	.short	(.L_3407 - .L_3406)
.L_3406:
        /*0050*/ 	.word	0x00000000
        /*0054*/ 	.short	0x0007
        /*0056*/ 	.short	0x0028
        /*0058*/ 	.byte	0x00, 0xf0, 0x21, 0x00


	//----- nvinfo : EIATTR_KPARAM_INFO
	.align		4
.L_3407:
        /*005c*/ 	.byte	0x04, 0x17
        /*005e*/ 	.short	(.L_3409 - .L_3408)
.L_3408:
        /*0060*/ 	.word	0x00000000
        /*0064*/ 	.short	0x0006
        /*0066*/ 	.short	0x0020
        /*0068*/ 	.byte	0x00, 0xf0, 0x21, 0x00


	//----- nvinfo : EIATTR_KPARAM_INFO
	.align		4
.L_3409:
        /*006c*/ 	.byte	0x04, 0x17
        /*006e*/ 	.short	(.L_3411 - .L_3410)
.L_3410:
        /*0070*/ 	.word	0x00000000
        /*0074*/ 	.short	0x0005
        /*0076*/ 	.short	0x0018
        /*0078*/ 	.byte	0x00, 0xf0, 0x21, 0x00


	//----- nvinfo : EIATTR_KPARAM_INFO
	.align		4
.L_3411:
        /*007c*/ 	.byte	0x04, 0x17
        /*007e*/ 	.short	(.L_3413 - .L_3412)
.L_3412:
        /*0080*/ 	.word	0x00000000
        /*0084*/ 	.short	0x0004
        /*0086*/ 	.short	0x0014
        /*0088*/ 	.byte	0x00, 0xf0, 0x11, 0x00


	//----- nvinfo : EIATTR_KPARAM_INFO
	.align		4
.L_3413:
        /*008c*/ 	.byte	0x04, 0x17
        /*008e*/ 	.short	(.L_3415 - .L_3414)
.L_3414:
        /*0090*/ 	.word	0x00000000
        /*0094*/ 	.short	0x0003
        /*0096*/ 	.short	0x0010
        /*0098*/ 	.byte	0x00, 0xf0, 0x11, 0x00


	//----- nvinfo : EIATTR_KPARAM_INFO
	.align		4
.L_3415:
        /*009c*/ 	.byte	0x04, 0x17
        /*009e*/ 	.short	(.L_3417 - .L_3416)
.L_3416:
        /*00a0*/ 	.word	0x00000000
        /*00a4*/ 	.short	0x0002
        /*00a6*/ 	.short	0x000c
        /*00a8*/ 	.byte	0x00, 0xf0, 0x11, 0x00


	//----- nvinfo : EIATTR_KPARAM_INFO
	.align		4
.L_3417:
        /*00ac*/ 	.byte	0x04, 0x17
        /*00ae*/ 	.short	(.L_3419 - .L_3418)
.L_3418:
        /*00b0*/ 	.word	0x00000000
        /*00b4*/ 	.short	0x0001
        /*00b6*/ 	.short	0x0008
        /*00b8*/ 	.byte	0x00, 0xf0, 0x11, 0x00


	//----- nvinfo : EIATTR_KPARAM_INFO
	.align		4
.L_3419:
        /*00bc*/ 	.byte	0x04, 0x17
        /*00be*/ 	.short	(.L_3421 - .L_3420)
.L_3420:
        /*00c0*/ 	.word	0x00000000
        /*00c4*/ 	.short	0x0000
        /*00c6*/ 	.short	0x0000
        /*00c8*/ 	.byte	0x00, 0xf0, 0x21, 0x00


	//----- nvinfo : EIATTR_MAXREG_COUNT
	.align		4
.L_3421:
        /*00cc*/ 	.byte	0x03, 0x1b
        /*00ce*/ 	.short	0x00ff


	//----- nvinfo : EIATTR_MERCURY_ISA_VERSION
	.align		4
        /*00d0*/ 	.byte	0x03, 0x5f
        /*00d2*/ 	.short	0x0000


	//----- nvinfo : EIATTR_COOP_GROUP_MASK_REGIDS
	.align		4
        /*00d4*/ 	.byte	0x04, 0x29
        /*00d6*/ 	.short	(.L_3423 - .L_3422)


	//   ....[0]....
.L_3422:
        /*00d8*/ 	.word	0xffffffff


	//   ....[1]....
        /*00dc*/ 	.word	0xffffffff


	//   ....[2]....
        /*00e0*/ 	.word	0xffffffff


	//   ....[3]....
        /*00e4*/ 	.word	0xffffffff


	//   ....[4]....
        /*00e8*/ 	.word	0xffffffff


	//   ....[5]....
        /*00ec*/ 	.word	0xffffffff


	//   ....[6]....
        /*00f0*/ 	.word	0xffffffff


	//   ....[7]....
        /*00f4*/ 	.word	0xffffffff


	//   ....[8]....
        /*00f8*/ 	.word	0xffffffff


	//   ....[9]....
        /*00fc*/ 	.word	0xffffffff


	//   ....[10]....
        /*0100*/ 	.word	0xffffffff


	//   ....[11]....
        /*0104*/ 	.word	0xffffffff


	//   ....[12]....
        /*0108*/ 	.word	0xffffffff


	//   ....[13]....
        /*010c*/ 	.word	0xffffffff


	//   ....[14]....
        /*0110*/ 	.word	0xffffffff


	//   ....[15]....
        /*0114*/ 	.word	0xffffffff


	//   ....[16]....
        /*0118*/ 	.word	0xffffffff


	//   ....[17]....
        /*011c*/ 	.word	0xffffffff


	//   ....[18]....
        /*0120*/ 	.word	0xffffffff


	//   ....[19]....
        /*0124*/ 	.word	0xffffffff


	//   ....[20]....
        /*0128*/ 	.word	0xffffffff


	//   ....[21]....
        /*012c*/ 	.word	0xffffffff


	//----- nvinfo : EIATTR_COOP_GROUP_INSTR_OFFSETS
	.align		4
.L_3423:
        /*0130*/ 	.byte	0x04, 0x28
        /*0132*/ 	.short	(.L_3425 - .L_3424)


	//   ....[0]....
.L_3424:
        /*0134*/ 	.word	0x00001aa0


	//   ....[1]....
        /*0138*/ 	.word	0x00001ad0


	//   ....[2]....
        /*013c*/ 	.word	0x00001af0


	//   ....[3]....
        /*0140*/ 	.word	0x00001b10


	//   ....[4]....
        /*0144*/ 	.word	0x00001b30


	//   ....[5]....
        /*0148*/ 	.word	0x00001d00


	//   ....[6]....
        /*014c*/ 	.word	0x00001d10


	//   ....[7]....
        /*0150*/ 	.word	0x00001d40


	//   ....[8]....
        /*0154*/ 	.word	0x00001ff0


	//   ....[9]....
        /*0158*/ 	.word	0x00002000


	//   ....[10]....
        /*015c*/ 	.word	0x00002010


	//   ....[11]....
        /*0160*/ 	.word	0x00002120


	//   ....[12]....
        /*0164*/ 	.word	0x00002130


	//   ....[13]....
        /*0168*/ 	.word	0x00002290


	//   ....[14]....
        /*016c*/ 	.word	0x00002300


	//   ....[15]....
        /*0170*/ 	.word	0x00002360


	//   ....[16]....
        /*0174*/ 	.word	0x000023c0


	//   ....[17]....
        /*0178*/ 	.word	0x00002420


	//   ....[18]....
        /*017c*/ 	.word	0x00002490


	//   ....[19]....
        /*0180*/ 	.word	0x00002500


	//   ....[20]....
        /*0184*/ 	.word	0x000025e0


	//   ....[21]....
        /*0188*/ 	.word	0x000026c0


	//----- nvinfo : EIATTR_EXIT_INSTR_OFFSETS
	.align		4
.L_3425:
        /*018c*/ 	.byte	0x04, 0x1c
        /*018e*/ 	.short	(.L_3427 - .L_3426)


	//   ....[0]....
.L_3426:
        /*0190*/ 	.word	0x000002e0


	//   ....[1]....
        /*0194*/ 	.word	0x000014f0


	//   ....[2]....
        /*0198*/ 	.word	0x00002240


	//----- nvinfo : EIATTR_CRS_STACK_SIZE
	.align		4
.L_3427:
        /*019c*/ 	.byte	0x04, 0x1e
        /*019e*/ 	.short	(.L_3429 - .L_3428)
.L_3428:
        /*01a0*/ 	.word	0x00000000
.L_3429:


//--------------------- .nv.info._ZN12tensorrt_llm7kernels32fusedQKNormRopeKernelNTokenHeadsIN3c108BFloat16EfLi128ELb1ELi2EEEvPviiifPKvS6_S6_PKlii --------------------------
	.section	.nv.info._ZN12tensorrt_llm7kernels32fusedQKNormRopeKernelNTokenHeadsIN3c108BFloat16EfLi128ELb1ELi2EEEvPviiifPKvS6_S6_PKlii,"",@"SHT_CUDA_INFO"
	.sectionflags	@""
	.align	4


	//----- nvinfo : EIATTR_CUDA_API_VERSION
	.align		4
        /*0000*/ 	.byte	0x04, 0x37
        /*0002*/ 	.short	(.L_3431 - .L_3430)
.L_3430:
        /*0004*/ 	.word	0x00000082


	//----- nvinfo : EIATTR_SW2861232_WAR
	.align		4
.L_3431:
        /*0008*/ 	.byte	0x01, 0x35
	.zero		2


	//----- nvinfo : EIATTR_PARAM_CBANK
	.align		4
        /*000c*/ 	.byte	0x04, 0x0a
        /*000e*/ 	.short	(.L_3433 - .L_3432)
	.align		4
.L_3432:
        /*0010*/ 	.word	index@(.nv.constant0._ZN12tensorrt_llm7kernels32fusedQKNormRopeKernelNTokenHeadsIN3c108BFloat16EfLi128ELb1ELi2EEEvPviiifPKvS6_S6_PKlii)
        /*0014*/ 	.short	0x0160
        /*0016*/ 	.short	0x0040


	//----- nvinfo : EIATTR_CBANK_PARAM_SIZE
	.align		4
.L_3433:
        /*0018*/ 	.byte	0x03, 0x19
        /*001a*/ 	.short	0x0040


	//----- nvinfo : EIATTR_KPARAM_INFO
	.align		4
        /*001c*/ 	.byte	0x04, 0x17
        /*001e*/ 	.short	(.L_3435 - .L_3434)
.L_3434:
        /*0020*/ 	.word	0x00000000
        /*0024*/ 	.short	0x000a
        /*0026*/ 	.short	0x003c
        /*0028*/ 	.byte	0x00, 0xf0, 0x11, 0x00


	//----- nvinfo : EIATTR_KPARAM_INFO
	.align		4
.L_3435:
        /*002c*/ 	.byte	0x04, 0x17
        /*002e*/ 	.short	(.L_3437 - .L_3436)
.L_3436:
        /*0030*/ 	.word	0x00000000
        /*0034*/ 	.short	0x0009
        /*0036*/ 	.short	0x0038
        /*0038*/ 	.byte	0x00, 0xf0, 0x11, 0x00


	//----- nvinfo : EIATTR_KPARAM_INFO
	.align		4
.L_3437:
        /*003c*/ 	.byte	0x04, 0x17
        /*003e*/ 	.short	(.L_3439 - .L_3438)
.L_3438:
        /*0040*/ 	.word	0x00000000
        /*0044*/ 	.short	0x0008
        /*0046*/ 	.short	0x0030
        /*0048*/ 	.byte	0x00, 0xf0, 0x21, 0x00


	//----- nvinfo : EIATTR_KPARAM_INFO
	.align		4
.L_3439:
        /*004c*/ 	.byte	0x04, 0x17
        /*004e*/ 	.short	(.L_3441 - .L_3440)
.L_3440:
        /*0050*/ 	.word	0x00000000
        /*0054*/ 	.short	0x0007
        /*0056*/ 	.short	0x0028
        /*0058*/ 	.byte	0x00, 0xf0, 0x21, 0x00


	//----- nvinfo : EIATTR_KPARAM_INFO
	.align		4
.L_3441:
        /*005c*/ 	.byte	0x04, 0x17
        /*005e*/ 	.short	(.L_3443 - .L_3442)
.L_3442:
        /*0060*/ 	.word	0x00000000
        /*0064*/ 	.short	0x0006
        /*0066*/ 	.short	0x0020
        /*0068*/ 	.byte	0x00, 0xf0, 0x21, 0x00


	//----- nvinfo : EIATTR_KPARAM_INFO
	.align		4
.L_3443:
        /*006c*/ 	.byte	0x04, 0x17
        /*006e*/ 	.short	(.L_3445 - .L_3444)
.L_3444:
        /*0070*/ 	.word	0x00000000
        /*0074*/ 	.short	0x0005
        /*0076*/ 	.short	0x0018
        /*0078*/ 	.byte	0x00, 0xf0, 0x21, 0x00


	//----- nvinfo : EIATTR_KPARAM_INFO
	.align		4
.L_3445:
        /*007c*/ 	.byte	0x04, 0x17
        /*007e*/ 	.short	(.L_3447 - .L_3446)
.L_3446:
        /*0080*/ 	.word	0x00000000
        /*0084*/ 	.short	0x0004
        /*0086*/ 	.short	0x0014
        /*0088*/ 	.byte	0x00, 0xf0, 0x11, 0x00


	//----- nvinfo : EIATTR_KPARAM_INFO
	.align		4
.L_3447:
        /*008c*/ 	.byte	0x04, 0x17
        /*008e*/ 	.short	(.L_3449 - .L_3448)
.L_3448:
        /*0090*/ 	.word	0x00000000
        /*0094*/ 	.short	0x0003
        /*0096*/ 	.short	0x0010
        /*0098*/ 	.byte	0x00, 0xf0, 0x11, 0x00


	//----- nvinfo : EIATTR_KPARAM_INFO
	.align		4
.L_3449:
        /*009c*/ 	.byte	0x04, 0x17
        /*009e*/ 	.short	(.L_3451 - .L_3450)
.L_3450:
        /*00a0*/ 	.word	0x00000000
        /*00a4*/ 	.short	0x0002
        /*00a6*/ 	.short	0x000c
        /*00a8*/ 	.byte	0x00, 0xf0, 0x11, 0x00


	//----- nvinfo : EIATTR_KPARAM_INFO
	.align		4
.L_3451:
        /*00ac*/ 	.byte	0x04, 0x17
        /*00ae*/ 	.short	(.L_3453 - .L_3452)
.L_3452:
        /*00b0*/ 	.word	0x00000000
        /*00b4*/ 	.short	0x0001
        /*00b6*/ 	.short	0x0008
        /*00b8*/ 	.byte	0x00, 0xf0, 0x11, 0x00


	//----- nvinfo : EIATTR_KPARAM_INFO
	.align		4
.L_3453:
        /*00bc*/ 	.byte	0x04, 0x17
        /*00be*/ 	.short	(.L_3455 - .L_3454)
.L_3454:
        /*00c0*/ 	.word	0x00000000
        /*00c4*/ 	.short	0x0000
        /*00c6*/ 	.short	0x0000
        /*00c8*/ 	.byte	0x00, 0xf0, 0x21, 0x00


	//----- nvinfo : EIATTR_MAXREG_COUNT
	.align		4
.L_3455:
        /*00cc*/ 	.byte	0x03, 0x1b
        /*00ce*/ 	.short	0x00ff


	//----- nvinfo : EIATTR_MERCURY_ISA_VERSION
	.align		4
        /*00d0*/ 	.byte	0x03, 0x5f
        /*00d2*/ 	.short	0x0000


	//----- nvinfo : EIATTR_COOP_GROUP_MASK_REGIDS
	.align		4
        /*00d4*/ 	.byte	0x04, 0x29
        /*00d6*/ 	.short	(.L_3457 - .L_3456)


	//   ....[0]....
.L_3456:
        /*00d8*/ 	.word	0xffffffff


	//   ....[1]....
        /*00dc*/ 	.word	0xffffffff


	//   ....[2]....
        /*00e0*/ 	.word	0xffffffff


	//   ....[3]....
        /*00e4*/ 	.word	0xffffffff


	//   ....[4]....
        /*00e8*/ 	.word	0xffffffff


	//   ....[5]....
        /*00ec*/ 	.word	0xffffffff


	//   ....[6]....
        /*00f0*/ 	.word	0xffffffff


	//   ....[7]....
        /*00f4*/ 	.word	0xffffffff


	//   ....[8]....
        /*00f8*/ 	.word	0xffffffff


	//   ....[9]....
        /*00fc*/ 	.word	0xffffffff


	//----- nvinfo : EIATTR_COOP_GROUP_INSTR_OFFSETS
	.align		4
.L_3457:
        /*0100*/ 	.byte	0x04, 0x28
        /*0102*/ 	.short	(.L_3459 - .L_3458)


	//   ....[0]....
.L_3458:
        /*0104*/ 	.word	0x000016b0


	//   ....[1]....
        /*0108*/ 	.word	0x000016e0


	//   ....[2]....
        /*010c*/ 	.word	0x00001700


	//   ....[3]....
        /*0110*/ 	.word	0x00001720


	//   ....[4]....
        /*0114*/ 	.word	0x00001740


	//   ....[5]....
        /*0118*/ 	.word	0x00001ae0


	//   ....[6]....
        /*011c*/ 	.word	0x00001b40


	//   ....[7]....
        /*0120*/ 	.word	0x00001ba0


	//   ....[8]....
        /*0124*/ 	.word	0x00001c00


	//   ....[9]....
        /*0128*/ 	.word	0x00001c70


	//----- nvinfo : EIATTR_EXIT_INSTR_OFFSETS
	.align		4
.L_3459:
        /*012c*/ 	.byte	0x04, 0x1c
        /*012e*/ 	.short	(.L_3461 - .L_3460)


	//   ....[0]....
.L_3460:
        /*0130*/ 	.word	0x000002b0


	//   ....[1]....
        /*0134*/ 	.word	0x00001470


	//   ....[2]....
        /*0138*/ 	.word	0x00001a90


	//----- nvinfo : EIATTR_CRS_STACK_SIZE
	.align		4
.L_3461:
        /*013c*/ 	.byte	0x04, 0x1e
        /*013e*/ 	.short	(.L_3463 - .L_3462)
.L_3462:
        /*0140*/ 	.word	0x00000000
.L_3463:


//--------------------- .nv.info._ZN12tensorrt_llm7kernels32fusedQKNormRopeKernelNTokenHeadsIN3c108BFloat16EfLi64ELb0ELi2EEEvPviiifPKvS6_S6_PKlii --------------------------
	.section	.nv.info._ZN12tensorrt_llm7kernels32fusedQKNormRopeKernelNTokenHeadsIN3c108BFloat16EfLi64ELb0ELi2EEEvPviiifPKvS6_S6_PKlii,"",@"SHT_CUDA_INFO"
	.sectionflags	@""
	.align	4


	//----- nvinfo : EIATTR_CUDA_API_VERSION
	.align		4
        /*0000*/ 	.byte	0x04, 0x37
        /*0002*/ 	.short	(.L_3465 - .L_3464)
.L_3464:
        /*0004*/ 	.word	0x00000082


	//----- nvinfo : EIATTR_SW2861232_WAR
	.align		4
.L_3465:
        /*0008*/ 	.byte	0x01, 0x35
	.zero		2


	//----- nvinfo : EIATTR_PARAM_CBANK
	.align		4
        /*000c*/ 	.byte	0x04, 0x0a
        /*000e*/ 	.short	(.L_3467 - .L_3466)
	.align		4
.L_3466:
        /*0010*/ 	.word	index@(.nv.constant0._ZN12tensorrt_llm7kernels32fusedQKNormRopeKernelNTokenHeadsIN3c108BFloat16EfLi64ELb0ELi2EEEvPviiifPKvS6_S6_PKlii)
        /*0014*/ 	.short	0x0160
        /*0016*/ 	.short	0x0040


	//----- nvinfo : EIATTR_CBANK_PARAM_SIZE
	.align		4
.L_3467:
        /*0018*/ 	.byte	0x03, 0x19
        /*001a*/ 	.short	0x0040


	//----- nvinfo : EIATTR_KPARAM_INFO
	.align		4
        /*001c*/ 	.byte	0x04, 0x17
        /*001e*/ 	.short	(.L_3469 - .L_3468)
.L_3468:
        /*0020*/ 	.word	0x00000000
        /*0024*/ 	.short	0x000a
        /*0026*/ 	.short	0x003c
        /*0028*/ 	.byte	0x00, 0xf0, 0x11, 0x00


	//----- nvinfo : EIATTR_KPARAM_INFO
	.align		4
.L_3469:
        /*002c*/ 	.byte	0x04, 0x17
        /*002e*/ 	.short	(.L_3471 - .L_3470)
.L_3470:
        /*0030*/ 	.word	0x00000000
        /*0034*/ 	.short	0x0009
        /*0036*/ 	.short	0x0038
        /*0038*/ 	.byte	0x00, 0xf0, 0x11, 0x00


	//----- nvinfo : EIATTR_KPARAM_INFO
	.align		4
.L_3471:
        /*003c*/ 	.byte	0x04, 0x17
        /*003e*/ 	.short	(.L_3473 - .L_3472)
.L_3472:
        /*0040*/ 	.word	0x00000000
        /*0044*/ 	.short	0x0008
        /*0046*/ 	.short	0x0030
        /*0048*/ 	.byte	0x00, 0xf0, 0x21, 0x00


	//----- nvinfo : EIATTR_KPARAM_INFO
	.align		4
.L_3473:
        /*004c*/ 	.byte	0x04, 0x17
        /*004e*/ 	.short	(.L_3475 - .L_3474)
.L_3474:
        /*0050*/ 	.word	0x00000000
        /*0054*/ 	.short	0x0007
        /*0056*/ 	.short	0x0028
        /*0058*/ 	.byte	0x00, 0xf0, 0x21, 0x00


	//----- nvinfo : EIATTR_KPARAM_INFO
	.align		4
.L_3475:
        /*005c*/ 	.byte	0x04, 0x17
        /*005e*/ 	.short	(.L_3477 - .L_3476)
.L_3476:
        /*0060*/ 	.word	0x00000000
        /*0064*/ 	.short	0x0006
        /*0066*/ 	.short	0x0020
        /*0068*/ 	.byte	0x00, 0xf0, 0x21, 0x00


	//----- nvinfo : EIATTR_KPARAM_INFO
	.align		4
.L_3477:
        /*006c*/ 	.byte	0x04, 0x17
        /*006e*/ 	.short	(.L_3479 - .L_3478)
.L_3478:
        /*0070*/ 	.word	0x00000000
        /*0074*/ 	.short	0x0005
        /*0076*/ 	.short	0x0018
        /*0078*/ 	.byte	0x00, 0xf0, 0x21, 0x00


	//----- nvinfo : EIATTR_KPARAM_INFO
	.align		4
.L_3479:
        /*007c*/ 	.byte	0x04, 0x17
        /*007e*/ 	.short	(.L_3481 - .L_3480)
.L_3480:
        /*0080*/ 	.word	0x00000000
        /*0084*/ 	.short	0x0004
        /*0086*/ 	.short	0x0014
        /*0088*/ 	.byte	0x00, 0xf0, 0x11, 0x00


	//----- nvinfo : EIATTR_KPARAM_INFO
	.align		4
.L_3481:
        /*008c*/ 	.byte	0x04, 0x17
        /*008e*/ 	.short	(.L_3483 - .L_3482)
.L_3482:
        /*0090*/ 	.word	0x00000000
        /*0094*/ 	.short	0x0003
        /*0096*/ 	.short	0x0010
        /*0098*/ 	.byte	0x00, 0xf0, 0x11, 0x00


	//----- nvinfo : EIATTR_KPARAM_INFO
	.align		4
.L_3483:
        /*009c*/ 	.byte	0x04, 0x17
        /*009e*/ 	.short	(.L_3485 - .L_3484)
.L_3484:
        /*00a0*/ 	.word	0x00000000
        /*00a4*/ 	.short	0x0002
        /*00a6*/ 	.short	0x000c
        /*00a8*/ 	.byte	0x00, 0xf0, 0x11, 0x00


	//----- nvinfo : EIATTR_KPARAM_INFO
	.align		4
.L_3485:
        /*00ac*/ 	.byte	0x04, 0x17
        /*00ae*/ 	.short	(.L_3487 - .L_3486)
.L_3486:
        /*00b0*/ 	.word	0x00000000
        /*00b4*/ 	.short	0x0001
        /*00b6*/ 	.short	0x0008
        /*00b8*/ 	.byte	0x00, 0xf0, 0x11, 0x00


	//----- nvinfo : EIATTR_KPARAM_INFO
	.align		4
.L_3487:
        /*00bc*/ 	.byte	0x04, 0x17
        /*00be*/ 	.short	(.L_3489 - .L_3488)
.L_3488:
        /*00c0*/ 	.word	0x00000000
        /*00c4*/ 	.short	0x0000
        /*00c6*/ 	.short	0x0000
        /*00c8*/ 	.byte	0x00, 0xf0, 0x21, 0x00


	//----- nvinfo : EIATTR_MAXREG_COUNT
	.align		4
.L_3489:
        /*00cc*/ 	.byte	0x03, 0x1b
        /*00ce*/ 	.short	0x00ff


	//----- nvinfo : EIATTR_MERCURY_ISA_VERSION
	.align		4
        /*00d0*/ 	.byte	0x03, 0x5f
        /*00d2*/ 	.short	0x0000


	//----- nvinfo : EIATTR_COOP_GROUP_MASK_REGIDS
	.align		4
        /*00d4*/ 	.byte	0x04, 0x29
        /*00d6*/ 	.short	(.L_3491 - .L_3490)


	//   ....[0]....
.L_3490:
        /*00d8*/ 	.word	0xffffffff


	//   ....[1]....
        /*00dc*/ 	.word	0xffffffff


	//   ....[2]....
        /*00e0*/ 	.word	0xffffffff


	//   ....[3]....
        /*00e4*/ 	.word	0xffffffff


	//   ....[4]....
        /*00e8*/ 	.word	0xffffffff


	//   ....[5]....
        /*00ec*/ 	.word	0xffffffff


	//   ....[6]....
        /*00f0*/ 	.word	0xffffffff


	//   ....[7]....
        /*00f4*/ 	.word	0xffffffff


	//   ....[8]....
        /*00f8*/ 	.word	0xffffffff


	//   ....[9]....
        /*00fc*/ 	.word	0xffffffff


	//   ....[10]....
        /*0100*/ 	.word	0xffffffff


	//   ....[11]....
        /*0104*/ 	.word	0xffffffff


	//   ....[12]....
        /*0108*/ 	.word	0xffffffff


	//   ....[13]....
        /*010c*/ 	.word	0xffffffff


	//   ....[14]....
        /*0110*/ 	.word	0xffffffff


	//   ....[15]....
        /*0114*/ 	.word	0xffffffff


	//   ....[16]....
        /*0118*/ 	.word	0xffffffff


	//   ....[17]....
        /*011c*/ 	.word	0xffffffff


	//----- nvinfo : EIATTR_COOP_GROUP_INSTR_OFFSETS
	.align		4
.L_3491:
        /*0120*/ 	.byte	0x04, 0x28
        /*0122*/ 	.short	(.L_3493 - .L_3492)


	//   ....[0]....
.L_3492:
        /*0124*/ 	.word	0x00001780


	//   ....[1]....
        /*0128*/ 	.word	0x000017b0


	//   ....[2]....
        /*012c*/ 	.word	0x000017d0


	//   ....[3]....
        /*0130*/ 	.word	0x000017f0


	//   ....[4]....
        /*0134*/ 	.word	0x00001810


	//   ....[5]....
        /*0138*/ 	.word	0x00001980


	//   ....[6]....
        /*013c*/ 	.word	0x00001990


	//   ....[7]....
        /*0140*/ 	.word	0x000019b0


	//   ....[8]....
        /*0144*/ 	.word	0x00001bb0


	//   ....[9]....
        /*0148*/ 	.word	0x00001c60


	//   ....[10]....
        /*014c*/ 	.word	0x00001c70


	//   ....[11]....
        /*0150*/ 	.word	0x00001dc0


	//   ....[12]....
        /*0154*/ 	.word	0x00001e20


	//   ....[13]....
        /*0158*/ 	.word	0x00001e80


	//   ....[14]....
        /*015c*/ 	.word	0x00001ee0


	//   ....[15]....
        /*0160*/ 	.word	0x00001f40


	//   ....[16]....
        /*0164*/ 	.word	0x00001fb0


	//   ....[17]....
        /*0168*/ 	.word	0x00002030


	//----- nvinfo : EIATTR_EXIT_INSTR_OFFSETS
	.align		4
.L_3493:
        /*016c*/ 	.byte	0x04, 0x1c
        /*016e*/ 	.short	(.L_3495 - .L_3494)


	//   ....[0]....
.L_3494:
        /*0170*/ 	.word	0x000002c0


	//   ....[1]....
        /*0174*/ 	.word	0x00001460


	//   ....[2]....
        /*0178*/ 	.word	0x00001d70


	//----- nvinfo : EIATTR_CRS_STACK_SIZE
	.align		4
.L_3495:
        /*017c*/ 	.byte	0x04, 0x1e
        /*017e*/ 	.short	(.L_3497 - .L_3496)
.L_3496:
        /*0180*/ 	.word	0x00000000
.L_3497:


//--------------------- .nv.info._ZN12tensorrt_llm7kernels32fusedQKNormRopeKernelNTokenHeadsIN3c108BFloat16EfLi64ELb1ELi2EEEvPviiifPKvS6_S6_PKlii --------------------------
	.section	.nv.info._ZN12tensorrt_llm7kernels32fusedQKNormRopeKernelNTokenHeadsIN3c108BFloat16EfLi64ELb1ELi2EEEvPviiifPKvS6_S6_PKlii,"",@"SHT_CUDA_INFO"
	.sectionflags	@""
	.align	4


	//----- nvinfo : EIATTR_CUDA_API_VERSION
	.align		4
        /*0000*/ 	.byte	0x04, 0x37
        /*0002*/ 	.short	(.L_3499 - .L_3498)
.L_3498:
        /*0004*/ 	.word	0x00000082


	//----- nvinfo : EIATTR_SW2861232_WAR
	.align		4
.L_3499:
        /*0008*/ 	.byte	0x01, 0x35
	.zero		2


	//----- nvinfo : EIATTR_PARAM_CBANK
	.align		4
        /*000c*/ 	.byte	0x04, 0x0a
        /*000e*/ 	.short	(.L_3501 - .L_3500)
	.align		4
.L_3500:
        /*0010*/ 	.word	index@(.nv.constant0._ZN12tensorrt_llm7kernels32fusedQKNormRopeKernelNTokenHeadsIN3c108BFloat16EfLi64ELb1ELi2EEEvPviiifPKvS6_S6_PKlii)
        /*0014*/ 	.short	0x0160
        /*0016*/ 	.short	0x0040


	//----- nvinfo : EIATTR_CBANK_PARAM_SIZE
	.align		4
.L_3501:
        /*0018*/ 	.byte	0x03, 0x19
        /*001a*/ 	.short	0x0040


	//----- nvinfo : EIATTR_KPARAM_INFO
	.align		4
        /*001c*/ 	.byte	0x04, 0x17
        /*001e*/ 	.short	(.L_3503 - .L_3502)
.L_3502:
        /*0020*/ 	.word	0x00000000
        /*0024*/ 	.short	0x000a
        /*0026*/ 	.short	0x003c
        /*0028*/ 	.byte	0x00, 0xf0, 0x11, 0x00


	//----- nvinfo : EIATTR_KPARAM_INFO
	.align		4
.L_3503:
        /*002c*/ 	.byte	0x04, 0x17
        /*002e*/ 	.short	(.L_3505 - .L_3504)
.L_3504:
        /*0030*/ 	.word	0x00000000
        /*0034*/ 	.short	0x0009
        /*0036*/ 	.short	0x0038
        /*0038*/ 	.byte	0x00, 0xf0, 0x11, 0x00


	//----- nvinfo : EIATTR_KPARAM_INFO
	.align		4
.L_3505:
        /*003c*/ 	.byte	0x04, 0x17
        /*003e*/ 	.short	(.L_3507 - .L_3506)
.L_3506:
        /*0040*/ 	.word	0x00000000
        /*0044*/ 	.short	0x0008
        /*0046*/ 	.short	0x0030
        /*0048*/ 	.byte	0x00, 0xf0, 0x21, 0x00


	//----- nvinfo : EIATTR_KPARAM_INFO
	.align		4
.L_3507:
        /*004c*/ 	.byte	0x04, 0x17
        /*004e*/ 	.short	(.L_3509 - .L_3508)
.L_3508:
        /*0050*/ 	.word	0x00000000
        /*0054*/ 	.short	0x0007
        /*0056*/ 	.short	0x0028
        /*0058*/ 	.byte	0x00, 0xf0, 0x21, 0x00


	//----- nvinfo : EIATTR_KPARAM_INFO
	.align		4
.L_3509:
        /*005c*/ 	.byte	0x04, 0x17
        /*005e*/ 	.short	(.L_3511 - .L_3510)
.L_3510:
        /*0060*/ 	.word	0x00000000
        /*0064*/ 	.short	0x0006
        /*0066*/ 	.short	0x0020
        /*0068*/ 	.byte	0x00, 0xf0, 0x21, 0x00


	//----- nvinfo : EIATTR_KPARAM_INFO
	.align		4
.L_3511:
        /*006c*/ 	.byte	0x04, 0x17
        /*006e*/ 	.short	(.L_3513 - .L_3512)
.L_3512:
        /*0070*/ 	.word	0x00000000
        /*0074*/ 	.short	0x0005
        /*0076*/ 	.short	0x0018
        /*0078*/ 	.byte	0x00, 0xf0, 0x21, 0x00


	//----- nvinfo : EIATTR_KPARAM_INFO
	.align		4
.L_3513:
        /*007c*/ 	.byte	0x04, 0x17
        /*007e*/ 	.short	(.L_3515 - .L_3514)
.L_3514:
        /*0080*/ 	.word	0x00000000
        /*0084*/ 	.short	0x0004
        /*0086*/ 	.short	0x0014
        /*0088*/ 	.byte	0x00, 0xf0, 0x11, 0x00


	//----- nvinfo : EIATTR_KPARAM_INFO
	.align		4
.L_3515:
        /*008c*/ 	.byte	0x04, 0x17
        /*008e*/ 	.short	(.L_3517 - .L_3516)
.L_3516:
        /*0090*/ 	.word	0x00000000
        /*0094*/ 	.short	0x0003
        /*0096*/ 	.short	0x0010
        /*0098*/ 	.byte	0x00, 0xf0, 0x11, 0x00


	//----- nvinfo : EIATTR_KPARAM_INFO
	.align		4
.L_3517:
        /*009c*/ 	.byte	0x04, 0x17
        /*009e*/ 	.short	(.L_3519 - .L_3518)
.L_3518:
        /*00a0*/ 	.word	0x00000000
        /*00a4*/ 	.short	0x0002
        /*00a6*/ 	.short	0x000c
        /*00a8*/ 	.byte	0x00, 0xf0, 0x11, 0x00


	//----- nvinfo : EIATTR_KPARAM_INFO
	.align		4
.L_3519:
        /*00ac*/ 	.byte	0x04, 0x17
        /*00ae*/ 	.short	(.L_3521 - .L_3520)
.L_3520:
        /*00b0*/ 	.word	0x00000000
        /*00b4*/ 	.short	0x0001
        /*00b6*/ 	.short	0x0008
        /*00b8*/ 	.byte	0x00, 0xf0, 0x11, 0x00


	//----- nvinfo : EIATTR_KPARAM_INFO
	.align		4
.L_3521:
        /*00bc*/ 	.byte	0x04, 0x17
        /*00be*/ 	.short	(.L_3523 - .L_3522)
.L_3522:
        /*00c0*/ 	.word	0x00000000
        /*00c4*/ 	.short	0x0000
        /*00c6*/ 	.short	0x0000
        /*00c8*/ 	.byte	0x00, 0xf0, 0x21, 0x00


	//----- nvinfo : EIATTR_MAXREG_COUNT
	.align		4
.L_3523:
        /*00cc*/ 	.byte	0x03, 0x1b
        /*00ce*/ 	.short	0x00ff


	//----- nvinfo : EIATTR_MERCURY_ISA_VERSION
	.align		4
        /*00d0*/ 	.byte	0x03, 0x5f
        /*00d2*/ 	.short	0x0000


	//----- nvinfo : EIATTR_COOP_GROUP_MASK_REGIDS
	.align		4
        /*00d4*/ 	.byte	0x04, 0x29
        /*00d6*/ 	.short	(.L_3525 - .L_3524)


	//   ....[0]....
.L_3524:
        /*00d8*/ 	.word	0xffffffff


	//   ....[1]....
        /*00dc*/ 	.word	0xffffffff


	//   ....[2]....
        /*00e0*/ 	.word	0xffffffff


	//   ....[3]....
        /*00e4*/ 	.word	0xffffffff


	//   ....[4]....
        /*00e8*/ 	.word	0xffffffff


	//   ....[5]....
        /*00ec*/ 	.word	0xffffffff


	//   ....[6]....
        /*00f0*/ 	.word	0xffffffff


	//   ....[7]....
        /*00f4*/ 	.word	0xffffffff


	//   ....[8]....
        /*00f8*/ 	.word	0xffffffff


	//   ....[9]....
        /*00fc*/ 	.word	0xffffffff


	//   ....[10]....
        /*0100*/ 	.word	0xffffffff


	//   ....[11]....
        /*0104*/ 	.word	0xffffffff


	//   ....[12]....
        /*0108*/ 	.word	0xffffffff


	//   ....[13]....
        /*010c*/ 	.word	0xffffffff


	//   ....[14]....
        /*0110*/ 	.word	0xffffffff


	//   ....[15]....
        /*0114*/ 	.word	0xffffffff


	//   ....[16]....
        /*0118*/ 	.word	0xffffffff


	//   ....[17]....
        /*011c*/ 	.word	0xffffffff


	//   ....[18]....
        /*0120*/ 	.word	0xffffffff


	//   ....[19]....
        /*0124*/ 	.word	0xffffffff


	//   ....[20]....
        /*0128*/ 	.word	0xffffffff


	//   ....[21]....
        /*012c*/ 	.word	0xffffffff


	//   ....[22]....
        /*0130*/ 	.word	0xffffffff


	//   ....[23]....
        /*0134*/ 	.word	0xffffffff


	//   ....[24]....
        /*0138*/ 	.word	0xffffffff


	//   ....[25]....
        /*013c*/ 	.word	0xffffffff


	//   ....[26]....
        /*0140*/ 	.word	0xffffffff


	//   ....[27]....
        /*0144*/ 	.word	0xffffffff


	//   ....[28]....
        /*0148*/ 	.word	0xffffffff


	//   ....[29]....
        /*014c*/ 	.word	0xffffffff


	//----- nvinfo : EIATTR_COOP_GROUP_INSTR_OFFSETS
	.align		4
.L_3525:
        /*0150*/ 	.byte	0x04, 0x28
        /*0152*/ 	.short	(.L_3527 - .L_3526)


	//   ....[0]....
.L_3526:
        /*0154*/ 	.word	0x000016b0


	//   ....[1]....
        /*0158*/ 	.word	0x000016e0


	//   ....[2]....
        /*015c*/ 	.word	0x00001700


	//   ....[3]....
        /*0160*/ 	.word	0x00001720


	//   ....[4]....
        /*0164*/ 	.word	0x00001740


	//   ....[5]....
        /*0168*/ 	.word	0x000019d0


	//   ....[6]....
        /*016c*/ 	.word	0x00001a00


	//   ....[7]....
        /*0170*/ 	.word	0x00001a20


	//   ....[8]....
        /*0174*/ 	.word	0x00001a40


	//   ....[9]....
        /*0178*/ 	.word	0x00001a60


	//   ....[10]....
        /*017c*/ 	.word	0x00001d10


	//   ....[11]....
        /*0180*/ 	.word	0x00001d40


	//   ....[12]....
        /*0184*/ 	.word	0x00001d60


	//   ....[13]....
        /*0188*/ 	.word	0x00001d80


	//   ....[14]....
        /*018c*/ 	.word	0x00001da0


	//   ....[15]....
        /*0190*/ 	.word	0x00001fc0


	//   ....[16]....
        /*0194*/ 	.word	0x00002020


	//   ....[17]....
        /*0198*/ 	.word	0x00002080


	//   ....[18]....
        /*019c*/ 	.word	0x000020e0


	//   ....[19]....
        /*01a0*/ 	.word	0x00002150


	//   ....[20]....
        /*01a4*/ 	.word	0x000021b0


	//   ....[21]....
        /*01a8*/ 	.word	0x00002220


	//   ....[22]....
        /*01ac*/ 	.word	0x00002280


	//   ....[23]....
        /*01b0*/ 	.word	0x000022e0


	//   ....[24]....
        /*01b4*/ 	.word	0x00002340


	//   ....[25]....
        /*01b8*/ 	.word	0x000023a0


	//   ....[26]....
        /*01bc*/ 	.word	0x00002400


	//   ....[27]....
        /*01c0*/ 	.word	0x00002460


	//   ....[28]....
        /*01c4*/ 	.word	0x000024c0


	//   ....[29]....
        /*01c8*/ 	.word	0x00002520


	//----- nvinfo : EIATTR_EXIT_INSTR_OFFSETS
	.align		4
.L_3527:
        /*01cc*/ 	.byte	0x04, 0x1c
        /*01ce*/ 	.short	(.L_3529 - .L_3528)


	//   ....[0]....
.L_3528:
        /*01d0*/ 	.word	0x00000290


	//   ....[1]....
        /*01d4*/ 	.word	0x00001440


	//   ....[2]....
        /*01d8*/ 	.word	0x00001c30


	//   ....[3]....
        /*01dc*/ 	.word	0x00001f70


	//----- nvinfo : EIATTR_CRS_STACK_SIZE
	.align		4
.L_3529:
        /*01e0*/ 	.byte	0x04, 0x1e
        /*01e2*/ 	.short	(.L_3531 - .L_3530)
.L_3530:
        /*01e4*/ 	.word	0x00000000
.L_3531:


//--------------------- .nv.info._ZN12tensorrt_llm7kernels21fusedQKNormRopeKernelIN3c108BFloat16EfLi256ELb0EEEvPviiifPKvS6_S6_PKlii --------------------------
	.section	.nv.info._ZN12tensorrt_llm7kernels21fusedQKNormRopeKernelIN3c108BFloat16EfLi256ELb0EEEvPviiifPKvS6_S6_PKlii,"",@"SHT_CUDA_INFO"
	.sectionflags	@""
	.align	4


	//----- nvinfo : EIATTR_CUDA_API_VERSION
	.align		4
        /*0000*/ 	.byte	0x04, 0x37
        /*0002*/ 	.short	(.L_3533 - .L_3532)
.L_3532:
        /*0004*/ 	.word	0x00000082


	//----- nvinfo : EIATTR_SW2861232_WAR
	.align		4
.L_3533:
        /*0008*/ 	.byte	0x01, 0x35
	.zero		2


	//----- nvinfo : EIATTR_PARAM_CBANK
	.align		4
        /*000c*/ 	.byte	0x04, 0x0a
        /*000e*/ 	.short	(.L_3535 - .L_3534)
	.align		4
.L_3534:
        /*0010*/ 	.word	index@(.nv.constant0._ZN12tensorrt_llm7kernels21fusedQKNormRopeKernelIN3c108BFloat16EfLi256ELb0EEEvPviiifPKvS6_S6_PKlii)
        /*0014*/ 	.short	0x0160
        /*0016*/ 	.short	0x0040


	//----- nvinfo : EIATTR_CBANK_PARAM_SIZE
	.align		4
.L_3535:
        /*0018*/ 	.byte	0x03, 0x19
        /*001a*/ 	.short	0x0040


	//----- nvinfo : EIATTR_KPARAM_INFO
	.align		4
        /*001c*/ 	.byte	0x04, 0x17
        /*001e*/ 	.short	(.L_3537 - .L_3536)
.L_3536:
        /*0020*/ 	.word	0x00000000
        /*0024*/ 	.short	0x000a
        /*0026*/ 	.short	0x003c
        /*0028*/ 	.byte	0x00, 0xf0, 0x11, 0x00


	//----- nvinfo : EIATTR_KPARAM_INFO
	.align		4
.L_3537:
        /*002c*/ 	.byte	0x04, 0x17
        /*002e*/ 	.short	(.L_3539 - .L_3538)
.L_3538:
        /*0030*/ 	.word	0x00000000
        /*0034*/ 	.short	0x0009
        /*0036*/ 	.short	0x0038
        /*0038*/ 	.byte	0x00, 0xf0, 0x11, 0x00


	//----- nvinfo : EIATTR_KPARAM_INFO
	.align		4
.L_3539:
        /*003c*/ 	.byte	0x04, 0x17
        /*003e*/ 	.short	(.L_3541 - .L_3540)
.L_3540:
        /*0040*/ 	.word	0x00000000
        /*0044*/ 	.short	0x0008
        /*0046*/ 	.short	0x0030
        /*0048*/ 	.byte	0x00, 0xf0, 0x21, 0x00


	//----- nvinfo : EIATTR_KPARAM_INFO
	.align		4
.L_3541:
        /*004c*/ 	.byte	0x04, 0x17
        /*004e*/ 	.short	(.L_3543 - .L_3542)
.L_3542:
        /*0050*/ 	.word	0x00000000
        /*0054*/ 	.short	0x0007
        /*0056*/ 	.short	0x0028
        /*0058*/ 	.byte	0x00, 0xf0, 0x21, 0x00


	//----- nvinfo : EIATTR_KPARAM_INFO
	.align		4
.L_3543:
        /*005c*/ 	.byte	0x04, 0x17
        /*005e*/ 	.short	(.L_3545 - .L_3544)
.L_3544:
        /*0060*/ 	.word	0x00000000
        /*0064*/ 	.short	0x0006
        /*0066*/ 	.short	0x0020
        /*0068*/ 	.byte	0x00, 0xf0, 0x21, 0x00


	//----- nvinfo : EIATTR_KPARAM_INFO
	.align		4
.L_3545:
        /*006c*/ 	.byte	0x04, 0x17
        /*006e*/ 	.short	(.L_3547 - .L_3546)
.L_3546:
        /*0070*/ 	.word	0x00000000
        /*0074*/ 	.short	0x0005
        /*0076*/ 	.short	0x0018
        /*0078*/ 	.byte	0x00, 0xf0, 0x21, 0x00


	//----- nvinfo : EIATTR_KPARAM_INFO
	.align		4
.L_3547:
        /*007c*/ 	.byte	0x04, 0x17
        /*007e*/ 	.short	(.L_3549 - .L_3548)
.L_3548:
        /*0080*/ 	.word	0x00000000
        /*0084*/ 	.short	0x0004
        /*0086*/ 	.short	0x0014
        /*0088*/ 	.byte	0x00, 0xf0, 0x11, 0x00


	//----- nvinfo : EIATTR_KPARAM_INFO
	.align		4
.L_3549:
        /*008c*/ 	.byte	0x04, 0x17
        /*008e*/ 	.short	(.L_3551 - .L_3550)
.L_3550:
        /*0090*/ 	.word	0x00000000
        /*0094*/ 	.short	0x0003
        /*0096*/ 	.short	0x0010
        /*0098*/ 	.byte	0x00, 0xf0, 0x11, 0x00


	//----- nvinfo : EIATTR_KPARAM_INFO
	.align		4
.L_3551:
        /*009c*/ 	.byte	0x04, 0x17
        /*009e*/ 	.short	(.L_3553 - .L_3552)
.L_3552:
        /*00a0*/ 	.word	0x00000000
        /*00a4*/ 	.short	0x0002
        /*00a6*/ 	.short	0x000c
        /*00a8*/ 	.byte	0x00, 0xf0, 0x11, 0x00


	//----- nvinfo : EIATTR_KPARAM_INFO
	.align		4
.L_3553:
        /*00ac*/ 	.byte	0x04, 0x17
        /*00ae*/ 	.short	(.L_3555 - .L_3554)
.L_3554:
        /*00b0*/ 	.word	0x00000000
        /*00b4*/ 	.short	0x0001
        /*00b6*/ 	.short	0x0008
        /*00b8*/ 	.byte	0x00, 0xf0, 0x11, 0x00


	//----- nvinfo : EIATTR_KPARAM_INFO
	.align		4
.L_3555:
        /*00bc*/ 	.byte	0x04, 0x17
        /*00be*/ 	.short	(.L_3557 - .L_3556)
.L_3556:
        /*00c0*/ 	.word	0x00000000
        /*00c4*/ 	.short	0x0000
        /*00c6*/ 	.short	0x0000
        /*00c8*/ 	.byte	0x00, 0xf0, 0x21, 0x00


	//----- nvinfo : EIATTR_MAXREG_COUNT
	.align		4
.L_3557:
        /*00cc*/ 	.byte	0x03, 0x1b
        /*00ce*/ 	.short	0x00ff


	//----- nvinfo : EIATTR_MERCURY_ISA_VERSION
	.align		4
        /*00d0*/ 	.byte	0x03, 0x5f
        /*00d2*/ 	.short	0x0000


	//----- nvinfo : EIATTR_COOP_GROUP_MASK_REGIDS
	.align		4
        /*00d4*/ 	.byte	0x04, 0x29
        /*00d6*/ 	.short	(.L_3559 - .L_3558)


	//   ....[0]....
.L_3558:
        /*00d8*/ 	.word	0xffffffff


	//   ....[1]....
        /*00dc*/ 	.word	0xffffffff


	//   ....[2]....
        /*00e0*/ 	.word	0xffffffff


	//   ....[3]....
        /*00e4*/ 	.word	0xffffffff


	//   ....[4]....
        /*00e8*/ 	.word	0xffffffff


	//   ....[5]....
        /*00ec*/ 	.word	0xffffffff


	//   ....[6]....
        /*00f0*/ 	.word	0xffffffff


	//   ....[7]....
        /*00f4*/ 	.word	0xffffffff


	//   ....[8]....
        /*00f8*/ 	.word	0xffffffff


	//   ....[9]....
        /*00fc*/ 	.word	0xffffffff


	//   ....[10]....
        /*0100*/ 	.word	0xffffffff


	//   ....[11]....
        /*0104*/ 	.word	0xffffffff


	//   ....[12]....
        /*0108*/ 	.word	0xffffffff


	//   ....[13]....
        /*010c*/ 	.word	0xffffffff


	//   ....[14]....
        /*0110*/ 	.word	0xffffffff


	//   ....[15]....
        /*0114*/ 	.word	0xffffffff


	//   ....[16]....
        /*0118*/ 	.word	0xffffffff


	//   ....[17]....
        /*011c*/ 	.word	0xffffffff


	//   ....[18]....
        /*0120*/ 	.word	0xffffffff


	//   ....[19]....
        /*0124*/ 	.word	0xffffffff


	//   ....[20]....
        /*0128*/ 	.word	0xffffffff


	//   ....[21]....
        /*012c*/ 	.word	0xffffffff


	//   ....[22]....
        /*0130*/ 	.word	0xffffffff


	//   ....[23]....
        /*0134*/ 	.word	0xffffffff


	//   ....[24]....
        /*0138*/ 	.word	0xffffffff


	//----- nvinfo : EIATTR_COOP_GROUP_INSTR_OFFSETS
	.align		4
.L_3559:
        /*013c*/ 	.byte	0x04, 0x28
        /*013e*/ 	.short	(.L_3561 - .L_3560)


	//   ....[0]....
.L_3560:
        /*0140*/ 	.word	0x000004f0


	//   ....[1]....
        /*0144*/ 	.word	0x00000510


	//   ....[2]....
        /*0148*/ 	.word	0x00000540


	//   ....[3]....
        /*014c*/ 	.word	0x00000560


	//   ....[4]....
        /*0150*/ 	.word	0x000005a0


	//   ....[5]....
        /*0154*/ 	.word	0x000009c0


	//   ....[6]....
        /*0158*/ 	.word	0x000009e0


	//   ....[7]....
        /*015c*/ 	.word	0x00000a20


	//   ....[8]....
        /*0160*/ 	.word	0x00000c90


	//   ....[9]....
        /*0164*/ 	.word	0x00000f10


	//   ....[10]....
        /*0168*/ 	.word	0x00001180


	//   ....[11]....
        /*016c*/ 	.word	0x00001400


	//   ....[12]....
        /*0170*/ 	.word	0x00001680


	//   ....[13]....
        /*0174*/ 	.word	0x00001900


	//   ....[14]....
        /*0178*/ 	.word	0x00001b80


	//   ....[15]....
        /*017c*/ 	.word	0x00001e10


	//   ....[16]....
        /*0180*/ 	.word	0x00001e20


	//   ....[17]....
        /*0184*/ 	.word	0x00001ee0


	//   ....[18]....
        /*0188*/ 	.word	0x00001f40


	//   ....[19]....
        /*018c*/ 	.word	0x00001fa0


	//   ....[20]....
        /*0190*/ 	.word	0x00002000


	//   ....[21]....
        /*0194*/ 	.word	0x00002060


	//   ....[22]....
        /*0198*/ 	.word	0x000020d0


	//   ....[23]....
        /*019c*/ 	.word	0x00002140


	//   ....[24]....
        /*01a0*/ 	.word	0x000021b0


	//----- nvinfo : EIATTR_EXIT_INSTR_OFFSETS
	.align		4
.L_3561:
        /*01a4*/ 	.byte	0x04, 0x1c
        /*01a6*/ 	.short	(.L_3563 - .L_3562)


	//   ....[0]....
.L_3562:
        /*01a8*/ 	.word	0x00000260


	//   ....[1]....
        /*01ac*/ 	.word	0x00001e90


	//----- nvinfo : EIATTR_CRS_STACK_SIZE
	.align		4
.L_3563:
        /*01b0*/ 	.byte	0x04, 0x1e
        /*01b2*/ 	.short	(.L_3565 - .L_3564)
.L_3564:
        /*01b4*/ 	.word	0x00000000
.L_3565:


//--------------------- .nv.info._ZN12tensorrt_llm7kernels21fusedQKNormRopeKernelIN3c108BFloat16EfLi256ELb1EEEvPviiifPKvS6_S6_PKlii --------------------------
	.section	.nv.info._ZN12tensorrt_llm7kernels21fusedQKNormRopeKernelIN3c108BFloat16EfLi256ELb1EEEvPviiifPKvS6_S6_PKlii,"",@"SHT_CUDA_INFO"
	.sectionflags	@""
	.align	4


	//----- nvinfo : EIATTR_CUDA_API_VERSION
	.align		4
        /*0000*/ 	.byte	0x04, 0x37
        /*0002*/ 	.short	(.L_3567 - .L_3566)
.L_3566:
        /*0004*/ 	.word	0x00000082


	//----- nvinfo : EIATTR_SW2861232_WAR
	.align		4
.L_3567:
        /*0008*/ 	.byte	0x01, 0x35
	.zero		2


	//----- nvinfo : EIATTR_PARAM_CBANK
	.align		4
        /*000c*/ 	.byte	0x04, 0x0a
        /*000e*/ 	.short	(.L_3569 - .L_3568)
	.align		4
.L_3568:
        /*0010*/ 	.word	index@(.nv.constant0._ZN12tensorrt_llm7kernels21fusedQKNormRopeKernelIN3c108BFloat16EfLi256ELb1EEEvPviiifPKvS6_S6_PKlii)
        /*0014*/ 	.short	0x0160
        /*0016*/ 	.short	0x0040


	//----- nvinfo : EIATTR_CBANK_PARAM_SIZE
	.align		4
.L_3569:
        /*0018*/ 	.byte	0x03, 0x19
        /*001a*/ 	.short	0x0040


	//----- nvinfo : EIATTR_KPARAM_INFO
	.align		4
        /*001c*/ 	.byte	0x04, 0x17
        /*001e*/ 	.short	(.L_3571 - .L_3570)
.L_3570:
        /*0020*/ 	.word	0x00000000
        /*0024*/ 	.short	0x000a
        /*0026*/ 	.short	0x003c
        /*0028*/ 	.byte	0x00, 0xf0, 0x11, 0x00


	//----- nvinfo : EIATTR_KPARAM_INFO
	.align		4
.L_3571:
        /*002c*/ 	.byte	0x04, 0x17
        /*002e*/ 	.short	(.L_3573 - .L_3572)
.L_3572:
        /*0030*/ 	.word	0x00000000
        /*0034*/ 	.short	0x0009
        /*0036*/ 	.short	0x0038
        /*0038*/ 	.byte	0x00, 0xf0, 0x11, 0x00


	//----- nvinfo : EIATTR_KPARAM_INFO
	.align		4
.L_3573:
        /*003c*/ 	.byte	0x04, 0x17
        /*003e*/ 	.short	(.L_3575 - .L_3574)
.L_3574:
        /*0040*/ 	.word	0x00000000
        /*0044*/ 	.short	0x0008
        /*0046*/ 	.short	0x0030
        /*0048*/ 	.byte	0x00, 0xf0, 0x21, 0x00


	//----- nvinfo : EIATTR_KPARAM_INFO
	.align		4
.L_3575:
        /*004c*/ 	.byte	0x04, 0x17
        /*004e*/ 	.short	(.L_3577 - .L_3576)
.L_3576:
        /*0050*/ 	.word	0x00000000
        /*0054*/ 	.short	0x0007
        /*0056*/ 	.short	0x0028
        /*0058*/ 	.byte	0x00, 0xf0, 0x21, 0x00


	//----- nvinfo : EIATTR_KPARAM_INFO
	.align		4
.L_3577:
        /*005c*/ 	.byte	0x04, 0x17
        /*005e*/ 	.short	(.L_3579 - .L_3578)
.L_3578:
        /*0060*/ 	.word	0x00000000
        /*0064*/ 	.short	0x0006
        /*0066*/ 	.short	0x0020
        /*0068*/ 	.byte	0x00, 0xf0, 0x21, 0x00


	//----- nvinfo : EIATTR_KPARAM_INFO
	.align		4
.L_3579:
        /*006c*/ 	.byte	0x04, 0x17
        /*006e*/ 	.short	(.L_3581 - .L_3580)
.L_3580:
        /*0070*/ 	.word	0x00000000
        /*0074*/ 	.short	0x0005
        /*0076*/ 	.short	0x0018
        /*0078*/ 	.byte	0x00, 0xf0, 0x21, 0x00


	//----- nvinfo : EIATTR_KPARAM_INFO
	.align		4
.L_3581:
        /*007c*/ 	.byte	0x04, 0x17
        /*007e*/ 	.short	(.L_3583 - .L_3582)
.L_3582:
        /*0080*/ 	.word	0x00000000
        /*0084*/ 	.short	0x0004
        /*0086*/ 	.short	0x0014
        /*0088*/ 	.byte	0x00, 0xf0, 0x11, 0x00


	//----- nvinfo : EIATTR_KPARAM_INFO
	.align		4
.L_3583:
        /*008c*/ 	.byte	0x04, 0x17
        /*008e*/ 	.short	(.L_3585 - .L_3584)
.L_3584:
        /*0090*/ 	.word	0x00000000
        /*0094*/ 	.short	0x0003
        /*0096*/ 	.short	0x0010
        /*0098*/ 	.byte	0x00, 0xf0, 0x11, 0x00


	//----- nvinfo : EIATTR_KPARAM_INFO
	.align		4
.L_3585:
        /*009c*/ 	.byte	0x04, 0x17
        /*009e*/ 	.short	(.L_3587 - .L_3586)
.L_3586:
        /*00a0*/ 	.word	0x00000000
        /*00a4*/ 	.short	0x0002
        /*00a6*/ 	.short	0x000c
        /*00a8*/ 	.byte	0x00, 0xf0, 0x11, 0x00


	//----- nvinfo : EIATTR_KPARAM_INFO
	.align		4
.L_3587:
        /*00ac*/ 	.byte	0x04, 0x17
        /*00ae*/ 	.short	(.L_3589 - .L_3588)
.L_3588:
        /*00b0*/ 	.word	0x00000000
        /*00b4*/ 	.short	0x0001
        /*00b6*/ 	.short	0x0008
        /*00b8*/ 	.byte	0x00, 0xf0, 0x11, 0x00


	//----- nvinfo : EIATTR_KPARAM_INFO
	.align		4
.L_3589:
        /*00bc*/ 	.byte	0x04, 0x17
        /*00be*/ 	.short	(.L_3591 - .L_3590)
.L_3590:
        /*00c0*/ 	.word	0x00000000
        /*00c4*/ 	.short	0x0000
        /*00c6*/ 	.short	0x0000
        /*00c8*/ 	.byte	0x00, 0xf0, 0x21, 0x00


	//----- nvinfo : EIATTR_MAXREG_COUNT
	.align		4
.L_3591:
        /*00cc*/ 	.byte	0x03, 0x1b
        /*00ce*/ 	.short	0x00ff


	//----- nvinfo : EIATTR_MERCURY_ISA_VERSION
	.align		4
        /*00d0*/ 	.byte	0x03, 0x5f
        /*00d2*/ 	.short	0x0000


	//----- nvinfo : EIATTR_COOP_GROUP_MASK_REGIDS
	.align		4
        /*00d4*/ 	.byte	0x04, 0x29
        /*00d6*/ 	.short	(.L_3593 - .L_3592)


	//   ....[0]....
.L_3592:
        /*00d8*/ 	.word	0xffffffff


	//   ....[1]....
        /*00dc*/ 	.word	0xffffffff


	//   ....[2]....
        /*00e0*/ 	.word	0xffffffff


	//   ....[3]....
        /*00e4*/ 	.word	0xffffffff


	//   ....[4]....
        /*00e8*/ 	.word	0xffffffff


	//----- nvinfo : EIATTR_COOP_GROUP_INSTR_OFFSETS
	.align		4
.L_3593:
        /*00ec*/ 	.byte	0x04, 0x28
        /*00ee*/ 	.short	(.L_3595 - .L_3594)


	//   ....[0]....
.L_3594:
        /*00f0*/ 	.word	0x00000520


	//   ....[1]....
        /*00f4*/ 	.word	0x00000550


	//   ....[2]....
        /*00f8*/ 	.word	0x00000570


	//   ....[3]....
        /*00fc*/ 	.word	0x000005b0


	//   ....[4]....
        /*0100*/ 	.word	0x000005e0


	//----- nvinfo : EIATTR_EXIT_INSTR_OFFSETS
	.align		4
.L_3595:
        /*0104*/ 	.byte	0x04, 0x1c
        /*0106*/ 	.short	(.L_3597 - .L_3596)


	//   ....[0]....
.L_3596:
        /*0108*/ 	.word	0x00000260


	//   ....[1]....
        /*010c*/ 	.word	0x00000e40


	//----- nvinfo : EIATTR_CRS_STACK_SIZE
	.align		4
.L_3597:
        /*0110*/ 	.byte	0x04, 0x1e
        /*0112*/ 	.short	(.L_3599 - .L_3598)
.L_3598:
        /*0114*/ 	.word	0x00000000
.L_3599:


//--------------------- .nv.info._ZN12tensorrt_llm7kernels21fusedQKNormRopeKernelIN3c108BFloat16EfLi128ELb0EEEvPviiifPKvS6_S6_PKlii --------------------------
	.section	.nv.info._ZN12tensorrt_llm7kernels21fusedQKNormRopeKernelIN3c108BFloat16EfLi128ELb0EEEvPviiifPKvS6_S6_PKlii,"",@"SHT_CUDA_INFO"
	.sectionflags	@""
	.align	4


	//----- nvinfo : EIATTR_CUDA_API_VERSION
	.align		4
        /*0000*/ 	.byte	0x04, 0x37
        /*0002*/ 	.short	(.L_3601 - .L_3600)
.L_3600:
        /*0004*/ 	.word	0x00000082


	//----- nvinfo : EIATTR_SW2861232_WAR
	.align		4
.L_3601:
        /*0008*/ 	.byte	0x01, 0x35
	.zero		2


	//----- nvinfo : EIATTR_PARAM_CBANK
	.align		4
        /*000c*/ 	.byte	0x04, 0x0a
        /*000e*/ 	.short	(.L_3603 - .L_3602)
	.align		4
.L_3602:
        /*0010*/ 	.word	index@(.nv.constant0._ZN12tensorrt_llm7kernels21fusedQKNormRopeKernelIN3c108BFloat16EfLi128ELb0EEEvPviiifPKvS6_S6_PKlii)
        /*0014*/ 	.short	0x0160
        /*0016*/ 	.short	0x0040


	//----- nvinfo : EIATTR_CBANK_PARAM_SIZE
	.align		4
.L_3603:
        /*0018*/ 	.byte	0x03, 0x19
        /*001a*/ 	.short	0x0040


	//----- nvinfo : EIATTR_KPARAM_INFO
	.align		4
        /*001c*/ 	.byte	0x04, 0x17
        /*001e*/ 	.short	(.L_3605 - .L_3604)
.L_3604:
        /*0020*/ 	.word	0x00000000
        /*0024*/ 	.short	0x000a
        /*0026*/ 	.short	0x003c
        /*0028*/ 	.byte	0x00, 0xf0, 0x11, 0x00


	//----- nvinfo : EIATTR_KPARAM_INFO
	.align		4
.L_3605:
        /*002c*/ 	.byte	0x04, 0x17
        /*002e*/ 	.short	(.L_3607 - .L_3606)
.L_3606:
        /*0030*/ 	.word	0x00000000
        /*0034*/ 	.short	0x0009
        /*0036*/ 	.short	0x0038
        /*0038*/ 	.byte	0x00, 0xf0, 0x11, 0x00


	//----- nvinfo : EIATTR_KPARAM_INFO
	.align		4
.L_3607:
        /*003c*/ 	.byte	0x04, 0x17
        /*003e*/ 	.short	(.L_3609 - .L_3608)
.L_3608:
        /*0040*/ 	.word	0x00000000
        /*0044*/ 	.short	0x0008
        /*0046*/ 	.short	0x0030
        /*0048*/ 	.byte	0x00, 0xf0, 0x21, 0x00


	//----- nvinfo : EIATTR_KPARAM_INFO
	.align		4
.L_3609:
        /*004c*/ 	.byte	0x04, 0x17
        /*004e*/ 	.short	(.L_3611 - .L_3610)
.L_3610:
        /*0050*/ 	.word	0x00000000
        /*0054*/ 	.short	0x0007
        /*0056*/ 	.short	0x0028
        /*0058*/ 	.byte	0x00, 0xf0, 0x21, 0x00


	//----- nvinfo : EIATTR_KPARAM_INFO
	.align		4
.L_3611:
        /*005c*/ 	.byte	0x04, 0x17
        /*005e*/ 	.short	(.L_3613 - .L_3612)
.L_3612:
        /*0060*/ 	.word	0x00000000
        /*0064*/ 	.short	0x0006
        /*0066*/ 	.short	0x0020
        /*0068*/ 	.byte	0x00, 0xf0, 0x21, 0x00


	//----- nvinfo : EIATTR_KPARAM_INFO
	.align		4
.L_3613:
        /*006c*/ 	.byte	0x04, 0x17
        /*006e*/ 	.short	(.L_3615 - .L_3614)
.L_3614:
        /*0070*/ 	.word	0x00000000
        /*0074*/ 	.short	0x0005
        /*0076*/ 	.short	0x0018
        /*0078*/ 	.byte	0x00, 0xf0, 0x21, 0x00


	//----- nvinfo : EIATTR_KPARAM_INFO
	.align		4
.L_3615:
        /*007c*/ 	.byte	0x04, 0x17
        /*007e*/ 	.short	(.L_3617 - .L_3616)
.L_3616:
        /*0080*/ 	.word	0x00000000
        /*0084*/ 	.short	0x0004
        /*0086*/ 	.short	0x0014
        /*0088*/ 	.byte	0x00, 0xf0, 0x11, 0x00


	//----- nvinfo : EIATTR_KPARAM_INFO
	.align		4
.L_3617:
        /*008c*/ 	.byte	0x04, 0x17
        /*008e*/ 	.short	(.L_3619 - .L_3618)
.L_3618:
        /*0090*/ 	.word	0x00000000
        /*0094*/ 	.short	0x0003
        /*0096*/ 	.short	0x0010
        /*0098*/ 	.byte	0x00, 0xf0, 0x11, 0x00


	//----- nvinfo : EIATTR_KPARAM_INFO
	.align		4
.L_3619:
        /*009c*/ 	.byte	0x04, 0x17
        /*009e*/ 	.short	(.L_3621 - .L_3620)
.L_3620:
        /*00a0*/ 	.word	0x00000000
        /*00a4*/ 	.short	0x0002
        /*00a6*/ 	.short	0x000c
        /*00a8*/ 	.byte	0x00, 0xf0, 0x11, 0x00


	//----- nvinfo : EIATTR_KPARAM_INFO
	.align		4
.L_3621:
        /*00ac*/ 	.byte	0x04, 0x17
        /*00ae*/ 	.short	(.L_3623 - .L_3622)
.L_3622:
        /*00b0*/ 	.word	0x00000000
        /*00b4*/ 	.short	0x0001
        /*00b6*/ 	.short	0x0008
        /*00b8*/ 	.byte	0x00, 0xf0, 0x11, 0x00


	//----- nvinfo : EIATTR_KPARAM_INFO
	.align		4
.L_3623:
        /*00bc*/ 	.byte	0x04, 0x17
        /*00be*/ 	.short	(.L_3625 - .L_3624)
.L_3624:
        /*00c0*/ 	.word	0x00000000
        /*00c4*/ 	.short	0x0000
        /*00c6*/ 	.short	0x0000
        /*00c8*/ 	.byte	0x00, 0xf0, 0x21, 0x00


	//----- nvinfo : EIATTR_MAXREG_COUNT
	.align		4
.L_3625:
        /*00cc*/ 	.byte	0x03, 0x1b
        /*00ce*/ 	.short	0x00ff


	//----- nvinfo : EIATTR_MERCURY_ISA_VERSION
	.align		4
        /*00d0*/ 	.byte	0x03, 0x5f
        /*00d2*/ 	.short	0x0000


	//----- nvinfo : EIATTR_COOP_GROUP_MASK_REGIDS
	.align		4
        /*00d4*/ 	.byte	0x04, 0x29
        /*00d6*/ 	.short	(.L_3627 - .L_3626)


	//   ....[0]....
.L_3626:
        /*00d8*/ 	.word	0xffffffff


	//   ....[1]....
        /*00dc*/ 	.word	0xffffffff


	//   ....[2]....
        /*00e0*/ 	.word	0xffffffff


	//   ....[3]....
        /*00e4*/ 	.word	0xffffffff


	//   ....[4]....
        /*00e8*/ 	.word	0xffffffff


	//   ....[5]....
        /*00ec*/ 	.word	0xffffffff


	//   ....[6]....
        /*00f0*/ 	.word	0xffffffff


	//   ....[7]....
        /*00f4*/ 	.word	0xffffffff


	//   ....[8]....
        /*00f8*/ 	.word	0xffffffff


	//   ....[9]....
        /*00fc*/ 	.word	0xffffffff


	//   ....[10]....
        /*0100*/ 	.word	0xffffffff


	//   ....[11]....
        /*0104*/ 	.word	0xffffffff


	//   ....[12]....
        /*0108*/ 	.word	0xffffffff


	//   ....[13]....
        /*010c*/ 	.word	0xffffffff


	//   ....[14]....
        /*0110*/ 	.word	0xffffffff


	//   ....[15]....
        /*0114*/ 	.word	0xffffffff


	//   ....[16]....
        /*0118*/ 	.word	0xffffffff


	//----- nvinfo : EIATTR_COOP_GROUP_INSTR_OFFSETS
	.align		4
.L_3627:
        /*011c*/ 	.byte	0x04, 0x28
        /*011e*/ 	.short	(.L_3629 - .L_3628)


	//   ....[0]....
.L_3628:
        /*0120*/ 	.word	0x000004b0


	//   ....[1]....
        /*0124*/ 	.word	0x000004d0


	//   ....[2]....
        /*0128*/ 	.word	0x000004f0


	//   ....[3]....
        /*012c*/ 	.word	0x00000510


	//   ....[4]....
        /*0130*/ 	.word	0x00000530


	//   ....[5]....
        /*0134*/ 	.word	0x000007c0


	//   ....[6]....
        /*0138*/ 	.word	0x000007e0


	//   ....[7]....
        /*013c*/ 	.word	0x00000820


	//   ....[8]....
        /*0140*/ 	.word	0x00000a90


	//   ....[9]....
        /*0144*/ 	.word	0x00000d00


	//   ....[10]....
        /*0148*/ 	.word	0x00000f80


	//   ....[11]....
        /*014c*/ 	.word	0x00001220


	//   ....[12]....
        /*0150*/ 	.word	0x00001230


	//   ....[13]....
        /*0154*/ 	.word	0x000012d0


	//   ....[14]....
        /*0158*/ 	.word	0x00001340


	//   ....[15]....
        /*015c*/ 	.word	0x000013a0


	//   ....[16]....
        /*0160*/ 	.word	0x00001410


	//----- nvinfo : EIATTR_EXIT_INSTR_OFFSETS
	.align		4
.L_3629:
        /*0164*/ 	.byte	0x04, 0x1c
        /*0166*/ 	.short	(.L_3631 - .L_3630)


	//   ....[0]....
.L_3630:
        /*0168*/ 	.word	0x00000260


	//   ....[1]....
        /*016c*/ 	.word	0x00001280


	//----- nvinfo : EIATTR_CRS_STACK_SIZE
	.align		4
.L_3631:
        /*0170*/ 	.byte	0x04, 0x1e
        /*0172*/ 	.short	(.L_3633 - .L_3632)
.L_3632:
        /*0174*/ 	.word	0x00000000
.L_3633:


//--------------------- .nv.info._ZN12tensorrt_llm7kernels21fusedQKNormRopeKernelIN3c108BFloat16EfLi128ELb1EEEvPviiifPKvS6_S6_PKlii --------------------------
	.section	.nv.info._ZN12tensorrt_llm7kernels21fusedQKNormRopeKernelIN3c108BFloat16EfLi128ELb1EEEvPviiifPKvS6_S6_PKlii,"",@"SHT_CUDA_INFO"
	.sectionflags	@""
	.align	4


	//----- nvinfo : EIATTR_CUDA_API_VERSION
	.align		4
        /*0000*/ 	.byte	0x04, 0x37
        /*0002*/ 	.short	(.L_3635 - .L_3634)
.L_3634:
        /*0004*/ 	.word	0x00000082


	//----- nvinfo : EIATTR_SW2861232_WAR
	.align		4
.L_3635:
        /*0008*/ 	.byte	0x01, 0x35
	.zero		2


	//----- nvinfo : EIATTR_PARAM_CBANK
	.align		4
        /*000c*/ 	.byte	0x04, 0x0a
        /*000e*/ 	.short	(.L_3637 - .L_3636)
	.align		4
.L_3636:
        /*0010*/ 	.word	index@(.nv.constant0._ZN12tensorrt_llm7kernels21fusedQKNormRopeKernelIN3c108BFloat16EfLi128ELb1EEEvPviiifPKvS6_S6_PKlii)
        /*0014*/ 	.short	0x0160
        /*0016*/ 	.short	0x0040


	//----- nvinfo : EIATTR_CBANK_PARAM_SIZE
	.align		4
.L_3637:
        /*0018*/ 	.byte	0x03, 0x19
        /*001a*/ 	.short	0x0040


	//----- nvinfo : EIATTR_KPARAM_INFO
	.align		4
        /*001c*/ 	.byte	0x04, 0x17
        /*001e*/ 	.short	(.L_3639 - .L_3638)
.L_3638:
        /*0020*/ 	.word	0x00000000
        /*0024*/ 	.short	0x000a
        /*0026*/ 	.short	0x003c
        /*0028*/ 	.byte	0x00, 0xf0, 0x11, 0x00


	//----- nvinfo : EIATTR_KPARAM_INFO
	.align		4
.L_3639:
        /*002c*/ 	.byte	0x04, 0x17
        /*002e*/ 	.short	(.L_3641 - .L_3640)
.L_3640:
        /*0030*/ 	.word	0x00000000
        /*0034*/ 	.short	0x0009
        /*0036*/ 	.short	0x0038
        /*0038*/ 	.byte	0x00, 0xf0, 0x11, 0x00


	//----- nvinfo : EIATTR_KPARAM_INFO
	.align		4
.L_3641:
        /*003c*/ 	.byte	0x04, 0x17
        /*003e*/ 	.short	(.L_3643 - .L_3642)
.L_3642:
        /*0040*/ 	.word	0x00000000
        /*0044*/ 	.short	0x0008
        /*0046*/ 	.short	0x0030
        /*0048*/ 	.byte	0x00, 0xf0, 0x21, 0x00


	//----- nvinfo : EIATTR_KPARAM_INFO
	.align		4
.L_3643:
        /*004c*/ 	.byte	0x04, 0x17
        /*004e*/ 	.short	(.L_3645 - .L_3644)
.L_3644:
        /*0050*/ 	.word	0x00000000
        /*0054*/ 	.short	0x0007
        /*0056*/ 	.short	0x0028
        /*0058*/ 	.byte	0x00, 0xf0, 0x21, 0x00


	//----- nvinfo : EIATTR_KPARAM_INFO
	.align		4
.L_3645:
        /*005c*/ 	.byte	0x04, 0x17
        /*005e*/ 	.short	(.L_3647 - .L_3646)
.L_3646:
        /*0060*/ 	.word	0x00000000
        /*0064*/ 	.short	0x0006
        /*0066*/ 	.short	0x0020
        /*0068*/ 	.byte	0x00, 0xf0, 0x21, 0x00


	//----- nvinfo : EIATTR_KPARAM_INFO
	.align		4
.L_3647:
        /*006c*/ 	.byte	0x04, 0x17
        /*006e*/ 	.short	(.L_3649 - .L_3648)
.L_3648:
        /*0070*/ 	.word	0x00000000
        /*0074*/ 	.short	0x0005
        /*0076*/ 	.short	0x0018
        /*0078*/ 	.byte	0x00, 0xf0, 0x21, 0x00


	//----- nvinfo : EIATTR_KPARAM_INFO
	.align		4
.L_3649:
        /*007c*/ 	.byte	0x04, 0x17
        /*007e*/ 	.short	(.L_3651 - .L_3650)
.L_3650:
        /*0080*/ 	.word	0x00000000
        /*0084*/ 	.short	0x0004
        /*0086*/ 	.short	0x0014
        /*0088*/ 	.byte	0x00, 0xf0, 0x11, 0x00


	//----- nvinfo : EIATTR_KPARAM_INFO
	.align		4
.L_3651:
        /*008c*/ 	.byte	0x04, 0x17
        /*008e*/ 	.short	(.L_3653 - .L_3652)
.L_3652:
        /*0090*/ 	.word	0x00000000
        /*0094*/ 	.short	0x0003
        /*0096*/ 	.short	0x0010
        /*0098*/ 	.byte	0x00, 0xf0, 0x11, 0x00


	//----- nvinfo : EIATTR_KPARAM_INFO
	.align		4
.L_3653:
        /*009c*/ 	.byte	0x04, 0x17
        /*009e*/ 	.short	(.L_3655 - .L_3654)
.L_3654:
        /*00a0*/ 	.word	0x00000000
        /*00a4*/ 	.short	0x0002
        /*00a6*/ 	.short	0x000c
        /*00a8*/ 	.byte	0x00, 0xf0, 0x11, 0x00


	//----- nvinfo : EIATTR_KPARAM_INFO
	.align		4
.L_3655:
        /*00ac*/ 	.byte	0x04, 0x17
        /*00ae*/ 	.short	(.L_3657 - .L_3656)
.L_3656:
        /*00b0*/ 	.word	0x00000000
        /*00b4*/ 	.short	0x0001
        /*00b6*/ 	.short	0x0008
        /*00b8*/ 	.byte	0x00, 0xf0, 0x11, 0x00


	//----- nvinfo : EIATTR_KPARAM_INFO
	.align		4
.L_3657:
        /*00bc*/ 	.byte	0x04, 0x17
        /*00be*/ 	.short	(.L_3659 - .L_3658)
.L_3658:
        /*00c0*/ 	.word	0x00000000
        /*00c4*/ 	.short	0x0000
        /*00c6*/ 	.short	0x0000
        /*00c8*/ 	.byte	0x00, 0xf0, 0x21, 0x00


	//----- nvinfo : EIATTR_MAXREG_COUNT
	.align		4
.L_3659:
        /*00cc*/ 	.byte	0x03, 0x1b
        /*00ce*/ 	.short	0x00ff


	//----- nvinfo : EIATTR_MERCURY_ISA_VERSION
	.align		4
        /*00d0*/ 	.byte	0x03, 0x5f
        /*00d2*/ 	.short	0x0000


	//----- nvinfo : EIATTR_COOP_GROUP_MASK_REGIDS
	.align		4
        /*00d4*/ 	.byte	0x04, 0x29
        /*00d6*/ 	.short	(.L_3661 - .L_3660)


	//   ....[0]....
.L_3660:
        /*00d8*/ 	.word	0xffffffff


	//   ....[1]....
        /*00dc*/ 	.word	0xffffffff


	//   ....[2]....
        /*00e0*/ 	.word	0xffffffff


	//   ....[3]....
        /*00e4*/ 	.word	0xffffffff


	//   ....[4]....
        /*00e8*/ 	.word	0xffffffff


	//----- nvinfo : EIATTR_COOP_GROUP_INSTR_OFFSETS
	.align		4
.L_3661:
        /*00ec*/ 	.byte	0x04, 0x28
        /*00ee*/ 	.short	(.L_3663 - .L_3662)


	//   ....[0]....
.L_3662:
        /*00f0*/ 	.word	0x000004f0


	//   ....[1]....
        /*00f4*/ 	.word	0x00000510


	//   ....[2]....
        /*00f8*/ 	.word	0x00000530


	//   ....[3]....
        /*00fc*/ 	.word	0x00000550


	//   ....[4]....
        /*0100*/ 	.word	0x00000570


	//----- nvinfo : EIATTR_EXIT_INSTR_OFFSETS
	.align		4
.L_3663:
        /*0104*/ 	.byte	0x04, 0x1c
        /*0106*/ 	.short	(.L_3665 - .L_3664)


	//   ....[0]....
.L_3664:
        /*0108*/ 	.word	0x00000260


	//   ....[1]....
        /*010c*/ 	.word	0x00000a00


	//----- nvinfo : EIATTR_CRS_STACK_SIZE
	.align		4
.L_3665:
        /*0110*/ 	.byte	0x04, 0x1e
        /*0112*/ 	.short	(.L_3667 - .L_3666)
.L_3666:
        /*0114*/ 	.word	0x00000000
.L_3667:


//--------------------- .nv.info._ZN12tensorrt_llm7kernels21fusedQKNormRopeKernelIN3c108BFloat16EfLi64ELb0EEEvPviiifPKvS6_S6_PKlii --------------------------
	.section	.nv.info._ZN12tensorrt_llm7kernels21fusedQKNormRopeKernelIN3c108BFloat16EfLi64ELb0EEEvPviiifPKvS6_S6_PKlii,"",@"SHT_CUDA_INFO"
	.sectionflags	@""
	.align	4


	//----- nvinfo : EIATTR_CUDA_API_VERSION
	.align		4
        /*0000*/ 	.byte	0x04, 0x37
        /*0002*/ 	.short	(.L_3669 - .L_3668)
.L_3668:
        /*0004*/ 	.word	0x00000082


	//----- nvinfo : EIATTR_SW2861232_WAR
	.align		4
.L_3669:
        /*0008*/ 	.byte	0x01, 0x35
	.zero		2


	//----- nvinfo : EIATTR_PARAM_CBANK
	.align		4
        /*000c*/ 	.byte	0x04, 0x0a
        /*000e*/ 	.short	(.L_3671 - .L_3670)
	.align		4
.L_3670:
        /*0010*/ 	.word	index@(.nv.constant0._ZN12tensorrt_llm7kernels21fusedQKNormRopeKernelIN3c108BFloat16EfLi64ELb0EEEvPviiifPKvS6_S6_PKlii)
        /*0014*/ 	.short	0x0160
        /*0016*/ 	.short	0x0040


	//----- nvinfo : EIATTR_CBANK_PARAM_SIZE
	.align		4
.L_3671:
        /*0018*/ 	.byte	0x03, 0x19
        /*001a*/ 	.short	0x0040


	//----- nvinfo : EIATTR_KPARAM_INFO
	.align		4
        /*001c*/ 	.byte	0x04, 0x17
        /*001e*/ 	.short	(.L_3673 - .L_3672)
.L_3672:
        /*0020*/ 	.word	0x00000000
        /*0024*/ 	.short	0x000a
        /*0026*/ 	.short	0x003c
        /*0028*/ 	.byte	0x00, 0xf0, 0x11, 0x00


	//----- nvinfo : EIATTR_KPARAM_INFO
	.align		4
.L_3673:
        /*002c*/ 	.byte	0x04, 0x17
        /*002e*/ 	.short	(.L_3675 - .L_3674)
.L_3674:
        /*0030*/ 	.word	0x00000000
        /*0034*/ 	.short	0x0009
        /*0036*/ 	.short	0x0038
        /*0038*/ 	.byte	0x00, 0xf0, 0x11, 0x00


	//----- nvinfo : EIATTR_KPARAM_INFO
	.align		4
.L_3675:
        /*003c*/ 	.byte	0x04, 0x17
        /*003e*/ 	.short	(.L_3677 - .L_3676)
.L_3676:
        /*0040*/ 	.word	0x00000000
        /*0044*/ 	.short	0x0008
        /*0046*/ 	.short	0x0030
        /*0048*/ 	.byte	0x00, 0xf0, 0x21, 0x00


	//----- nvinfo : EIATTR_KPARAM_INFO
	.align		4
.L_3677:
        /*004c*/ 	.byte	0x04, 0x17
        /*004e*/ 	.short	(.L_3679 - .L_3678)
.L_3678:
        /*0050*/ 	.word	0x00000000
        /*0054*/ 	.short	0x0007
        /*0056*/ 	.short	0x0028
        /*0058*/ 	.byte	0x00, 0xf0, 0x21, 0x00


	//----- nvinfo : EIATTR_KPARAM_INFO
	.align		4
.L_3679:
        /*005c*/ 	.byte	0x04, 0x17
        /*005e*/ 	.short	(.L_3681 - .L_3680)
.L_3680:
        /*0060*/ 	.word	0x00000000
        /*0064*/ 	.short	0x0006
        /*0066*/ 	.short	0x0020
        /*0068*/ 	.byte	0x00, 0xf0, 0x21, 0x00


	//----- nvinfo : EIATTR_KPARAM_INFO
	.align		4
.L_3681:
        /*006c*/ 	.byte	0x04, 0x17
        /*006e*/ 	.short	(.L_3683 - .L_3682)
.L_3682:
        /*0070*/ 	.word	0x00000000
        /*0074*/ 	.short	0x0005
        /*0076*/ 	.short	0x0018
        /*0078*/ 	.byte	0x00, 0xf0, 0x21, 0x00


	//----- nvinfo : EIATTR_KPARAM_INFO
	.align		4
.L_3683:
        /*007c*/ 	.byte	0x04, 0x17
        /*007e*/ 	.short	(.L_3685 - .L_3684)
.L_3684:
        /*0080*/ 	.word	0x00000000
        /*0084*/ 	.short	0x0004
        /*0086*/ 	.short	0x0014
        /*0088*/ 	.byte	0x00, 0xf0, 0x11, 0x00


	//----- nvinfo : EIATTR_KPARAM_INFO
	.align		4
.L_3685:
        /*008c*/ 	.byte	0x04, 0x17
        /*008e*/ 	.short	(.L_3687 - .L_3686)
.L_3686:
        /*0090*/ 	.word	0x00000000
        /*0094*/ 	.short	0x0003
        /*0096*/ 	.short	0x0010
        /*0098*/ 	.byte	0x00, 0xf0, 0x11, 0x00


	//----- nvinfo : EIATTR_KPARAM_INFO
	.align		4
.L_3687:
        /*009c*/ 	.byte	0x04, 0x17
        /*009e*/ 	.short	(.L_3689 - .L_3688)
.L_3688:
        /*00a0*/ 	.word	0x00000000
        /*00a4*/ 	.short	0x0002
        /*00a6*/ 	.short	0x000c
        /*00a8*/ 	.byte	0x00, 0xf0, 0x11, 0x00


	//----- nvinfo : EIATTR_KPARAM_INFO
	.align		4
.L_3689:
        /*00ac*/ 	.byte	0x04, 0x17
        /*00ae*/ 	.short	(.L_3691 - .L_3690)
.L_3690:
        /*00b0*/ 	.word	0x00000000
        /*00b4*/ 	.short	0x0001
        /*00b6*/ 	.short	0x0008
        /*00b8*/ 	.byte	0x00, 0xf0, 0x11, 0x00


	//----- nvinfo : EIATTR_KPARAM_INFO
	.align		4
.L_3691:
        /*00bc*/ 	.byte	0x04, 0x17
        /*00be*/ 	.short	(.L_3693 - .L_3692)
.L_3692:
        /*00c0*/ 	.word	0x00000000
        /*00c4*/ 	.short	0x0000
        /*00c6*/ 	.short	0x0000
        /*00c8*/ 	.byte	0x00, 0xf0, 0x21, 0x00


	//----- nvinfo : EIATTR_MAXREG_COUNT
	.align		4
.L_3693:
        /*00cc*/ 	.byte	0x03, 0x1b
        /*00ce*/ 	.short	0x00ff


	//----- nvinfo : EIATTR_MERCURY_ISA_VERSION
	.align		4
        /*00d0*/ 	.byte	0x03, 0x5f
        /*00d2*/ 	.short	0x0000


	//----- nvinfo : EIATTR_COOP_GROUP_MASK_REGIDS
	.align		4
        /*00d4*/ 	.byte	0x04, 0x29
        /*00d6*/ 	.short	(.L_3695 - .L_3694)


	//   ....[0]....
.L_3694:
        /*00d8*/ 	.word	0xffffffff


	//   ....[1]....
        /*00dc*/ 	.word	0xffffffff


	//   ....[2]....
        /*00e0*/ 	.word	0xffffffff


	//   ....[3]....
        /*00e4*/ 	.word	0xffffffff


	//   ....[4]....
        /*00e8*/ 	.word	0xffffffff


	//   ....[5]....
        /*00ec*/ 	.word	0xffffffff


	//   ....[6]....
        /*00f0*/ 	.word	0xffffffff


	//   ....[7]....
        /*00f4*/ 	.word	0xffffffff


	//   ....[8]....
        /*00f8*/ 	.word	0xffffffff


	//   ....[9]....
        /*00fc*/ 	.word	0xffffffff


	//   ....[10]....
        /*0100*/ 	.word	0xffffffff


	//   ....[11]....
        /*0104*/ 	.word	0xffffffff


	//   ....[12]....
        /*0108*/ 	.word	0xffffffff


	//----- nvinfo : EIATTR_COOP_GROUP_INSTR_OFFSETS
	.align		4
.L_3695:
        /*010c*/ 	.byte	0x04, 0x28
        /*010e*/ 	.short	(.L_3697 - .L_3696)


	//   ....[0]....
.L_3696:
        /*0110*/ 	.word	0x00000420


	//   ....[1]....
        /*0114*/ 	.word	0x00000440


	//   ....[2]....
        /*0118*/ 	.word	0x00000460


	//   ....[3]....
        /*011c*/ 	.word	0x00000480


	//   ....[4]....
        /*0120*/ 	.word	0x000004a0


	//   ....[5]....
        /*0124*/ 	.word	0x000006b0


	//   ....[6]....
        /*0128*/ 	.word	0x000006d0


	//   ....[7]....
        /*012c*/ 	.word	0x00000730


	//   ....[8]....
        /*0130*/ 	.word	0x000009b0


	//   ....[9]....
        /*0134*/ 	.word	0x00000c50


	//   ....[10]....
        /*0138*/ 	.word	0x00000c60


	//   ....[11]....
        /*013c*/ 	.word	0x00000cf0


	//   ....[12]....
        /*0140*/ 	.word	0x00000d60


	//----- nvinfo : EIATTR_EXIT_INSTR_OFFSETS
	.align		4
.L_3697:
        /*0144*/ 	.byte	0x04, 0x1c
        /*0146*/ 	.short	(.L_3699 - .L_3698)


	//   ....[0]....
.L_3698:
        /*0148*/ 	.word	0x00000260


	//   ....[1]....
        /*014c*/ 	.word	0x00000ca0


	//----- nvinfo : EIATTR_CRS_STACK_SIZE
	.align		4
.L_3699:
        /*0150*/ 	.byte	0x04, 0x1e
        /*0152*/ 	.short	(.L_3701 - .L_3700)
.L_3700:
        /*0154*/ 	.word	0x00000000
.L_3701:


//--------------------- .nv.info._ZN12tensorrt_llm7kernels21fusedQKNormRopeKernelIN3c108BFloat16EfLi64ELb1EEEvPviiifPKvS6_S6_PKlii --------------------------
	.section	.nv.info._ZN12tensorrt_llm7kernels21fusedQKNormRopeKernelIN3c108BFloat16EfLi64ELb1EEEvPviiifPKvS6_S6_PKlii,"",@"SHT_CUDA_INFO"
	.sectionflags	@""
	.align	4


	//----- nvinfo : EIATTR_CUDA_API_VERSION
	.align		4
        /*0000*/ 	.byte	0x04, 0x37
        /*0002*/ 	.short	(.L_3703 - .L_3702)
.L_3702:
        /*0004*/ 	.word	0x00000082


	//----- nvinfo : EIATTR_SW2861232_WAR
	.align		4
.L_3703:
        /*0008*/ 	.byte	0x01, 0x35
	.zero		2


	//----- nvinfo : EIATTR_PARAM_CBANK
	.align		4
        /*000c*/ 	.byte	0x04, 0x0a
        /*000e*/ 	.short	(.L_3705 - .L_3704)
	.align		4
.L_3704:
        /*0010*/ 	.word	index@(.nv.constant0._ZN12tensorrt_llm7kernels21fusedQKNormRopeKernelIN3c108BFloat16EfLi64ELb1EEEvPviiifPKvS6_S6_PKlii)
        /*0014*/ 	.short	0x0160
        /*0016*/ 	.short	0x0040


	//----- nvinfo : EIATTR_CBANK_PARAM_SIZE
	.align		4
.L_3705:
        /*0018*/ 	.byte	0x03, 0x19
        /*001a*/ 	.short	0x0040


	//----- nvinfo : EIATTR_KPARAM_INFO
	.align		4
        /*001c*/ 	.byte	0x04, 0x17
        /*001e*/ 	.short	(.L_3707 - .L_3706)
.L_3706:
        /*0020*/ 	.word	0x00000000
        /*0024*/ 	.short	0x000a
        /*0026*/ 	.short	0x003c
        /*0028*/ 	.byte	0x00, 0xf0, 0x11, 0x00


	//----- nvinfo : EIATTR_KPARAM_INFO
	.align		4
.L_3707:
        /*002c*/ 	.byte	0x04, 0x17
        /*002e*/ 	.short	(.L_3709 - .L_3708)
.L_3708:
        /*0030*/ 	.word	0x00000000
        /*0034*/ 	.short	0x0009
        /*0036*/ 	.short	0x0038
        /*0038*/ 	.byte	0x00, 0xf0, 0x11, 0x00


	//----- nvinfo : EIATTR_KPARAM_INFO
	.align		4
.L_3709:
        /*003c*/ 	.byte	0x04, 0x17
        /*003e*/ 	.short	(.L_3711 - .L_3710)
.L_3710:
        /*0040*/ 	.word	0x00000000
        /*0044*/ 	.short	0x0008
        /*0046*/ 	.short	0x0030
        /*0048*/ 	.byte	0x00, 0xf0, 0x21, 0x00


	//----- nvinfo : EIATTR_KPARAM_INFO
	.align		4
.L_3711:
        /*004c*/ 	.byte	0x04, 0x17
        /*004e*/ 	.short	(.L_3713 - .L_3712)
.L_3712:
        /*0050*/ 	.word	0x00000000
        /*0054*/ 	.short	0x0007
        /*0056*/ 	.short	0x0028
        /*0058*/ 	.byte	0x00, 0xf0, 0x21, 0x00


	//----- nvinfo : EIATTR_KPARAM_INFO
	.align		4
.L_3713:
        /*005c*/ 	.byte	0x04, 0x17
        /*005e*/ 	.short	(.L_3715 - .L_3714)
.L_3714:
        /*0060*/ 	.word	0x00000000
        /*0064*/ 	.short	0x0006
        /*0066*/ 	.short	0x0020
        /*0068*/ 	.byte	0x00, 0xf0, 0x21, 0x00


	//----- nvinfo : EIATTR_KPARAM_INFO
	.align		4
.L_3715:
        /*006c*/ 	.byte	0x04, 0x17
        /*006e*/ 	.short	(.L_3717 - .L_3716)
.L_3716:
        /*0070*/ 	.word	0x00000000
        /*0074*/ 	.short	0x0005
        /*0076*/ 	.short	0x0018
        /*0078*/ 	.byte	0x00, 0xf0, 0x21, 0x00


	//----- nvinfo : EIATTR_KPARAM_INFO
	.align		4
.L_3717:
        /*007c*/ 	.byte	0x04, 0x17
        /*007e*/ 	.short	(.L_3719 - .L_3718)
.L_3718:
        /*0080*/ 	.word	0x00000000
        /*0084*/ 	.short	0x0004
        /*0086*/ 	.short	0x0014
        /*0088*/ 	.byte	0x00, 0xf0, 0x11, 0x00


	//----- nvinfo : EIATTR_KPARAM_INFO
	.align		4
.L_3719:
        /*008c*/ 	.byte	0x04, 0x17
        /*008e*/ 	.short	(.L_3721 - .L_3720)
.L_3720:
        /*0090*/ 	.word	0x00000000
        /*0094*/ 	.short	0x0003
        /*0096*/ 	.short	0x0010
        /*0098*/ 	.byte	0x00, 0xf0, 0x11, 0x00


	//----- nvinfo : EIATTR_KPARAM_INFO
	.align		4
.L_3721:
        /*009c*/ 	.byte	0x04, 0x17
        /*009e*/ 	.short	(.L_3723 - .L_3722)
.L_3722:
        /*00a0*/ 	.word	0x00000000
        /*00a4*/ 	.short	0x0002
        /*00a6*/ 	.short	0x000c
        /*00a8*/ 	.byte	0x00, 0xf0, 0x11, 0x00


	//----- nvinfo : EIATTR_KPARAM_INFO
	.align		4
.L_3723:
        /*00ac*/ 	.byte	0x04, 0x17
        /*00ae*/ 	.short	(.L_3725 - .L_3724)
.L_3724:
        /*00b0*/ 	.word	0x00000000
        /*00b4*/ 	.short	0x0001
        /*00b6*/ 	.short	0x0008
        /*00b8*/ 	.byte	0x00, 0xf0, 0x11, 0x00


	//----- nvinfo : EIATTR_KPARAM_INFO
	.align		4
.L_3725:
        /*00bc*/ 	.byte	0x04, 0x17
        /*00be*/ 	.short	(.L_3727 - .L_3726)
.L_3726:
        /*00c0*/ 	.word	0x00000000
        /*00c4*/ 	.short	0x0000
        /*00c6*/ 	.short	0x0000
        /*00c8*/ 	.byte	0x00, 0xf0, 0x21, 0x00


	//----- nvinfo : EIATTR_MAXREG_COUNT
	.align		4
.L_3727:
        /*00cc*/ 	.byte	0x03, 0x1b
        /*00ce*/ 	.short	0x00ff


	//----- nvinfo : EIATTR_MERCURY_ISA_VERSION
	.align		4
        /*00d0*/ 	.byte	0x03, 0x5f
        /*00d2*/ 	.short	0x0000


	//----- nvinfo : EIATTR_COOP_GROUP_MASK_REGIDS
	.align		4
        /*00d4*/ 	.byte	0x04, 0x29
        /*00d6*/ 	.short	(.L_3729 - .L_3728)


	//   ....[0]....
.L_3728:
        /*00d8*/ 	.word	0xffffffff


	//   ....[1]....
        /*00dc*/ 	.word	0xffffffff


	//   ....[2]....
        /*00e0*/ 	.word	0xffffffff


	//   ....[3]....
        /*00e4*/ 	.word	0xffffffff


	//   ....[4]....
        /*00e8*/ 	.word	0xffffffff


	//----- nvinfo : EIATTR_COOP_GROUP_INSTR_OFFSETS
	.align		4
.L_3729:
        /*00ec*/ 	.byte	0x04, 0x28
        /*00ee*/ 	.short	(.L_3731 - .L_3730)


	//   ....[0]....
.L_3730:
        /*00f0*/ 	.word	0x00000410


	//   ....[1]....
        /*00f4*/ 	.word	0x00000430


	//   ....[2]....
        /*00f8*/ 	.word	0x00000450


	//   ....[3]....
        /*00fc*/ 	.word	0x00000470


	//   ....[4]....
        /*0100*/ 	.word	0x00000490


	//----- nvinfo : EIATTR_EXIT_INSTR_OFFSETS
	.align		4
.L_3731:
        /*0104*/ 	.byte	0x04, 0x1c
        /*0106*/ 	.short	(.L_3733 - .L_3732)


	//   ....[0]....
.L_3732:
        /*0108*/ 	.word	0x00000250


	//   ....[1]....
        /*010c*/ 	.word	0x00000770


	//----- nvinfo : EIATTR_CRS_STACK_SIZE
	.align		4
.L_3733:
        /*0110*/ 	.byte	0x04, 0x1e
        /*0112*/ 	.short	(.L_3735 - .L_3734)
.L_3734:
        /*0114*/ 	.word	0x00000000
.L_3735:


//--------------------- .nv.info._ZN12tensorrt_llm7kernels32fusedQKNormRopeKernelNTokenHeadsIN3c104HalfENS2_8BFloat16ELi256ELb0ELi8EEEvPviiifPKvS7_S7_PKlii --------------------------
	.section	.nv.info._ZN12tensorrt_llm7kernels32fusedQKNormRopeKernelNTokenHeadsIN3c104HalfENS2_8BFloat16ELi256ELb0ELi8EEEvPviiifPKvS7_S7_PKlii,"",@"SHT_CUDA_INFO"
	.sectionflags	@""
	.align	4


	//----- nvinfo : EIATTR_CUDA_API_VERSION
	.align		4
        /*0000*/ 	.byte	0x04, 0x37
        /*0002*/ 	.short	(.L_3737 - .L_3736)
.L_3736:
        /*0004*/ 	.word	0x00000082


	//----- nvinfo : EIATTR_SW2861232_WAR
	.align		4
.L_3737:
        /*0008*/ 	.byte	0x01, 0x35
	.zero		2


	//----- nvinfo : EIATTR_PARAM_CBANK
	.align		4
        /*000c*/ 	.byte	0x04, 0x0a
        /*000e*/ 	.short	(.L_3739 - .L_3738)
	.align		4
.L_3738:
        /*0010*/ 	.word	index@(.nv.constant0._ZN12tensorrt_llm7kernels32fusedQKNormRopeKernelNTokenHeadsIN3c104HalfENS2_8BFloat16ELi256ELb0ELi8EEEvPviiifPKvS7_S7_PKlii)
        /*0014*/ 	.short	0x0160
        /*0016*/ 	.short	0x0040


	//----- nvinfo : EIATTR_CBANK_PARAM_SIZE
	.align		4
.L_3739:
        /*0018*/ 	.byte	0x03, 0x19
        /*001a*/ 	.short	0x0040


	//----- nvinfo : EIATTR_KPARAM_INFO
	.align		4
        /*001c*/ 	.byte	0x04, 0x17
        /*001e*/ 	.short	(.L_3741 - .L_3740)
.L_3740:
        /*0020*/ 	.word	0x00000000
        /*0024*/ 	.short	0x000a
        /*0026*/ 	.short	0x003c
        /*0028*/ 	.byte	0x00, 0xf0, 0x11, 0x00


	//----- nvinfo : EIATTR_KPARAM_INFO
	.align		4
.L_3741:
        /*002c*/ 	.byte	0x04, 0x17
        /*002e*/ 	.short	(.L_3743 - .L_3742)
.L_3742:
        /*0030*/ 	.word	0x00000000
        /*0034*/ 	.short	0x0009
        /*0036*/ 	.short	0x0038
        /*0038*/ 	.byte	0x00, 0xf0, 0x11, 0x00


	//----- nvinfo : EIATTR_KPARAM_INFO
	.align		4
.L_3743:
        /*003c*/ 	.byte	0x04, 0x17
        /*003e*/ 	.short	(.L_3745 - .L_3744)
.L_3744:
        /*0040*/ 	.word	0x00000000
        /*0044*/ 	.short	0x0008
        /*0046*/ 	.short	0x0030
        /*0048*/ 	.byte	0x00, 0xf0, 0x21, 0x00


	//----- nvinfo : EIATTR_KPARAM_INFO
	.align		4
.L_3745:
        /*004c*/ 	.byte	0x04, 0x17
        /*004e*/ 	.short	(.L_3747 - .L_3746)
.L_3746:
        /*0050*/ 	.word	0x00000000
        /*0054*/ 	.short	0x0007
        /*0056*/ 	.short	0x0028
        /*0058*/ 	.byte	0x00, 0xf0, 0x21, 0x00


	//----- nvinfo : EIATTR_KPARAM_INFO
	.align		4
.L_3747:
        /*005c*/ 	.byte	0x04, 0x17
        /*005e*/ 	.short	(.L_3749 - .L_3748)
.L_3748:
        /*0060*/ 	.word	0x00000000
        /*0064*/ 	.short	0x0006
        /*0066*/ 	.short	0x0020
        /*0068*/ 	.byte	0x00, 0xf0, 0x21, 0x00


	//----- nvinfo : EIATTR_KPARAM_INFO
	.align		4
.L_3749:
        /*006c*/ 	.byte	0x04, 0x17
        /*006e*/ 	.short	(.L_3751 - .L_3750)
.L_3750:
        /*0070*/ 	.word	0x00000000
        /*0074*/ 	.short	0x0005
        /*0076*/ 	.short	0x0018
        /*0078*/ 	.byte	0x00, 0xf0, 0x21, 0x00


	//----- nvinfo : EIATTR_KPARAM_INFO
	.align		4
.L_3751:
        /*007c*/ 	.byte	0x04, 0x17
        /*007e*/ 	.short	(.L_3753 - .L_3752)
.L_3752:
        /*0080*/ 	.word	0x00000000
        /*0084*/ 	.short	0x0004
        /*0086*/ 	.short	0x0014
        /*0088*/ 	.byte	0x00, 0xf0, 0x11, 0x00


	//----- nvinfo : EIATTR_KPARAM_INFO
	.align		4
.L_3753:
        /*008c*/ 	.byte	0x04, 0x17
        /*008e*/ 	.short	(.L_3755 - .L_3754)
.L_3754:
        /*0090*/ 	.word	0x00000000
        /*0094*/ 	.short	0x0003
        /*0096*/ 	.short	0x0010
        /*0098*/ 	.byte	0x00, 0xf0, 0x11, 0x00


	//----- nvinfo : EIATTR_KPARAM_INFO
	.align		4
.L_3755:
        /*009c*/ 	.byte	0x04, 0x17
        /*009e*/ 	.short	(.L_3757 - .L_3756)
.L_3756:
        /*00a0*/ 	.word	0x00000000
        /*00a4*/ 	.short	0x0002
        /*00a6*/ 	.short	0x000c
        /*00a8*/ 	.byte	0x00, 0xf0, 0x11, 0x00


	//----- nvinfo : EIATTR_KPARAM_INFO
	.align		4
.L_3757:
        /*00ac*/ 	.byte	0x04, 0x17
        /*00ae*/ 	.short	(.L_3759 - .L_3758)
.L_3758:
        /*00b0*/ 	.word	0x00000000
        /*00b4*/ 	.short	0x0001
        /*00b6*/ 	.short	0x0008
        /*00b8*/ 	.byte	0x00, 0xf0, 0x11, 0x00


	//----- nvinfo : EIATTR_KPARAM_INFO
	.align		4
.L_3759:
        /*00bc*/ 	.byte	0x04, 0x17
        /*00be*/ 	.short	(.L_3761 - .L_3760)
.L_3760:
        /*00c0*/ 	.word	0x00000000
        /*00c4*/ 	.short	0x0000
        /*00c6*/ 	.short	0x0000
        /*00c8*/ 	.byte	0x00, 0xf0, 0x21, 0x00


	//----- nvinfo : EIATTR_MAXREG_COUNT
	.align		4
.L_3761:
        /*00cc*/ 	.byte	0x03, 0x1b
        /*00ce*/ 	.short	0x00ff


	//----- nvinfo : EIATTR_MERCURY_ISA_VERSION
	.align		4
        /*00d0*/ 	.byte	0x03, 0x5f
        /*00d2*/ 	.short	0x0000


	//----- nvinfo : EIATTR_COOP_GROUP_MASK_REGIDS
	.align		4
        /*00d4*/ 	.byte	0x04, 0x29
        /*00d6*/ 	.short	(.L_3763 - .L_3762)


	//   ....[0]....
.L_3762:
        /*00d8*/ 	.word	0xffffffff


	//   ....[1]....
        /*00dc*/ 	.word	0xffffffff


	//   ....[2]....
        /*00e0*/ 	.word	0xffffffff


	//   ....[3]....
        /*00e4*/ 	.word	0xffffffff


	//   ....[4]....
        /*00e8*/ 	.word	0xffffffff


	//   ....[5]....
        /*00ec*/ 	.word	0xffffffff


	//   ....[6]....
        /*00f0*/ 	.word	0xffffffff


	//   ....[7]....
        /*00f4*/ 	.word	0xffffffff


	//   ....[8]....
        /*00f8*/ 	.word	0xffffffff


	//   ....[9]....
        /*00fc*/ 	.word	0xffffffff


	//   ....[10]....
        /*0100*/ 	.word	0xffffffff


	//   ....[11]....
        /*0104*/ 	.word	0xffffffff


	//   ....[12]....
        /*0108*/ 	.word	0xffffffff


	//   ....[13]....
        /*010c*/ 	.word	0xffffffff


	//   ....[14]....
        /*0110*/ 	.word	0xffffffff


	//   ....[15]....
        /*0114*/ 	.word	0xffffffff


	//   ....[16]....
        /*0118*/ 	.word	0xffffffff


	//   ....[17]....
        /*011c*/ 	.word	0xffffffff


	//   ....[18]....
        /*0120*/ 	.word	0xffffffff


	//   ....[19]....
        /*0124*/ 	.word	0xffffffff


	//   ....[20]....
        /*0128*/ 	.word	0xffffffff


	//   ....[21]....
        /*012c*/ 	.word	0xffffffff


	//   ....[22]....
        /*0130*/ 	.word	0xffffffff


	//   ....[23]....
        /*0134*/ 	.word	0xffffffff


	//   ....[24]....
        /*0138*/ 	.word	0xffffffff


	//   ....[25]....
        /*013c*/ 	.word	0xffffffff


	//   ....[26]....
        /*0140*/ 	.word	0xffffffff


	//   ....[27]....
        /*0144*/ 	.word	0xffffffff


	//   ....[28]....
        /*0148*/ 	.word	0xffffffff


	//   ....[29]....
        /*014c*/ 	.word	0xffffffff


	//----- nvinfo : EIATTR_COOP_GROUP_INSTR_OFFSETS
	.align		4
.L_3763:
        /*0150*/ 	.byte	0x04, 0x28
        /*0152*/ 	.short	(.L_3765 - .L_3764)


	//   ....[0]....
.L_3764:
        /*0154*/ 	.word	0x00001f20


	//   ....[1]....
        /*0158*/ 	.word	0x00001f50


	//   ....[2]....
        /*015c*/ 	.word	0x00001f70


	//   ....[3]....
        /*0160*/ 	.word	0x00001f90


	//   ....[4]....
        /*0164*/ 	.word	0x00001fb0


	//   ....[5]....
        /*0168*/ 	.word	0x00002240


	//   ....[6]....
        /*016c*/ 	.word	0x00002250


	//   ....[7]....
        /*0170*/ 	.word	0x00002280


	//   ....[8]....
        /*0174*/ 	.word	0x00002510


	//   ....[9]....
        /*0178*/ 	.word	0x000025c0


	//   ....[10]....
        /*017c*/ 	.word	0x00002670


	//   ....[11]....
        /*0180*/ 	.word	0x00002730


	//   ....[12]....
        /*0184*/ 	.word	0x000027f0


	//   ....[13]....
        /*0188*/ 	.word	0x000028c0


	//   ....[14]....
        /*018c*/ 	.word	0x00002910


	//   ....[15]....
        /*0190*/ 	.word	0x00002a90


	//   ....[16]....
        /*0194*/ 	.word	0x00002aa0


	//   ....[17]....
        /*0198*/ 	.word	0x00002c40


	//   ....[18]....
        /*019c*/ 	.word	0x00002cb0


	//   ....[19]....
        /*01a0*/ 	.word	0x00002d10


	//   ....[20]....
        /*01a4*/ 	.word	0x00002d70


	//   ....[21]....
        /*01a8*/ 	.word	0x00002dd0


	//   ....[22]....
        /*01ac*/ 	.word	0x00002e40


	//   ....[23]....
        /*01b0*/ 	.word	0x00002eb0


	//   ....[24]....
        /*01b4*/ 	.word	0x00002fd0


	//   ....[25]....
        /*01b8*/ 	.word	0x000030f0


	//   ....[26]....
        /*01bc*/ 	.word	0x00003210


	//   ....[27]....
        /*01c0*/ 	.word	0x00003330


	//   ....[28]....
        /*01c4*/ 	.word	0x00003450


	//   ....[29]....
        /*01c8*/ 	.word	0x00003570


	//----- nvinfo : EIATTR_EXIT_INSTR_OFFSETS
	.align		4
.L_3765:
        /*01cc*/ 	.byte	0x04, 0x1c
        /*01ce*/ 	.short	(.L_3767 - .L_3766)


	//   ....[0]....
.L_3766:
        /*01d0*/ 	.word	0x000002c0


	//   ....[1]....
        /*01d4*/ 	.word	0x000013f0


	//   ....[2]....
        /*01d8*/ 	.word	0x00002bf0


	//----- nvinfo : EIATTR_CRS_STACK_SIZE
	.align		4
.L_3767:
        /*01dc*/ 	.byte	0x04, 0x1e
        /*01de*/ 	.short	(.L_3769 - .L_3768)
.L_3768:
        /*01e0*/ 	.word	0x00000000
.L_3769:


//--------------------- .nv.info._ZN12tensorrt_llm7kernels32fusedQKNormRopeKernelNTokenHeadsIN3c104HalfENS2_8BFloat16ELi256ELb1ELi8EEEvPviiifPKvS7_S7_PKlii --------------------------
	.section	.nv.info._ZN12tensorrt_llm7kernels32fusedQKNormRopeKernelNTokenHeadsIN3c104HalfENS2_8BFloat16ELi256ELb1ELi8EEEvPviiifPKvS7_S7_PKlii,"",@"SHT_CUDA_INFO"
	.sectionflags	@""
	.align	4


	//----- nvinfo : EIATTR_CUDA_API_VERSION
	.align		4
        /*0000*/ 	.byte	0x04, 0x37
        /*0002*/ 	.short	(.L_3771 - .L_3770)
.L_3770:
        /*0004*/ 	.word	0x00000082


	//----- nvinfo : EIATTR_SW2861232_WAR
	.align		4
.L_3771:
        /*0008*/ 	.byte	0x01, 0x35
	.zero		2


	//----- nvinfo : EIATTR_PARAM_CBANK
	.align		4
        /*000c*/ 	.byte	0x04, 0x0a
        /*000e*/ 	.short	(.L_3773 - .L_3772)
	.align		4
.L_3772:
        /*0010*/ 	.word	index@(.nv.constant0._ZN12tensorrt_llm7kernels32fusedQKNormRopeKernelNTokenHeadsIN3c104HalfENS2_8BFloat16ELi256ELb1ELi8EEEvPviiifPKvS7_S7_PKlii)
        /*0014*/ 	.short	0x0160
        /*0016*/ 	.short	0x0040


	//----- nvinfo : EIATTR_CBANK_PARAM_SIZE
	.align		4
.L_3773:
        /*0018*/ 	.byte	0x03, 0x19
        /*001a*/ 	.short	0x0040


	//----- nvinfo : EIATTR_KPARAM_INFO
	.align		4
        /*001c*/ 	.byte	0x04, 0x17
        /*001e*/ 	.short	(.L_3775 - .L_3774)
.L_3774:
        /*0020*/ 	.word	0x00000000
        /*0024*/ 	.short	0x000a
        /*0026*/ 	.short	0x003c
        /*0028*/ 	.byte	0x00, 0xf0, 0x11, 0x00


	//----- nvinfo : EIATTR_KPARAM_INFO
	.align		4
.L_3775:
        /*002c*/ 	.byte	0x04, 0x17
        /*002e*/ 	.short	(.L_3777 - .L_3776)
.L_3776:
        /*0030*/ 	.word	0x00000000
        /*0034*/ 	.short	0x0009
        /*0036*/ 	.short	0x0038
        /*0038*/ 	.byte	0x00, 0xf0, 0x11, 0x00


	//----- nvinfo : EIATTR_KPARAM_INFO
	.align		4
.L_3777:
        /*003c*/ 	.byte	0x04, 0x17
        /*003e*/ 	.short	(.L_3779 - .L_3778)
.L_3778:
        /*0040*/ 	.word	0x00000000
        /*0044*/ 	.short	0x0008
        /*0046*/ 	.short	0x0030
        /*0048*/ 	.byte	0x00, 0xf0, 0x21, 0x00


	//----- nvinfo : EIATTR_KPARAM_INFO
	.align		4
.L_3779:
        /*004c*/ 	.byte	0x04, 0x17
        /*004e*/ 	.short	(.L_3781 - .L_3780)
.L_3780:
        /*0050*/ 	.word	0x00000000
        /*0054*/ 	.short	0x0007
        /*0056*/ 	.short	0x0028
        /*0058*/ 	.byte	0x00, 0xf0, 0x21, 0x00


	//----- nvinfo : EIATTR_KPARAM_INFO
	.align		4
.L_3781:
        /*005c*/ 	.byte	0x04, 0x17
        /*005e*/ 	.short	(.L_3783 - .L_3782)
.L_3782:
        /*0060*/ 	.word	0x00000000
        /*0064*/ 	.short	0x0006
        /*0066*/ 	.short	0x0020
        /*0068*/ 	.byte	0x00, 0xf0, 0x21, 0x00


	//----- nvinfo : EIATTR_KPARAM_INFO
	.align		4
.L_3783:
        /*006c*/ 	.byte	0x04, 0x17
        /*006e*/ 	.short	(.L_3785 - .L_3784)
.L_3784:
        /*0070*/ 	.word	0x00000000
        /*0074*/ 	.short	0x0005
        /*0076*/ 	.short	0x0018
        /*0078*/ 	.byte	0x00, 0xf0, 0x21, 0x00


	//----- nvinfo : EIATTR_KPARAM_INFO
	.align		4
.L_3785:
        /*007c*/ 	.byte	0x04, 0x17
        /*007e*/ 	.short	(.L_3787 - .L_3786)
.L_3786:
        /*0080*/ 	.word	0x00000000
        /*0084*/ 	.short	0x0004
        /*0086*/ 	.short	0x0014
        /*0088*/ 	.byte	0x00, 0xf0, 0x11, 0x00


	//----- nvinfo : EIATTR_KPARAM_INFO
	.align		4
.L_3787:
        /*008c*/ 	.byte	0x04, 0x17
        /*008e*/ 	.short	(.L_3789 - .L_3788)
.L_3788:
        /*0090*/ 	.word	0x00000000
        /*0094*/ 	.short	0x0003
        /*0096*/ 	.short	0x0010
        /*0098*/ 	.byte	0x00, 0xf0, 0x11, 0x00


	//----- nvinfo : EIATTR_KPARAM_INFO
	.align		4
.L_3789:
        /*009c*/ 	.byte	0x04, 0x17
        /*009e*/ 	.short	(.L_3791 - .L_3790)
.L_3790:
        /*00a0*/ 	.word	0x00000000
        /*00a4*/ 	.short	0x0002
        /*00a6*/ 	.short	0x000c
        /*00a8*/ 	.byte	0x00, 0xf0, 0x11, 0x00


	//----- nvinfo : EIATTR_KPARAM_INFO
	.align		4
.L_3791:
        /*00ac*/ 	.byte	0x04, 0x17
        /*00ae*/ 	.short	(.L_3793 - .L_3792)
.L_3792:
        /*00b0*/ 	.word	0x00000000
        /*00b4*/ 	.short	0x0001
        /*00b6*/ 	.short	0x0008
        /*00b8*/ 	.byte	0x00, 0xf0, 0x11, 0x00


	//----- nvinfo : EIATTR_KPARAM_INFO
	.align		4
.L_3793:
        /*00bc*/ 	.byte	0x04, 0x17
        /*00be*/ 	.short	(.L_3795 - .L_3794)
.L_3794:
        /*00c0*/ 	.word	0x00000000
        /*00c4*/ 	.short	0x0000
        /*00c6*/ 	.short	0x0000
        /*00c8*/ 	.byte	0x00, 0xf0, 0x21, 0x00


	//----- nvinfo : EIATTR_MAXREG_COUNT
	.align		4
.L_3795:
        /*00cc*/ 	.byte	0x03, 0x1b
        /*00ce*/ 	.short	0x00ff


	//----- nvinfo : EIATTR_MERCURY_ISA_VERSION
	.align		4
        /*00d0*/ 	.byte	0x03, 0x5f
        /*00d2*/ 	.short	0x0000


	//----- nvinfo : EIATTR_COOP_GROUP_MASK_REGIDS
	.align		4
        /*00d4*/ 	.byte	0x04, 0x29
        /*00d6*/ 	.short	(.L_3797 - .L_3796)


	//   ....[0]....
.L_3796:
        /*00d8*/ 	.word	0xffffffff


	//   ....[1]....
        /*00dc*/ 	.word	0xffffffff


	//   ....[2]....
        /*00e0*/ 	.word	0xffffffff


	//   ....[3]....
        /*00e4*/ 	.word	0xffffffff


	//   ....[4]....
        /*00e8*/ 	.word	0xffffffff


	//   ....[5]....
        /*00ec*/ 	.word	0xffffffff


	//   ....[6]....
        /*00f0*/ 	.word	0xffffffff


	//   ....[7]....
        /*00f4*/ 	.word	0xffffffff


	//   ....[8]....
        /*00f8*/ 	.word	0xffffffff


	//   ....[9]....
        /*00fc*/ 	.word	0xffffffff


	//----- nvinfo : EIATTR_COOP_GROUP_INSTR_OFFSETS
	.align		4
.L_3797:
        /*0100*/ 	.byte	0x04, 0x28
        /*0102*/ 	.short	(.L_3799 - .L_3798)


	//   ....[0]....
.L_3798:
        /*0104*/ 	.word	0x000018e0


	//   ....[1]....
        /*0108*/ 	.word	0x00001910


	//   ....[2]....
        /*010c*/ 	.word	0x00001930


	//   ....[3]....
        /*0110*/ 	.word	0x00001950


	//   ....[4]....
        /*0114*/ 	.word	0x00001970


	//   ....[5]....
        /*0118*/ 	.word	0x00001f50


	//   ....[6]....
        /*011c*/ 	.word	0x00001fd0


	//   ....[7]....
        /*0120*/ 	.word	0x00002030


	//   ....[8]....
        /*0124*/ 	.word	0x00002090


	//   ....[9]....
        /*0128*/ 	.word	0x000020f0


	//----- nvinfo : EIATTR_EXIT_INSTR_OFFSETS
	.align		4
.L_3799:
        /*012c*/ 	.byte	0x04, 0x1c
        /*012e*/ 	.short	(.L_3801 - .L_3800)


	//   ....[0]....
.L_3800:
        /*0130*/ 	.word	0x000002e0


	//   ....[1]....
        /*0134*/ 	.word	0x00001420


	//   ....[2]....
        /*0138*/ 	.word	0x00001f00


	//----- nvinfo : EIATTR_CRS_STACK_SIZE
	.align		4
.L_3801:
        /*013c*/ 	.byte	0x04, 0x1e
        /*013e*/ 	.short	(.L_3803 - .L_3802)
.L_3802:
        /*0140*/ 	.word	0x00000000
.L_3803:


//--------------------- .nv.info._ZN12tensorrt_llm7kernels32fusedQKNormRopeKernelNTokenHeadsIN3c104HalfENS2_8BFloat16ELi128ELb0ELi8EEEvPviiifPKvS7_S7_PKlii --------------------------
	.section	.nv.info._ZN12tensorrt_llm7kernels32fusedQKNormRopeKernelNTokenHeadsIN3c104HalfENS2_8BFloat16ELi128ELb0ELi8EEEvPviiifPKvS7_S7_PKlii,"",@"SHT_CUDA_INFO"
	.sectionflags	@""
	.align	4


	//----- nvinfo : EIATTR_CUDA_API_VERSION
	.align		4
        /*0000*/ 	.byte	0x04, 0x37
        /*0002*/ 	.short	(.L_3805 - .L_3804)
.L_3804:
        /*0004*/ 	.word	0x00000082


	//----- nvinfo : EIATTR_SW2861232_WAR
	.align		4
.L_3805:
        /*0008*/ 	.byte	0x01, 0x35
	.zero		2


	//----- nvinfo : EIATTR_PARAM_CBANK
	.align		4
        /*000c*/ 	.byte	0x04, 0x0a
        /*000e*/ 	.short	(.L_3807 - .L_3806)
	.align		4
.L_3806:
        /*0010*/ 	.word	index@(.nv.constant0._ZN12tensorrt_llm7kernels32fusedQKNormRopeKernelNTokenHeadsIN3c104HalfENS2_8BFloat16ELi128ELb0ELi8EEEvPviiifPKvS7_S7_PKlii)
        /*0014*/ 	.short	0x0160
        /*0016*/ 	.short	0x0040


	//----- nvinfo : EIATTR_CBANK_PARAM_SIZE
	.align		4
.L_3807:
        /*0018*/ 	.byte	0x03, 0x19
        /*001a*/ 	.short	0x0040


	//----- nvinfo : EIATTR_KPARAM_INFO
	.align		4
        /*001c*/ 	.byte	0x04, 0x17
        /*001e*/ 	.short	(.L_3809 - .L_3808)
.L_3808:
        /*0020*/ 	.word	0x00000000
        /*0024*/ 	.short	0x000a
        /*0026*/ 	.short	0x003c
        /*0028*/ 	.byte	0x00, 0xf0, 0x11, 0x00


	//----- nvinfo : EIATTR_KPARAM_INFO
	.align		4
.L_3809:
        /*002c*/ 	.byte	0x04, 0x17
        /*002e*/ 	.short	(.L_3811 - .L_3810)
.L_3810:
        /*0030*/ 	.word	0x00000000
        /*0034*/ 	.short	0x0009
        /*0036*/ 	.short	0x0038
        /*0038*/ 	.byte	0x00, 0xf0, 0x11, 0x00


	//----- nvinfo : EIATTR_KPARAM_INFO
	.align		4
.L_3811:
        /*003c*/ 	.byte	0x04, 0x17
        /*003e*/ 	.short	(.L_3813 - .L_3812)
.L_3812:
        /*0040*/ 	.word	0x00000000
        /*0044*/ 	.short	0x0008
        /*0046*/ 	.short	0x0030
        /*0048*/ 	.byte	0x00, 0xf0, 0x21, 0x00


	//----- nvinfo : EIATTR_KPARAM_INFO
	.align		4
.L_3813:
        /*004c*/ 	.byte	0x04, 0x17
        /*004e*/ 	.short	(.L_3815 - .L_3814)
.L_3814:
        /*0050*/ 	.word	0x00000000
        /*0054*/ 	.short	0x0007
        /*0056*/ 	.short	0x0028
        /*0058*/ 	.byte	0x00, 0xf0, 0x21, 0x00


	//----- nvinfo : EIATTR_KPARAM_INFO
	.align		4
.L_3815:
        /*005c*/ 	.byte	0x04, 0x17
        /*005e*/ 	.short	(.L_3817 - .L_3816)
.L_3816:
        /*0060*/ 	.word	0x00000000
        /*0064*/ 	.short	0x0006
        /*0066*/ 	.short	0x0020
        /*0068*/ 	.byte	0x00, 0xf0, 0x21, 0x00


	//----- nvinfo : EIATTR_KPARAM_INFO
	.align		4
.L_3817:
        /*006c*/ 	.byte	0x04, 0x17
        /*006e*/ 	.short	(.L_3819 - .L_3818)
.L_3818:
        /*0070*/ 	.word	0x00000000
        /*0074*/ 	.short	0x0005
        /*0076*/ 	.short	0x0018
        /*0078*/ 	.byte	0x00, 0xf0, 0x21, 0x00


	//----- nvinfo : EIATTR_KPARAM_INFO
	.align		4
.L_3819:
        /*007c*/ 	.byte	0x04, 0x17
        /*007e*/ 	.short	(.L_3821 - .L_3820)
.L_3820:
        /*0080*/ 	.word	0x00000000
        /*0084*/ 	.short	0x0004
        /*0086*/ 	.short	0x0014
        /*0088*/ 	.byte	0x00, 0xf0, 0x11, 0x00


	//----- nvinfo : EIATTR_KPARAM_INFO
	.align		4
.L_3821:
        /*008c*/ 	.byte	0x04, 0x17
        /*008e*/ 	.short	(.L_3823 - .L_3822)
.L_3822:
        /*0090*/ 	.word	0x00000000
        /*0094*/ 	.short	0x0003
        /*0096*/ 	.short	0x0010
        /*0098*/ 	.byte	0x00, 0xf0, 0x11, 0x00


	//----- nvinfo : EIATTR_KPARAM_INFO
	.align		4
.L_3823:
        /*009c*/ 	.byte	0x04, 0x17
        /*009e*/ 	.short	(.L_3825 - .L_3824)
.L_3824:
        /*00a0*/ 	.word	0x00000000
        /*00a4*/ 	.short	0x0002
        /*00a6*/ 	.short	0x000c
        /*00a8*/ 	.byte	0x00, 0xf0, 0x11, 0x00


	//----- nvinfo : EIATTR_KPARAM_INFO
	.align		4
.L_3825:
        /*00ac*/ 	.byte	0x04, 0x17
        /*00ae*/ 	.short	(.L_3827 - .L_3826)
.L_3826:
        /*00b0*/ 	.word	0x00000000
        /*00b4*/ 	.short	0x0001
        /*00b6*/ 	.short	0x0008
        /*00b8*/ 	.byte	0x00, 0xf0, 0x11, 0x00


	//----- nvinfo : EIATTR_KPARAM_INFO
	.align		4
.L_3827:
        /*00bc*/ 	.byte	0x04, 0x17
        /*00be*/ 	.short	(.L_3829 - .L_3828)
.L_3828:
        /*00c0*/ 	.word	0x00000000
        /*00c4*/ 	.short	0x0000
        /*00c6*/ 	.short	0x0000
        /*00c8*/ 	.byte	0x00, 0xf0, 0x21, 0x00


	//----- nvinfo : EIATTR_MAXREG_COUNT
	.align		4
.L_3829:
        /*00cc*/ 	.byte	0x03, 0x1b
        /*00ce*/ 	.short	0x00ff


	//----- nvinfo : EIATTR_MERCURY_ISA_VERSION
	.align		4
        /*00d0*/ 	.byte	0x03, 0x5f
        /*00d2*/ 	.short	0x0000


	//----- nvinfo : EIATTR_COOP_GROUP_MASK_REGIDS
	.align		4
        /*00d4*/ 	.byte	0x04, 0x29
        /*00d6*/ 	.short	(.L_3831 - .L_3830)


	//   ....[0]....
.L_3830:
        /*00d8*/ 	.word	0xffffffff


	//   ....[1]....
        /*00dc*/ 	.word	0xffffffff


	//   ....[2]....
        /*00e0*/ 	.word	0xffffffff


	//   ....[3]....
        /*00e4*/ 	.word	0xffffffff


	//   ....[4]....
        /*00e8*/ 	.word	0xffffffff


	//   ....[5]....
        /*00ec*/ 	.word	0xffffffff


	//   ....[6]....
        /*00f0*/ 	.word	0xffffffff


	//   ....[7]....
        /*00f4*/ 	.word	0xffffffff


	//   ....[8]....
        /*00f8*/ 	.word	0xffffffff


	//   ....[9]....
        /*00fc*/ 	.word	0xffffffff


	//   ....[10]....
        /*0100*/ 	.word	0xffffffff


	//   ....[11]....
        /*0104*/ 	.word	0xffffffff


	//   ....[12]....
        /*0108*/ 	.word	0xffffffff


	//   ....[13]....
        /*010c*/ 	.word	0xffffffff


	//   ....[14]....
        /*0110*/ 	.word	0xffffffff


	//   ....[15]....
        /*0114*/ 	.word	0xffffffff


	//   ....[16]....
        /*0118*/ 	.word	0xffffffff


	//   ....[17]....
        /*011c*/ 	.word	0xffffffff


	//   ....[18]....
        /*0120*/ 	.word	0xffffffff


	//   ....[19]....
        /*0124*/ 	.word	0xffffffff


	//   ....[20]....
        /*0128*/ 	.word	0xffffffff


	//   ....[21]....
        /*012c*/ 	.word	0xffffffff


	//----- nvinfo : EIATTR_COOP_GROUP_INSTR_OFFSETS
	.align		4
.L_3831:
        /*0130*/ 	.byte	0x04, 0x28
        /*0132*/ 	.short	(.L_3833 - .L_3832)


	//   ....[0]....
.L_3832:
        /*0134*/ 	.word	0x00001a90


	//   ....[1]....
        /*0138*/ 	.word	0x00001ac0


	//   ....[2]....
        /*013c*/ 	.word	0x00001ae0


	//   ....[3]....
        /*0140*/ 	.word	0x00001b00


	//   ....[4]....
        /*0144*/ 	.word	0x00001b20


	//   ....[5]....
        /*0148*/ 	.word	0x00001cf0


	//   ....[6]....
        /*014c*/ 	.word	0x00001d00


	//   ....[7]....
        /*0150*/ 	.word	0x00001d30


	//   ....[8]....
        /*0154*/ 	.word	0x00002060


	//   ....[9]....
        /*0158*/ 	.word	0x00002070


	//   ....[10]....
        /*015c*/ 	.word	0x00002080


	//   ....[11]....
        /*0160*/ 	.word	0x00002210


	//   ....[12]....
        /*0164*/ 	.word	0x00002220


	//   ....[13]....
        /*0168*/ 	.word	0x00002380


	//   ....[14]....
        /*016c*/ 	.word	0x000023e0


	//   ....[15]....
        /*0170*/ 	.word	0x00002440


	//   ....[16]....
        /*0174*/ 	.word	0x000024a0


	//   ....[17]....
        /*0178*/ 	.word	0x00002500


	//   ....[18]....
        /*017c*/ 	.word	0x00002570


	//   ....[19]....
        /*0180*/ 	.word	0x000025e0


	//   ....[20]....
        /*0184*/ 	.word	0x00002700


	//   ....[21]....
        /*0188*/ 	.word	0x00002820


	//----- nvinfo : EIATTR_EXIT_INSTR_OFFSETS
	.align		4
.L_3833:
        /*018c*/ 	.byte	0x04, 0x1c
        /*018e*/ 	.short	(.L_3835 - .L_3834)


	//   ....[0]....
.L_3834:
        /*0190*/ 	.word	0x000002d0


	//   ....[1]....
        /*0194*/ 	.word	0x00001420


	//   ....[2]....
        /*0198*/ 	.word	0x00002330


	//----- nvinfo : EIATTR_CRS_STACK_SIZE
	.align		4
.L_3835:
        /*019c*/ 	.byte	0x04, 0x1e
        /*019e*/ 	.short	(.L_3837 - .L_3836)
.L_3836:
        /*01a0*/ 	.word	0x00000000
.L_3837:


//--------------------- .nv.info._ZN12tensorrt_llm7kernels32fusedQKNormRopeKernelNTokenHeadsIN3c104HalfENS2_8BFloat16ELi128ELb1ELi8EEEvPviiifPKvS7_S7_PKlii --------------------------
	.section	.nv.info._ZN12tensorrt_llm7kernels32fusedQKNormRopeKernelNTokenHeadsIN3c104HalfENS2_8BFloat16ELi128ELb1ELi8EEEvPviiifPKvS7_S7_PKlii,"",@"SHT_CUDA_INFO"
	.sectionflags	@""
	.align	4


	//----- nvinfo : EIATTR_CUDA_API_VERSION
	.align		4
        /*0000*/ 	.byte	0x04, 0x37
        /*0002*/ 	.short	(.L_3839 - .L_3838)
.L_3838:
        /*0004*/ 	.word	0x00000082


	//----- nvinfo : EIATTR_SW2861232_WAR
	.align		4
.L_3839:
        /*0008*/ 	.byte	0x01, 0x35
	.zero		2


	//----- nvinfo : EIATTR_PARAM_CBANK
	.align		4
        /*000c*/ 	.byte	0x04, 0x0a
        /*000e*/ 	.short	(.L_3841 - .L_3840)
	.align		4
.L_3840:
        /*0010*/ 	.word	index@(.nv.constant0._ZN12tensorrt_llm7kernels32fusedQKNormRopeKernelNTokenHeadsIN3c104HalfENS2_8BFloat16ELi128ELb1ELi8EEEvPviiifPKvS7_S7_PKlii)
        /*0014*/ 	.short	0x0160
        /*0016*/ 	.short	0x0040


	//----- nvinfo : EIATTR_CBANK_PARAM_SIZE
	.align		4
.L_3841:
        /*0018*/ 	.byte	0x03, 0x19
        /*001a*/ 	.short	0x0040


	//----- nvinfo : EIATTR_KPARAM_INFO
	.align		4
        /*001c*/ 	.byte	0x04, 0x17
        /*001e*/ 	.short	(.L_3843 - .L_3842)
.L_3842:
        /*0020*/ 	.word	0x00000000
        /*0024*/ 	.short	0x000a
        /*0026*/ 	.short	0x003c
        /*0028*/ 	.byte	0x00, 0xf0, 0x11, 0x00


	//----- nvinfo : EIATTR_KPARAM_INFO
	.align		4
.L_3843:
        /*002c*/ 	.byte	0x04, 0x17
        /*002e*/ 	.short	(.L_3845 - .L_3844)
.L_3844:
        /*0030*/ 	.word	0x00000000
        /*0034*/ 	.short	0x0009
        /*0036*/ 	.short	0x0038
        /*0038*/ 	.byte	0x00, 0xf0, 0x11, 0x00


	//----- nvinfo : EIATTR_KPARAM_INFO
	.align		4
.L_3845:
        /*003c*/ 	.byte	0x04, 0x17
        /*003e*/ 	.short	(.L_3847 - .L_3846)
.L_3846:
        /*0040*/ 	.word	0x00000000
        /*0044*/ 	.short	0x0008
        /*0046*/ 	.short	0x0030
        /*0048*/ 	.byte	0x00, 0xf0, 0x21, 0x00


	//----- nvinfo : EIATTR_KPARAM_INFO
	.align		4
.L_3847:
        /*004c*/ 	.byte	0x04, 0x17
        /*004e*/ 	.short	(.L_3849 - .L_3848)
.L_3848:
        /*0050*/ 	.word	0x00000000
        /*0054*/ 	.short	0x0007
        /*0056*/ 	.short	0x0028
        /*0058*/ 	.byte	0x00, 0xf0, 0x21, 0x00


	//----- nvinfo : EIATTR_KPARAM_INFO
	.align		4
.L_3849:
        /*005c*/ 	.byte	0x04, 0x17
        /*005e*/ 	.short	(.L_3851 - .L_3850)
.L_3850:
        /*0060*/ 	.word	0x00000000
        /*0064*/ 	.short	0x0006
        /*0066*/ 	.short	0x0020
        /*0068*/ 	.byte	0x00, 0xf0, 0x21, 0x00


	//----- nvinfo : EIATTR_KPARAM_INFO
	.align		4
.L_3851:
        /*006c*/ 	.byte	0x04, 0x17
        /*006e*/ 	.short	(.L_3853 - .L_3852)
.L_3852:
        /*0070*/ 	.word	0x00000000
        /*0074*/ 	.short	0x0005
        /*0076*/ 	.short	0x0018
        /*0078*/ 	.byte	0x00, 0xf0, 0x21, 0x00


	//----- nvinfo : EIATTR_KPARAM_INFO
	.align		4
.L_3853:
        /*007c*/ 	.byte	0x04, 0x17
        /*007e*/ 	.short	(.L_3855 - .L_3854)
.L_3854:
        /*0080*/ 	.word	0x00000000
        /*0084*/ 	.short	0x0004
        /*0086*/ 	.short	0x0014
        /*0088*/ 	.byte	0x00, 0xf0, 0x11, 0x00


	//----- nvinfo : EIATTR_KPARAM_INFO
	.align		4
.L_3855:
        /*008c*/ 	.byte	0x04, 0x17
        /*008e*/ 	.short	(.L_3857 - .L_3856)
.L_3856:
        /*0090*/ 	.word	0x00000000
        /*0094*/ 	.short	0x0003
        /*0096*/ 	.short	0x0010
        /*0098*/ 	.byte	0x00, 0xf0, 0x11, 0x00


	//----- nvinfo : EIATTR_KPARAM_INFO
	.align		4
.L_3857:
        /*009c*/ 	.byte	0x04, 0x17
        /*009e*/ 	.short	(.L_3859 - .L_3858)
.L_3858:
        /*00a0*/ 	.word	0x00000000
        /*00a4*/ 	.short	0x0002
        /*00a6*/ 	.short	0x000c
        /*00a8*/ 	.byte	0x00, 0xf0, 0x11, 0x00


	//----- nvinfo : EIATTR_KPARAM_INFO
	.align		4
.L_3859:
        /*00ac*/ 	.byte	0x04, 0x17
        /*00ae*/ 	.short	(.L_3861 - .L_3860)
.L_3860:
        /*00b0*/ 	.word	0x00000000
        /*00b4*/ 	.short	0x0001
        /*00b6*/ 	.short	0x0008
        /*00b8*/ 	.byte	0x00, 0xf0, 0x11, 0x00


	//----- nvinfo : EIATTR_KPARAM_INFO
	.align		4
.L_3861:
        /*00bc*/ 	.byte	0x04, 0x17
        /*00be*/ 	.short	(.L_3863 - .L_3862)
.L_3862:
        /*00c0*/ 	.word	0x00000000
        /*00c4*/ 	.short	0x0000
        /*00c6*/ 	.short	0x0000
        /*00c8*/ 	.byte	0x00, 0xf0, 0x21, 0x00


	//----- nvinfo : EIATTR_MAXREG_COUNT
	.align		4
.L_3863:
        /*00cc*/ 	.byte	0x03, 0x1b
        /*00ce*/ 	.short	0x00ff


	//----- nvinfo : EIATTR_MERCURY_ISA_VERSION
	.align		4
        /*00d0*/ 	.byte	0x03, 0x5f
        /*00d2*/ 	.short	0x0000


	//----- nvinfo : EIATTR_COOP_GROUP_MASK_REGIDS
	.align		4
        /*00d4*/ 	.byte	0x04, 0x29
        /*00d6*/ 	.short	(.L_3865 - .L_3864)


	//   ....[0]....
.L_3864:
        /*00d8*/ 	.word	0xffffffff


	//   ....[1]....
        /*00dc*/ 	.word	0xffffffff


	//   ....[2]....
        /*00e0*/ 	.word	0xffffffff


	//   ....[3]....
        /*00e4*/ 	.word	0xffffffff


	//   ....[4]....
        /*00e8*/ 	.word	0xffffffff


	//   ....[5]....
        /*00ec*/ 	.word	0xffffffff


	//   ....[6]....
        /*00f0*/ 	.word	0xffffffff


	//   ....[7]....
        /*00f4*/ 	.word	0xffffffff


	//   ....[8]....
        /*00f8*/ 	.word	0xffffffff


	//   ....[9]....
        /*00fc*/ 	.word	0xffffffff


	//----- nvinfo : EIATTR_COOP_GROUP_INSTR_OFFSETS
	.align		4
.L_3865:
        /*0100*/ 	.byte	0x04, 0x28
        /*0102*/ 	.short	(.L_3867 - .L_3866)


	//   ....[0]....
.L_3866:
        /*0104*/ 	.word	0x00001700


	//   ....[1]....
        /*0108*/ 	.word	0x00001730


	//   ....[2]....
        /*010c*/ 	.word	0x00001750


	//   ....[3]....
        /*0110*/ 	.word	0x00001770


	//   ....[4]....
        /*0114*/ 	.word	0x00001790


	//   ....[5]....
        /*0118*/ 	.word	0x00001b70


	//   ....[6]....
        /*011c*/ 	.word	0x00001bd0


	//   ....[7]....
        /*0120*/ 	.word	0x00001c30


	//   ....[8]....
        /*0124*/ 	.word	0x00001c90


	//   ....[9]....
        /*0128*/ 	.word	0x00001d00


	//----- nvinfo : EIATTR_EXIT_INSTR_OFFSETS
	.align		4
.L_3867:
        /*012c*/ 	.byte	0x04, 0x1c
        /*012e*/ 	.short	(.L_3869 - .L_3868)


	//   ....[0]....
.L_3868:
        /*0130*/ 	.word	0x000002d0


	//   ....[1]....
        /*0134*/ 	.word	0x000013f0


	//   ....[2]....
        /*0138*/ 	.word	0x00001b20


	//----- nvinfo : EIATTR_CRS_STACK_SIZE
	.align		4
.L_3869:
        /*013c*/ 	.byte	0x04, 0x1e
        /*013e*/ 	.short	(.L_3871 - .L_3870)
.L_3870:
        /*0140*/ 	.word	0x00000000
.L_3871:


//--------------------- .nv.info._ZN12tensorrt_llm7kernels32fusedQKNormRopeKernelNTokenHeadsIN3c104HalfENS2_8BFloat16ELi64ELb0ELi8EEEvPviiifPKvS7_S7_PKlii --------------------------
	.section	.nv.info._ZN12tensorrt_llm7kernels32fusedQKNormRopeKernelNTokenHeadsIN3c104HalfENS2_8BFloat16ELi64ELb0ELi8EEEvPviiifPKvS7_S7_PKlii,"",@"SHT_CUDA_INFO"
	.sectionflags	@""
	.align	4


	//----- nvinfo : EIATTR_CUDA_API_VERSION
	.align		4
        /*0000*/ 	.byte	0x04, 0x37
        /*0002*/ 	.short	(.L_3873 - .L_3872)
.L_3872:
        /*0004*/ 	.word	0x00000082


	//----- nvinfo : EIATTR_SW2861232_WAR
	.align		4
.L_3873:
        /*0008*/ 	.byte	0x01, 0x35
	.zero		2


	//----- nvinfo : EIATTR_PARAM_CBANK
	.align		4
        /*000c*/ 	.byte	0x04, 0x0a
        /*000e*/ 	.short	(.L_3875 - .L_3874)
	.align		4
.L_3874:
        /*0010*/ 	.word	index@(.nv.constant0._ZN12tensorrt_llm7kernels32fusedQKNormRopeKernelNTokenHeadsIN3c104HalfENS2_8BFloat16ELi64ELb0ELi8EEEvPviiifPKvS7_S7_PKlii)
        /*0014*/ 	.short	0x0160
        /*0016*/ 	.short	0x0040


	//----- nvinfo : EIATTR_CBANK_PARAM_SIZE
	.align		4
.L_3875:
        /*0018*/ 	.byte	0x03, 0x19
        /*001a*/ 	.short	0x0040


	//----- nvinfo : EIATTR_KPARAM_INFO
	.align		4
        /*001c*/ 	.byte	0x04, 0x17
        /*001e*/ 	.short	(.L_3877 - .L_3876)
.L_3876:
        /*0020*/ 	.word	0x00000000
        /*0024*/ 	.short	0x000a
        /*0026*/ 	.short	0x003c
        /*0028*/ 	.byte	0x00, 0xf0, 0x11, 0x00


	//----- nvinfo : EIATTR_KPARAM_INFO
	.align		4
.L_3877:
        /*002c*/ 	.byte	0x04, 0x17
        /*002e*/ 	.short	(.L_3879 - .L_3878)
.L_3878:
        /*0030*/ 	.word	0x00000000
        /*0034*/ 	.short	0x0009
        /*0036*/ 	.short	0x0038
        /*0038*/ 	.byte	0x00, 0xf0, 0x11, 0x00


	//----- nvinfo : EIATTR_KPARAM_INFO
	.align		4
.L_3879:
        /*003c*/ 	.byte	0x04, 0x17
        /*003e*/ 	.short	(.L_3881 - .L_3880)
.L_3880:
        /*0040*/ 	.word	0x00000000
        /*0044*/ 	.short	0x0008
        /*0046*/ 	.short	0x0030
        /*0048*/ 	.byte	0x00, 0xf0, 0x21, 0x00


	//----- nvinfo : EIATTR_KPARAM_INFO
	.align		4
.L_3881:
        /*004c*/ 	.byte	0x04, 0x17
        /*004e*/ 	.short	(.L_3883 - .L_3882)
.L_3882:
        /*0050*/ 	.word	0x00000000
        /*0054*/ 	.short	0x0007
        /*0056*/ 	.short	0x0028
        /*0058*/ 	.byte	0x00, 0xf0, 0x21, 0x00


	//----- nvinfo : EIATTR_KPARAM_INFO
	.align		4
.L_3883:
        /*005c*/ 	.byte	0x04, 0x17
        /*005e*/ 	.short	(.L_3885 - .L_3884)
.L_3884:
        /*0060*/ 	.word	0x00000000
        /*0064*/ 	.short	0x0006
        /*0066*/ 	.short	0x0020
        /*0068*/ 	.byte	0x00, 0xf0, 0x21, 0x00


	//----- nvinfo : EIATTR_KPARAM_INFO
	.align		4
.L_3885:
        /*006c*/ 	.byte	0x04, 0x17
        /*006e*/ 	.short	(.L_3887 - .L_3886)
.L_3886:
        /*0070*/ 	.word	0x00000000
        /*0074*/ 	.short	0x0005
        /*0076*/ 	.short	0x0018
        /*0078*/ 	.byte	0x00, 0xf0, 0x21, 0x00


	//----- nvinfo : EIATTR_KPARAM_INFO
	.align		4
.L_3887:
        /*007c*/ 	.byte	0x04, 0x17
        /*007e*/ 	.short	(.L_3889 - .L_3888)
.L_3888:
        /*0080*/ 	.word	0x00000000
        /*0084*/ 	.short	0x0004
        /*0086*/ 	.short	0x0014
        /*0088*/ 	.byte	0x00, 0xf0, 0x11, 0x00


	//----- nvinfo : EIATTR_KPARAM_INFO
	.align		4
.L_3889:
        /*008c*/ 	.byte	0x04, 0x17
        /*008e*/ 	.short	(.L_3891 - .L_3890)
.L_3890:
        /*0090*/ 	.word	0x00000000
        /*0094*/ 	.short	0x0003
        /*0096*/ 	.short	0x0010
        /*0098*/ 	.byte	0x00, 0xf0, 0x11, 0x00


	//----- nvinfo : EIATTR_KPARAM_INFO
	.align		4
.L_3891:
        /*009c*/ 	.byte	0x04, 0x17
        /*009e*/ 	.short	(.L_3893 - .L_3892)
.L_3892:
        /*00a0*/ 	.word	0x00000000
        /*00a4*/ 	.short	0x0002
        /*00a6*/ 	.short	0x000c
        /*00a8*/ 	.byte	0x00, 0xf0, 0x11, 0x00


	//----- nvinfo : EIATTR_KPARAM_INFO
	.align		4
.L_3893:
        /*00ac*/ 	.byte	0x04, 0x17
        /*00ae*/ 	.short	(.L_3895 - .L_3894)
.L_3894:
        /*00b0*/ 	.word	0x00000000
        /*00b4*/ 	.short	0x0001
        /*00b6*/ 	.short	0x0008
        /*00b8*/ 	.byte	0x00, 0xf0, 0x11, 0x00


	//----- nvinfo : EIATTR_KPARAM_INFO
	.align		4
.L_3895:
        /*00bc*/ 	.byte	0x04, 0x17
        /*00be*/ 	.short	(.L_3897 - .L_3896)
.L_3896:
        /*00c0*/ 	.word	0x00000000
        /*00c4*/ 	.short	0x0000
        /*00c6*/ 	.short	0x0000
        /*00c8*/ 	.byte	0x00, 0xf0, 0x21, 0x00


	//----- nvinfo : EIATTR_MAXREG_COUNT
	.align		4
.L_3897:
        /*00cc*/ 	.byte	0x03, 0x1b
        /*00ce*/ 	.short	0x00ff


	//----- nvinfo : EIATTR_MERCURY_ISA_VERSION
	.align		4
        /*00d0*/ 	.byte	0x03, 0x5f
        /*00d2*/ 	.short	0x0000


	//----- nvinfo : EIATTR_COOP_GROUP_MASK_REGIDS
	.align		4
        /*00d4*/ 	.byte	0x04, 0x29
        /*00d6*/ 	.short	(.L_3899 - .L_3898)


	//   ....[0]....
.L_3898:
        /*00d8*/ 	.word	0xffffffff


	//   ....[1]....
        /*00dc*/ 	.word	0xffffffff


	//   ....[2]....
        /*00e0*/ 	.word	0xffffffff


	//   ....[3]....
        /*00e4*/ 	.word	0xffffffff


	//   ....[4]....
        /*00e8*/ 	.word	0xffffffff


	//   ....[5]....
        /*00ec*/ 	.word	0xffffffff


	//   ....[6]....
        /*00f0*/ 	.word	0xffffffff


	//   ....[7]....
        /*00f4*/ 	.word	0xffffffff


	//   ....[8]....
        /*00f8*/ 	.word	0xffffffff


	//   ....[9]....
        /*00fc*/ 	.word	0xffffffff


	//   ....[10]....
        /*0100*/ 	.word	0xffffffff


	//   ....[11]....
        /*0104*/ 	.word	0xffffffff


	//   ....[12]....
        /*0108*/ 	.word	0xffffffff


	//   ....[13]....
        /*010c*/ 	.word	0xffffffff


	//   ....[14]....
        /*0110*/ 	.word	0xffffffff


	//   ....[15]....
        /*0114*/ 	.word	0xffffffff


	//   ....[16]....
        /*0118*/ 	.word	0xffffffff


	//   ....[17]....
        /*011c*/ 	.word	0xffffffff


	//----- nvinfo : EIATTR_COOP_GROUP_INSTR_OFFSETS
	.align		4
.L_3899:
        /*0120*/ 	.byte	0x04, 0x28
        /*0122*/ 	.short	(.L_3901 - .L_3900)


	//   ....[0]....
.L_3900:
        /*0124*/ 	.word	0x000017a0


	//   ....[1]....
        /*0128*/ 	.word	0x000017d0


	//   ....[2]....
        /*012c*/ 	.word	0x000017f0


	//   ....[3]....
        /*0130*/ 	.word	0x00001810


	//   ....[4]....
        /*0134*/ 	.word	0x00001830


	//   ....[5]....
        /*0138*/ 	.word	0x000019a0


	//   ....[6]....
        /*013c*/ 	.word	0x000019b0


	//   ....[7]....
        /*0140*/ 	.word	0x000019d0


	//   ....[8]....
        /*0144*/ 	.word	0x00001c10


	//   ....[9]....
        /*0148*/ 	.word	0x00001d00


	//   ....[10]....
        /*014c*/ 	.word	0x00001d10


	//   ....[11]....
        /*0150*/ 	.word	0x00001e60


	//   ....[12]....
        /*0154*/ 	.word	0x00001ec0


	//   ....[13]....
        /*0158*/ 	.word	0x00001f20


	//   ....[14]....
        /*015c*/ 	.word	0x00001f80


	//   ....[15]....
        /*0160*/ 	.word	0x00001fe0


	//   ....[16]....
        /*0164*/ 	.word	0x00002050


	//   ....[17]....
        /*0168*/ 	.word	0x000020d0


	//----- nvinfo : EIATTR_EXIT_INSTR_OFFSETS
	.align		4
.L_3901:
        /*016c*/ 	.byte	0x04, 0x1c
        /*016e*/ 	.short	(.L_3903 - .L_3902)


	//   ....[0]....
.L_3902:
        /*0170*/ 	.word	0x000002d0


	//   ....[1]....
        /*0174*/ 	.word	0x000013f0


	//   ....[2]....
        /*0178*/ 	.word	0x00001e10


	//----- nvinfo : EIATTR_CRS_STACK_SIZE
	.align		4
.L_3903:
        /*017c*/ 	.byte	0x04, 0x1e
        /*017e*/ 	.short	(.L_3905 - .L_3904)
.L_3904:
        /*0180*/ 	.word	0x00000000
.L_3905:


//--------------------- .nv.info._ZN12tensorrt_llm7kernels32fusedQKNormRopeKernelNTokenHeadsIN3c104HalfENS2_8BFloat16ELi64ELb1ELi8EEEvPviiifPKvS7_S7_PKlii --------------------------
	.section	.nv.info._ZN12tensorrt_llm7kernels32fusedQKNormRopeKernelNTokenHeadsIN3c104HalfENS2_8BFloat16ELi64ELb1ELi8EEEvPviiifPKvS7_S7_PKlii,"",@"SHT_CUDA_INFO"
	.sectionflags	@""
	.align	4


	//----- nvinfo : EIATTR_CUDA_API_VERSION
	.align		4
        /*0000*/ 	.byte	0x04, 0x37
        /*0002*/ 	.short	(.L_3907 - .L_3906)
.L_3906:
        /*0004*/ 	.word	0x00000082


	//----- nvinfo : EIATTR_SW2861232_WAR
	.align		4
.L_3907:
        /*0008*/ 	.byte	0x01, 0x35
	.zero		2


	//----- nvinfo : EIATTR_PARAM_CBANK
	.align		4
        /*000c*/ 	.byte	0x04, 0x0a
        /*000e*/ 	.short	(.L_3909 - .L_3908)
	.align		4
.L_3908:
        /*0010*/ 	.word	index@(.nv.constant0._ZN12tensorrt_llm7kernels32fusedQKNormRopeKernelNTokenHeadsIN3c104HalfENS2_8BFloat16ELi64ELb1ELi8EEEvPviiifPKvS7_S7_PKlii)
        /*0014*/ 	.short	0x0160
        /*0016*/ 	.short	0x0040


	//----- nvinfo : EIATTR_CBANK_PARAM_SIZE
	.align		4
.L_3909:
        /*0018*/ 	.byte	0x03, 0x19
        /*001a*/ 	.short	0x0040


	//----- nvinfo : EIATTR_KPARAM_INFO
	.align		4
        /*001c*/ 	.byte	0x04, 0x17
        /*001e*/ 	.short	(.L_3911 - .L_3910)
.L_3910:
        /*0020*/ 	.word	0x00000000
        /*0024*/ 	.short	0x000a
        /*0026*/ 	.short	0x003c
        /*0028*/ 	.byte	0x00, 0xf0, 0x11, 0x00


	//----- nvinfo : EIATTR_KPARAM_INFO
	.align		4
.L_3911:
        /*002c*/ 	.byte	0x04, 0x17
        /*002e*/ 	.short	(.L_3913 - .L_3912)
.L_3912:
        /*0030*/ 	.word	0x00000000
        /*0034*/ 	.short	0x0009
        /*0036*/ 	.short	0x0038
        /*0038*/ 	.byte	0x00, 0xf0, 0x11, 0x00


	//----- nvinfo : EIATTR_KPARAM_INFO
	.align		4
.L_3913:
        /*003c*/ 	.byte	0x04, 0x17
        /*003e*/ 	.short	(.L_3915 - .L_3914)
.L_3914:
        /*0040*/ 	.word	0x00000000
        /*0044*/ 	.short	0x0008
        /*0046*/ 	.short	0x0030
        /*0048*/ 	.byte	0x00, 0xf0, 0x21, 0x00


	//----- nvinfo : EIATTR_KPARAM_INFO
	.align		4
.L_3915:
        /*004c*/ 	.byte	0x04, 0x17
        /*004e*/ 	.short	(.L_3917 - .L_3916)
.L_3916:
        /*0050*/ 	.word	0x00000000
        /*0054*/ 	.short	0x0007
        /*0056*/ 	.short	0x0028
        /*0058*/ 	.byte	0x00, 0xf0, 0x21, 0x00


	//----- nvinfo : EIATTR_KPARAM_INFO
	.align		4
.L_3917:
        /*005c*/ 	.byte	0x04, 0x17
        /*005e*/ 	.short	(.L_3919 - .L_3918)
.L_3918:
        /*0060*/ 	.word	0x00000000
        /*0064*/ 	.short	0x0006
        /*0066*/ 	.short	0x0020
        /*0068*/ 	.byte	0x00, 0xf0, 0x21, 0x00


	//----- nvinfo : EIATTR_KPARAM_INFO
	.align		4
.L_3919:
        /*006c*/ 	.byte	0x04, 0x17
        /*006e*/ 	.short	(.L_3921 - .L_3920)
.L_3920:
        /*0070*/ 	.word	0x00000000
        /*0074*/ 	.short	0x0005
        /*0076*/ 	.short	0x0018
        /*0078*/ 	.byte	0x00, 0xf0, 0x21, 0x00


	//----- nvinfo : EIATTR_KPARAM_INFO
	.align		4
.L_3921:
        /*007c*/ 	.byte	0x04, 0x17
        /*007e*/ 	.short	(.L_3923 - .L_3922)
.L_3922:
        /*0080*/ 	.word	0x00000000
        /*0084*/ 	.short	0x0004
        /*0086*/ 	.short	0x0014
        /*0088*/ 	.byte	0x00, 0xf0, 0x11, 0x00


	//----- nvinfo : EIATTR_KPARAM_INFO
	.align		4
.L_3923:
        /*008c*/ 	.byte	0x04, 0x17
        /*008e*/ 	.short	(.L_3925 - .L_3924)
.L_3924:
        /*0090*/ 	.word	0x00000000
        /*0094*/ 	.short	0x0003
        /*0096*/ 	.short	0x0010
        /*0098*/ 	.byte	0x00, 0xf0, 0x11, 0x00


	//----- nvinfo : EIATTR_KPARAM_INFO
	.align		4
.L_3925:
        /*009c*/ 	.byte	0x04, 0x17
        /*009e*/ 	.short	(.L_3927 - .L_3926)
.L_3926:
        /*00a0*/ 	.word	0x00000000
        /*00a4*/ 	.short	0x0002
        /*00a6*/ 	.short	0x000c
        /*00a8*/ 	.byte	0x00, 0xf0, 0x11, 0x00


	//----- nvinfo : EIATTR_KPARAM_INFO
	.align		4
.L_3927:
        /*00ac*/ 	.byte	0x04, 0x17
        /*00ae*/ 	.short	(.L_3929 - .L_3928)
.L_3928:
        /*00b0*/ 	.word	0x00000000
        /*00b4*/ 	.short	0x0001
        /*00b6*/ 	.short	0x0008
        /*00b8*/ 	.byte	0x00, 0xf0, 0x11, 0x00


	//----- nvinfo : EIATTR_KPARAM_INFO
	.align		4
.L_3929:
        /*00bc*/ 	.byte	0x04, 0x17
        /*00be*/ 	.short	(.L_3931 - .L_3930)
.L_3930:
        /*00c0*/ 	.word	0x00000000
        /*00c4*/ 	.short	0x0000
        /*00c6*/ 	.short	0x0000
        /*00c8*/ 	.byte	0x00, 0xf0, 0x21, 0x00


	//----- nvinfo : EIATTR_MAXREG_COUNT
	.align		4
.L_3931:
        /*00cc*/ 	.byte	0x03, 0x1b
        /*00ce*/ 	.short	0x00ff


	//----- nvinfo : EIATTR_MERCURY_ISA_VERSION
	.align		4
        /*00d0*/ 	.byte	0x03, 0x5f
        /*00d2*/ 	.short	0x0000


	//----- nvinfo : EIATTR_COOP_GROUP_MASK_REGIDS
	.align		4
        /*00d4*/ 	.byte	0x04, 0x29
        /*00d6*/ 	.short	(.L_3933 - .L_3932)


	//   ....[0]....
.L_3932:
        /*00d8*/ 	.word	0xffffffff


	//   ....[1]....
        /*00dc*/ 	.word	0xffffffff


	//   ....[2]....
        /*00e0*/ 	.word	0xffffffff


	//   ....[3]....
        /*00e4*/ 	.word	0xffffffff


	//   ....[4]....
        /*00e8*/ 	.word	0xffffffff


	//   ....[5]....
        /*00ec*/ 	.word	0xffffffff


	//   ....[6]....
        /*00f0*/ 	.word	0xffffffff


	//   ....[7]....
        /*00f4*/ 	.word	0xffffffff


	//   ....[8]....
        /*00f8*/ 	.word	0xffffffff


	//   ....[9]....
        /*00fc*/ 	.word	0xffffffff


	//   ....[10]....
        /*0100*/ 	.word	0xffffffff


	//   ....[11]....
        /*0104*/ 	.word	0xffffffff


	//   ....[12]....
        /*0108*/ 	.word	0xffffffff


	//   ....[13]....
        /*010c*/ 	.word	0xffffffff


	//   ....[14]....
        /*0110*/ 	.word	0xffffffff


	//   ....[15]....
        /*0114*/ 	.word	0xffffffff


	//   ....[16]....
        /*0118*/ 	.word	0xffffffff


	//   ....[17]....
        /*011c*/ 	.word	0xffffffff


	//   ....[18]....
        /*0120*/ 	.word	0xffffffff


	//   ....[19]....
        /*0124*/ 	.word	0xffffffff


	//   ....[20]....
        /*0128*/ 	.word	0xffffffff


	//   ....[21]....
        /*012c*/ 	.word	0xffffffff


	//   ....[22]....
        /*0130*/ 	.word	0xffffffff


	//   ....[23]....
        /*0134*/ 	.word	0xffffffff


	//   ....[24]....
        /*0138*/ 	.word	0xffffffff


	//   ....[25]....
        /*013c*/ 	.word	0xffffffff


	//   ....[26]....
        /*0140*/ 	.word	0xffffffff


	//   ....[27]....
        /*0144*/ 	.word	0xffffffff


	//   ....[28]....
        /*0148*/ 	.word	0xffffffff


	//   ....[29]....
        /*014c*/ 	.word	0xffffffff


	//----- nvinfo : EIATTR_COOP_GROUP_INSTR_OFFSETS
	.align		4
.L_3933:
        /*0150*/ 	.byte	0x04, 0x28
        /*0152*/ 	.short	(.L_3935 - .L_3934)


	//   ....[0]....
.L_3934:
        /*0154*/ 	.word	0x000016c0


	//   ....[1]....
        /*0158*/ 	.word	0x000016f0


	//   ....[2]....
        /*015c*/ 	.word	0x00001710


	//   ....[3]....
        /*0160*/ 	.word	0x00001730


	//   ....[4]....
        /*0164*/ 	.word	0x00001750


	//   ....[5]....
        /*0168*/ 	.word	0x00001a00


	//   ....[6]....
        /*016c*/ 	.word	0x00001a30


	//   ....[7]....
        /*0170*/ 	.word	0x00001a50


	//   ....[8]....
        /*0174*/ 	.word	0x00001a70


	//   ....[9]....
        /*0178*/ 	.word	0x00001a90


	//   ....[10]....
        /*017c*/ 	.word	0x00001d60


	//   ....[11]....
        /*0180*/ 	.word	0x00001d90


	//   ....[12]....
        /*0184*/ 	.word	0x00001db0


	//   ....[13]....
        /*0188*/ 	.word	0x00001dd0


	//   ....[14]....
        /*018c*/ 	.word	0x00001df0


	//   ....[15]....
        /*0190*/ 	.word	0x00002030


	//   ....[16]....
        /*0194*/ 	.word	0x00002090


	//   ....[17]....
        /*0198*/ 	.word	0x000020f0


	//   ....[18]....
        /*019c*/ 	.word	0x00002150


	//   ....[19]....
        /*01a0*/ 	.word	0x000021c0


	//   ....[20]....
        /*01a4*/ 	.word	0x00002220


	//   ....[21]....
        /*01a8*/ 	.word	0x00002280


	//   ....[22]....
        /*01ac*/ 	.word	0x000022e0


	//   ....[23]....
        /*01b0*/ 	.word	0x00002340


	//   ....[24]....
        /*01b4*/ 	.word	0x000023a0


	//   ....[25]....
        /*01b8*/ 	.word	0x00002400


	//   ....[26]....
        /*01bc*/ 	.word	0x00002460


	//   ....[27]....
        /*01c0*/ 	.word	0x000024c0


	//   ....[28]....
        /*01c4*/ 	.word	0x00002520


	//   ....[29]....
        /*01c8*/ 	.word	0x00002580


	//----- nvinfo : EIATTR_EXIT_INSTR_OFFSETS
	.align		4
.L_3935:
        /*01cc*/ 	.byte	0x04, 0x1c
        /*01ce*/ 	.short	(.L_3937 - .L_3936)


	//   ....[0]....
.L_3936:
        /*01d0*/ 	.word	0x000002a0


	//   ....[1]....
        /*01d4*/ 	.word	0x000013e0


	//   ....[2]....
        /*01d8*/ 	.word	0x00001c80


	//   ....[3]....
        /*01dc*/ 	.word	0x00001fe0


	//----- nvinfo : EIATTR_CRS_STACK_SIZE
	.align		4
.L_3937:
        /*01e0*/ 	.byte	0x04, 0x1e
        /*01e2*/ 	.short	(.L_3939 - .L_3938)
.L_3938:
        /*01e4*/ 	.word	0x00000000
.L_3939:


//--------------------- .nv.info._ZN12tensorrt_llm7kernels32fusedQKNormRopeKernelNTokenHeadsIN3c104HalfENS2_8BFloat16ELi256ELb0ELi4EEEvPviiifPKvS7_S7_PKlii --------------------------
	.section	.nv.info._ZN12tensorrt_llm7kernels32fusedQKNormRopeKernelNTokenHeadsIN3c104HalfENS2_8BFloat16ELi256ELb0ELi4EEEvPviiifPKvS7_S7_PKlii,"",@"SHT_CUDA_INFO"
	.sectionflags	@""
	.align	4


	//----- nvinfo : EIATTR_CUDA_API_VERSION
	.align		4
        /*0000*/ 	.byte	0x04, 0x37
        /*0002*/ 	.short	(.L_3941 - .L_3940)
.L_3940:
        /*0004*/ 	.word	0x00000082


	//----- nvinfo : EIATTR_SW2861232_WAR
	.align		4
.L_3941:
        /*0008*/ 	.byte	0x01, 0x35
	.zero		2


	//----- nvinfo : EIATTR_PARAM_CBANK
	.align		4
        /*000c*/ 	.byte	0x04, 0x0a
        /*000e*/ 	.short	(.L_3943 - .L_3942)
	.align		4
.L_3942:
        /*0010*/ 	.word	index@(.nv.constant0._ZN12tensorrt_llm7kernels32fusedQKNormRopeKernelNTokenHeadsIN3c104HalfENS2_8BFloat16ELi256ELb0ELi4EEEvPviiifPKvS7_S7_PKlii)
        /*0014*/ 	.short	0x0160
        /*0016*/ 	.short	0x0040


	//----- nvinfo : EIATTR_CBANK_PARAM_SIZE
	.align		4
.L_3943:
        /*0018*/ 	.byte	0x03, 0x19
        /*001a*/ 	.short	0x0040


	//----- nvinfo : EIATTR_KPARAM_INFO
	.align		4
        /*001c*/ 	.byte	0x04, 0x17
        /*001e*/ 	.short	(.L_3945 - .L_3944)
.L_3944:
        /*0020*/ 	.word	0x00000000
        /*0024*/ 	.short	0x000a
        /*0026*/ 	.short	0x003c
        /*0028*/ 	.byte	0x00, 0xf0, 0x11, 0x00


	//----- nvinfo : EIATTR_KPARAM_INFO
	.align		4
.L_3945:
        /*002c*/ 	.byte	0x04, 0x17
        /*002e*/ 	.short	(.L_3947 - .L_3946)
.L_3946:
        /*0030*/ 	.word	0x00000000
        /*0034*/ 	.short	0x0009
        /*0036*/ 	.short	0x0038
        /*0038*/ 	.byte	0x00, 0xf0, 0x11, 0x00


	//----- nvinfo : EIATTR_KPARAM_INFO
	.align		4
.L_3947:
        /*003c*/ 	.byte	0x04, 0x17
        /*003e*/ 	.short	(.L_3949 - .L_3948)
.L_3948:
        /*0040*/ 	.word	0x00000000
        /*0044*/ 	.short	0x0008
        /*0046*/ 	.short	0x0030
        /*0048*/ 	.byte	0x00, 0xf0, 0x21, 0x00


	//----- nvinfo : EIATTR_KPARAM_INFO
	.align		4
.L_3949:
        /*004c*/ 	.byte	0x04, 0x17
        /*004e*/ 	.short	(.L_3951 - .L_3950)
.L_3950:
        /*0050*/ 	.word	0x00000000
        /*0054*/ 	.short	0x0007
        /*0056*/ 	.short	0x0028
        /*0058*/ 	.byte	0x00, 0xf0, 0x21, 0x00


	//----- nvinfo : EIATTR_KPARAM_INFO
	.align		4
.L_3951:
        /*005c*/ 	.byte	0x04, 0x17
        /*005e*/ 	.short	(.L_3953 - .L_3952)
.L_3952:
        /*0060*/ 	.word	0x00000000
        /*0064*/ 	.short	0x0006
        /*0066*/ 	.short	0x0020
        /*0068*/ 	.byte	0x00, 0xf0, 0x21, 0x00


	//----- nvinfo : EIATTR_KPARAM_INFO
	.align		4
.L_3953:
        /*006c*/ 	.byte	0x04, 0x17
        /*006e*/ 	.short	(.L_3955 - .L_3954)
.L_3954:
        /*0070*/ 	.word	0x00000000
        /*0074*/ 	.short	0x0005
        /*0076*/ 	.short	0x0018
        /*0078*/ 	.byte	0x00, 0xf0, 0x21, 0x00


	//----- nvinfo : EIATTR_KPARAM_INFO
	.align		4
.L_3955:
        /*007c*/ 	.byte	0x04, 0x17
        /*007e*/ 	.short	(.L_3957 - .L_3956)
.L_3956:
        /*0080*/ 	.word	0x00000000
        /*0084*/ 	.short	0x0004
        /*0086*/ 	.short	0x0014
        /*0088*/ 	.byte	0x00, 0xf0, 0x11, 0x00


	//----- nvinfo : EIATTR_KPARAM_INFO
	.align		4
.L_3957:
        /*008c*/ 	.byte	0x04, 0x17
        /*008e*/ 	.short	(.L_3959 - .L_3958)
.L_3958:
        /*0090*/ 	.word	0x00000000
        /*0094*/ 	.short	0x0003
        /*0096*/ 	.short	0x0010
        /*0098*/ 	.byte	0x00, 0xf0, 0x11, 0x00


	//----- nvinfo : EIATTR_KPARAM_INFO
	.align		4
.L_3959:
        /*009c*/ 	.byte	0x04, 0x17
        /*009e*/ 	.short	(.L_3961 - .L_3960)
.L_3960:
        /*00a0*/ 	.word	0x00000000
        /*00a4*/ 	.short	0x0002
        /*00a6*/ 	.short	0x000c
        /*00a8*/ 	.byte	0x00, 0xf0, 0x11, 0x00


	//----- nvinfo : EIATTR_KPARAM_INFO
	.align		4
.L_3961:
        /*00ac*/ 	.byte	0x04, 0x17
        /*00ae*/ 	.short	(.L_3963 - .L_3962)
.L_3962:
        /*00b0*/ 	.word	0x00000000
        /*00b4*/ 	.short	0x0001
        /*00b6*/ 	.short	0x0008
        /*00b8*/ 	.byte	0x00, 0xf0, 0x11, 0x00


	//----- nvinfo : EIATTR_KPARAM_INFO
	.align		4
.L_3963:
        /*00bc*/ 	.byte	0x04, 0x17
        /*00be*/ 	.short	(.L_3965 - .L_3964)
.L_3964:
        /*00c0*/ 	.word	0x00000000
        /*00c4*/ 	.short	0x0000
        /*00c6*/ 	.short	0x0000
        /*00c8*/ 	.byte	0x00, 0xf0, 0x21, 0x00


	//----- nvinfo : EIATTR_MAXREG_COUNT
	.align		4
.L_3965:
        /*00cc*/ 	.byte	0x03, 0x1b
        /*00ce*/ 	.short	0x00ff


	//----- nvinfo : EIATTR_MERCURY_ISA_VERSION
	.align		4
        /*00d0*/ 	.byte	0x03, 0x5f
        /*00d2*/ 	.short	0x0000


	//----- nvinfo : EIATTR_COOP_GROUP_MASK_REGIDS
	.align		4
        /*00d4*/ 	.byte	0x04, 0x29
        /*00d6*/ 	.short	(.L_3967 - .L_3966)


	//   ....[0]....
.L_3966:
        /*00d8*/ 	.word	0xffffffff


	//   ....[1]....
        /*00dc*/ 	.word	0xffffffff


	//   ....[2]....
        /*00e0*/ 	.word	0xffffffff


	//   ....[3]....
        /*00e4*/ 	.word	0xffffffff


	//   ....[4]....
        /*00e8*/ 	.word	0xffffffff


	//   ....[5]....
        /*00ec*/ 	.word	0xffffffff


	//   ....[6]....
        /*00f0*/ 	.word	0xffffffff


	//   ....[7]....
        /*00f4*/ 	.word	0xffffffff


	//   ....[8]....
        /*00f8*/ 	.word	0xffffffff


	//   ....[9]....
        /*00fc*/ 	.word	0xffffffff


	//   ....[10]....
        /*0100*/ 	.word	0xffffffff


	//   ....[11]....
        /*0104*/ 	.word	0xffffffff


	//   ....[12]....
        /*0108*/ 	.word	0xffffffff


	//   ....[13]....
        /*010c*/ 	.word	0xffffffff


	//   ....[14]....
        /*0110*/ 	.word	0xffffffff


	//   ....[15]....
        /*0114*/ 	.word	0xffffffff


	//   ....[16]....
        /*0118*/ 	.word	0xffffffff


	//   ....[17]....
        /*011c*/ 	.word	0xffffffff


	//   ....[18]....
        /*0120*/ 	.word	0xffffffff


	//   ....[19]....
        /*0124*/ 	.word	0xffffffff


	//   ....[20]....
        /*0128*/ 	.word	0xffffffff


	//   ....[21]....
        /*012c*/ 	.word	0xffffffff


	//   ....[22]....
        /*0130*/ 	.word	0xffffffff


	//   ....[23]....
        /*0134*/ 	.word	0xffffffff


	//   ....[24]....
        /*0138*/ 	.word	0xffffffff


	//   ....[25]....
        /*013c*/ 	.word	0xffffffff


	//   ....[26]....
        /*0140*/ 	.word	0xffffffff


	//   ....[27]....
        /*0144*/ 	.word	0xffffffff


	//   ....[28]....
        /*0148*/ 	.word	0xffffffff


	//   ....[29]....
        /*014c*/ 	.word	0xffffffff


	//----- nvinfo : EIATTR_COOP_GROUP_INSTR_OFFSETS
	.align		4
.L_3967:
        /*0150*/ 	.byte	0x04, 0x28
        /*0152*/ 	.short	(.L_3969 - .L_3968)


	//   ....[0]....
.L_3968:
        /*0154*/ 	.word	0x00001f20


	//   ....[1]....
        /*0158*/ 	.word	0x00001f50


	//   ....[2]....
        /*015c*/ 	.word	0x00001f70


	//   ....[3]....
        /*0160*/ 	.word	0x00001f90


	//   ....[4]....
        /*0164*/ 	.word	0x00001fb0


	//   ....[5]....
        /*0168*/ 	.word	0x00002240


	//   ....[6]....
        /*016c*/ 	.word	0x00002250


	//   ....[7]....
        /*0170*/ 	.word	0x00002280


	//   ....[8]....
        /*0174*/ 	.word	0x00002510


	//   ....[9]....
        /*0178*/ 	.word	0x000025c0


	//   ....[10]....
        /*017c*/ 	.word	0x00002670


	//   ....[11]....
        /*0180*/ 	.word	0x00002730


	//   ....[12]....
        /*0184*/ 	.word	0x000027f0


	//   ....[13]....
        /*0188*/ 	.word	0x000028c0


	//   ....[14]....
        /*018c*/ 	.word	0x00002910


	//   ....[15]....
        /*0190*/ 	.word	0x00002a90


	//   ....[16]....
        /*0194*/ 	.word	0x00002aa0


	//   ....[17]....
        /*0198*/ 	.word	0x00002c40


	//   ....[18]....
        /*019c*/ 	.word	0x00002cb0


	//   ....[19]....
        /*01a0*/ 	.word	0x00002d10


	//   ....[20]....
        /*01a4*/ 	.word	0x00002d70


	//   ....[21]....
        /*01a8*/ 	.word	0x00002dd0


	//   ....[22]....
        /*01ac*/ 	.word	0x00002e40


	//   ....[23]....
        /*01b0*/ 	.word	0x00002eb0


	//   ....[24]....
        /*01b4*/ 	.word	0x00002fd0


	//   ....[25]....
        /*01b8*/ 	.word	0x000030f0


	//   ....[26]....
        /*01bc*/ 	.word	0x00003210


	//   ....[27]....
        /*01c0*/ 	.word	0x00003330


	//   ....[28]....
        /*01c4*/ 	.word	0x00003450


	//   ....[29]....
        /*01c8*/ 	.word	0x00003570


	//----- nvinfo : EIATTR_EXIT_INSTR_OFFSETS
	.align		4
.L_3969:
        /*01cc*/ 	.byte	0x04, 0x1c
        /*01ce*/ 	.short	(.L_3971 - .L_3970)


	//   ....[0]....
.L_3970:
        /*01d0*/ 	.word	0x000002c0


	//   ....[1]....
        /*01d4*/ 	.word	0x000013f0


	//   ....[2]....
        /*01d8*/ 	.word	0x00002bf0


	//----- nvinfo : EIATTR_CRS_STACK_SIZE
	.align		4
.L_3971:
        /*01dc*/ 	.byte	0x04, 0x1e
        /*01de*/ 	.short	(.L_3973 - .L_3972)
.L_3972:
        /*01e0*/ 	.word	0x00000000
.L_3973:


//--------------------- .nv.info._ZN12tensorrt_llm7kernels32fusedQKNormRopeKernelNTokenHeadsIN3c104HalfENS2_8BFloat16ELi256ELb1ELi4EEEvPviiifPKvS7_S7_PKlii --------------------------
	.section	.nv.info._ZN12tensorrt_llm7kernels32fusedQKNormRopeKernelNTokenHeadsIN3c104HalfENS2_8BFloat16ELi256ELb1ELi4EEEvPviiifPKvS7_S7_PKlii,"",@"SHT_CUDA_INFO"
	.sectionflags	@""
	.align	4


	//----- nvinfo : EIATTR_CUDA_API_VERSION
	.align		4
        /*0000*/ 	.byte	0x04, 0x37
        /*0002*/ 	.short	(.L_3975 - .L_3974)
.L_3974:
        /*0004*/ 	.word	0x00000082


	//----- nvinfo : EIATTR_SW2861232_WAR
	.align		4
.L_3975:
        /*0008*/ 	.byte	0x01, 0x35
	.zero		2


	//----- nvinfo : EIATTR_PARAM_CBANK
	.align		4
        /*000c*/ 	.byte	0x04, 0x0a
        /*000e*/ 	.short	(.L_3977 - .L_3976)
	.align		4
.L_3976:
        /*0010*/ 	.word	index@(.nv.constant0._ZN12tensorrt_llm7kernels32fusedQKNormRopeKernelNTokenHeadsIN3c104HalfENS2_8BFloat16ELi256ELb1ELi4EEEvPviiifPKvS7_S7_PKlii)
        /*0014*/ 	.short	0x0160
        /*0016*/ 	.short	0x0040


	//----- nvinfo : EIATTR_CBANK_PARAM_SIZE
	.align		4
.L_3977:
        /*0018*/ 	.byte	0x03, 0x19
        /*001a*/ 	.short	0x0040


	//----- nvinfo : EIATTR_KPARAM_INFO
	.align		4
        /*001c*/ 	.byte	0x04, 0x17
        /*001e*/ 	.short	(.L_3979 - .L_3978)
.L_3978:
        /*0020*/ 	.word	0x00000000
        /*0024*/ 	.short	0x000a
        /*0026*/ 	.short	0x003c
        /*0028*/ 	.byte	0x00, 0xf0, 0x11, 0x00


	//----- nvinfo : EIATTR_KPARAM_INFO
	.align		4
.L_3979:
        /*002c*/ 	.byte	0x04, 0x17
        /*002e*/ 	.short	(.L_3981 - .L_3980)
.L_3980:
        /*0030*/ 	.word	0x00000000
        /*0034*/ 	.short	0x0009
        /*0036*/ 	.short	0x0038
        /*0038*/ 	.byte	0x00, 0xf0, 0x11, 0x00


	//----- nvinfo : EIATTR_KPARAM_INFO
	.align		4
.L_3981:
        /*003c*/ 	.byte	0x04, 0x17
        /*003e*/ 	.short	(.L_3983 - .L_3982)
.L_3982:
        /*0040*/ 	.word	0x00000000
        /*0044*/ 	.short	0x0008
        /*0046*/ 	.short	0x0030
        /*0048*/ 	.byte	0x00, 0xf0, 0x21, 0x00


	//----- nvinfo : EIATTR_KPARAM_INFO
	.align		4
.L_3983:
        /*004c*/ 	.byte	0x04, 0x17
        /*004e*/ 	.short	(.L_3985 - .L_3984)
.L_3984:
        /*0050*/ 	.word	0x00000000
        /*0054*/ 	.short	0x0007
        /*0056*/ 	.short	0x0028
        /*0058*/ 	.byte	0x00, 0xf0, 0x21, 0x00


	//----- nvinfo : EIATTR_KPARAM_INFO
	.align		4
.L_3985:
        /*005c*/ 	.byte	0x04, 0x17
        /*005e*/ 	.short	(.L_3987 - .L_3986)
.L_3986:
        /*0060*/ 	.word	0x00000000
        /*0064*/ 	.short	0x0006
        /*0066*/ 	.short	0x0020
        /*0068*/ 	.byte	0x00, 0xf0, 0x21, 0x00


	//----- nvinfo : EIATTR_KPARAM_INFO
	.align		4
.L_3987:
        /*006c*/ 	.byte	0x04, 0x17
        /*006e*/ 	.short	(.L_3989 - .L_3988)
.L_3988:
        /*0070*/ 	.word	0x00000000
        /*0074*/ 	.short	0x0005
        /*0076*/ 	.short	0x0018
        /*0078*/ 	.byte	0x00, 0xf0, 0x21, 0x00


	//----- nvinfo : EIATTR_KPARAM_INFO
	.align		4
.L_3989:
        /*007c*/ 	.byte	0x04, 0x17
        /*007e*/ 	.short	(.L_3991 - .L_3990)
.L_3990:
        /*0080*/ 	.word	0x00000000
        /*0084*/ 	.short	0x0004
        /*0086*/ 	.short	0x0014
        /*0088*/ 	.byte	0x00, 0xf0, 0x11, 0x00


	//----- nvinfo : EIATTR_KPARAM_INFO
	.align		4
.L_3991:
        /*008c*/ 	.byte	0x04, 0x17
        /*008e*/ 	.short	(.L_3993 - .L_3992)
.L_3992:
        /*0090*/ 	.word	0x00000000
        /*0094*/ 	.short	0x0003
        /*0096*/ 	.short	0x0010
        /*0098*/ 	.byte	0x00, 0xf0, 0x11, 0x00


	//----- nvinfo : EIATTR_KPARAM_INFO
	.align		4
.L_3993:
        /*009c*/ 	.byte	0x04, 0x17
        /*009e*/ 	.short	(.L_3995 - .L_3994)
.L_3994:
        /*00a0*/ 	.word	0x00000000
        /*00a4*/ 	.short	0x0002
        /*00a6*/ 	.short	0x000c
        /*00a8*/ 	.byte	0x00, 0xf0, 0x11, 0x00


	//----- nvinfo : EIATTR_KPARAM_INFO
	.align		4
.L_3995:
        /*00ac*/ 	.byte	0x04, 0x17
        /*00ae*/ 	.short	(.L_3997 - .L_3996)
.L_3996:
        /*00b0*/ 	.word	0x00000000
        /*00b4*/ 	.short	0x0001
        /*00b6*/ 	.short	0x0008
        /*00b8*/ 	.byte	0x00, 0xf0, 0x11, 0x00


	//----- nvinfo : EIATTR_KPARAM_INFO
	.align		4
.L_3997:
        /*00bc*/ 	.byte	0x04, 0x17
        /*00be*/ 	.short	(.L_3999 - .L_3998)
.L_3998:
        /*00c0*/ 	.word	0x00000000
        /*00c4*/ 	.short	0x0000
        /*00c6*/ 	.short	0x0000
        /*00c8*/ 	.byte	0x00, 0xf0, 0x21, 0x00


	//----- nvinfo : EIATTR_MAXREG_COUNT
	.align		4
.L_3999:
        /*00cc*/ 	.byte	0x03, 0x1b
        /*00ce*/ 	.short	0x00ff


	//----- nvinfo : EIATTR_MERCURY_ISA_VERSION
	.align		4
        /*00d0*/ 	.byte	0x03, 0x5f
        /*00d2*/ 	.short	0x0000


	//----- nvinfo : EIATTR_COOP_GROUP_MASK_REGIDS
	.align		4
        /*00d4*/ 	.byte	0x04, 0x29
        /*00d6*/ 	.short	(.L_4001 - .L_4000)


	//   ....[0]....
.L_4000:
        /*00d8*/ 	.word	0xffffffff


	//   ....[1]....
        /*00dc*/ 	.word	0xffffffff


	//   ....[2]....
        /*00e0*/ 	.word	0xffffffff


	//   ....[3]....
        /*00e4*/ 	.word	0xffffffff


	//   ....[4]....
        /*00e8*/ 	.word	0xffffffff


	//   ....[5]....
        /*00ec*/ 	.word	0xffffffff


	//   ....[6]....
        /*00f0*/ 	.word	0xffffffff


	//   ....[7]....
        /*00f4*/ 	.word	0xffffffff


	//   ....[8]....
        /*00f8*/ 	.word	0xffffffff


	//   ....[9]....
        /*00fc*/ 	.word	0xffffffff


	//----- nvinfo : EIATTR_COOP_GROUP_INSTR_OFFSETS
	.align		4
.L_4001:
        /*0100*/ 	.byte	0x04, 0x28
        /*0102*/ 	.short	(.L_4003 - .L_4002)


	//   ....[0]....
.L_4002:
        /*0104*/ 	.word	0x000018e0


	//   ....[1]....
        /*0108*/ 	.word	0x00001910


	//   ....[2]....
        /*010c*/ 	.word	0x00001930


	//   ....[3]....
        /*0110*/ 	.word	0x00001950


	//   ....[4]....
        /*0114*/ 	.word	0x00001970


	//   ....[5]....
        /*0118*/ 	.word	0x00001f50


	//   ....[6]....
        /*011c*/ 	.word	0x00001fd0


	//   ....[7]....
        /*0120*/ 	.word	0x00002030


	//   ....[8]....
        /*0124*/ 	.word	0x00002090


	//   ....[9]....
        /*0128*/ 	.word	0x000020f0


	//----- nvinfo : EIATTR_EXIT_INSTR_OFFSETS
	.align		4
.L_4003:
        /*012c*/ 	.byte	0x04, 0x1c
        /*012e*/ 	.short	(.L_4005 - .L_4004)


	//   ....[0]....
.L_4004:
        /*0130*/ 	.word	0x000002e0


	//   ....[1]....
        /*0134*/ 	.word	0x00001420


	//   ....[2]....
        /*0138*/ 	.word	0x00001f00


	//----- nvinfo : EIATTR_CRS_STACK_SIZE
	.align		4
.L_4005:
        /*013c*/ 	.byte	0x04, 0x1e
        /*013e*/ 	.short	(.L_4007 - .L_4006)
.L_4006:
        /*0140*/ 	.word	0x00000000
.L_4007:


//--------------------- .nv.info._ZN12tensorrt_llm7kernels32fusedQKNormRopeKernelNTokenHeadsIN3c104HalfENS2_8BFloat16ELi128ELb0ELi4EEEvPviiifPKvS7_S7_PKlii --------------------------
	.section	.nv.info._ZN12tensorrt_llm7kernels32fusedQKNormRopeKernelNTokenHeadsIN3c104HalfENS2_8BFloat16ELi128ELb0ELi4EEEvPviiifPKvS7_S7_PKlii,"",@"SHT_CUDA_INFO"
	.sectionflags	@""
	.align	4


	//----- nvinfo : EIATTR_CUDA_API_VERSION
	.align		4
        /*0000*/ 	.byte	0x04, 0x37
        /*0002*/ 	.short	(.L_4009 - .L_4008)
.L_4008:
        /*0004*/ 	.word	0x00000082


	//----- nvinfo : EIATTR_SW2861232_WAR
	.align		4
.L_4009:
        /*0008*/ 	.byte	0x01, 0x35
	.zero		2


	//----- nvinfo : EIATTR_PARAM_CBANK
	.align		4
        /*000c*/ 	.byte	0x04, 0x0a
        /*000e*/ 	.short	(.L_4011 - .L_4010)
	.align		4
.L_4010:
        /*0010*/ 	.word	index@(.nv.constant0._ZN12tensorrt_llm7kernels32fusedQKNormRopeKernelNTokenHeadsIN3c104HalfENS2_8BFloat16ELi128ELb0ELi4EEEvPviiifPKvS7_S7_PKlii)
        /*0014*/ 	.short	0x0160
        /*0016*/ 	.short	0x0040


	//----- nvinfo : EIATTR_CBANK_PARAM_SIZE
	.align		4
.L_4011:
        /*0018*/ 	.byte	0x03, 0x19
        /*001a*/ 	.short	0x0040


	//----- nvinfo : EIATTR_KPARAM_INFO
	.align		4
        /*001c*/ 	.byte	0x04, 0x17
        /*001e*/ 	.short	(.L_4013 - .L_4012)
.L_4012:
        /*0020*/ 	.word	0x00000000
        /*0024*/ 	.short	0x000a
        /*0026*/ 	.short	0x003c
        /*0028*/ 	.byte	0x00, 0xf0, 0x11, 0x00


	//----- nvinfo : EIATTR_KPARAM_INFO
	.align		4
.L_4013:
        /*002c*/ 	.byte	0x04, 0x17
        /*002e*/ 	.short	(.L_4015 - .L_4014)
.L_4014:
        /*0030*/ 	.word	0x00000000
        /*0034*/ 	.short	0x0009
        /*0036*/ 	.short	0x0038
        /*0038*/ 	.byte	0x00, 0xf0, 0x11, 0x00


	//----- nvinfo : EIATTR_KPARAM_INFO
	.align		4
.L_4015:
        /*003c*/ 	.byte	0x04, 0x17
        /*003e*/ 	.short	(.L_4017 - .L_4016)
.L_4016:
        /*0040*/ 	.word	0x00000000
        /*0044*/ 	.short	0x0008
        /*0046*/ 	.short	0x0030
        /*0048*/ 	.byte	0x00, 0xf0, 0x21, 0x00


	//----- nvinfo : EIATTR_KPARAM_INFO
	.align		4
.L_4017:
        /*004c*/ 	.byte	0x04, 0x17
        /*004e*/ 	.short	(.L_4019 - .L_4018)
.L_4018:
        /*0050*/ 	.word	0x00000000
        /*0054*/ 	.short	0x0007
        /*0056*/ 	.short	0x0028
        /*0058*/ 	.byte	0x00, 0xf0, 0x21, 0x00


	//----- nvinfo : EIATTR_KPARAM_INFO
	.align		4
.L_4019:
        /*005c*/ 	.byte	0x04, 0x17
        /*005e*/ 	.short	(.L_4021 - .L_4020)
.L_4020:
        /*0060*/ 	.word	0x00000000
        /*0064*/ 	.short	0x0006
        /*0066*/ 	.short	0x0020
        /*0068*/ 	.byte	0x00, 0xf0, 0x21, 0x00


	//----- nvinfo : EIATTR_KPARAM_INFO
	.align		4
.L_4021:
        /*006c*/ 	.byte	0x04, 0x17
        /*006e*/ 	.short	(.L_4023 - .L_4022)
.L_4022:
        /*0070*/ 	.word	0x00000000
        /*0074*/ 	.short	0x0005
        /*0076*/ 	.short	0x0018
        /*0078*/ 	.byte	0x00, 0xf0, 0x21, 0x00


	//----- nvinfo : EIATTR_KPARAM_INFO
	.align		4
.L_4023:
        /*007c*/ 	.byte	0x04, 0x17
        /*007e*/ 	.short	(.L_4025 - .L_4024)
.L_4024:
        /*0080*/ 	.word	0x00000000
        /*0084*/ 	.short	0x0004
        /*0086*/ 	.short	0x0014
        /*0088*/ 	.byte	0x00, 0xf0, 0x11, 0x00


	//----- nvinfo : EIATTR_KPARAM_INFO
	.align		4
.L_4025:
        /*008c*/ 	.byte	0x04, 0x17
        /*008e*/ 	.short	(.L_4027 - .L_4026)
.L_4026:
        /*0090*/ 	.word	0x00000000
        /*0094*/ 	.short	0x0003
        /*0096*/ 	.short	0x0010
        /*0098*/ 	.byte	0x00, 0xf0, 0x11, 0x00


	//----- nvinfo : EIATTR_KPARAM_INFO
	.align		4
.L_4027:
        /*009c*/ 	.byte	0x04, 0x17
        /*009e*/ 	.short	(.L_4029 - .L_4028)
.L_4028:
        /*00a0*/ 	.word	0x00000000
        /*00a4*/ 	.short	0x0002
        /*00a6*/ 	.short	0x000c
        /*00a8*/ 	.byte	0x00, 0xf0, 0x11, 0x00


	//----- nvinfo : EIATTR_KPARAM_INFO
	.align		4
.L_4029:
        /*00ac*/ 	.byte	0x04, 0x17
        /*00ae*/ 	.short	(.L_4031 - .L_4030)
.L_4030:
        /*00b0*/ 	.word	0x00000000
        /*00b4*/ 	.short	0x0001
        /*00b6*/ 	.short	0x0008
        /*00b8*/ 	.byte	0x00, 0xf0, 0x11, 0x00


	//----- nvinfo : EIATTR_KPARAM_INFO
	.align		4
.L_4031:
        /*00bc*/ 	.byte	0x04, 0x17
        /*00be*/ 	.short	(.L_4033 - .L_4032)
.L_4032:
        /*00c0*/ 	.word	0x00000000
        /*00c4*/ 	.short	0x0000
        /*00c6*/ 	.short	0x0000
        /*00c8*/ 	.byte	0x00, 0xf0, 0x21, 0x00


	//----- nvinfo : EIATTR_MAXREG_COUNT
	.align		4
.L_4033:
        /*00cc*/ 	.byte	0x03, 0x1b
        /*00ce*/ 	.short	0x00ff


	//----- nvinfo : EIATTR_MERCURY_ISA_VERSION
	.align		4
        /*00d0*/ 	.byte	0x03, 0x5f
        /*00d2*/ 	.short	0x0000


	//----- nvinfo : EIATTR_COOP_GROUP_MASK_REGIDS
	.align		4
        /*00d4*/ 	.byte	0x04, 0x29
        /*00d6*/ 	.short	(.L_4035 - .L_4034)


	//   ....[0]....
.L_4034:
        /*00d8*/ 	.word	0xffffffff


	//   ....[1]....
        /*00dc*/ 	.word	0xffffffff


	//   ....[2]....
        /*00e0*/ 	.word	0xffffffff


	//   ....[3]....
        /*00e4*/ 	.word	0xffffffff


	//   ....[4]....
        /*00e8*/ 	.word	0xffffffff


	//   ....[5]....
        /*00ec*/ 	.word	0xffffffff


	//   ....[6]....
        /*00f0*/ 	.word	0xffffffff


	//   ....[7]....
        /*00f4*/ 	.word	0xffffffff


	//   ....[8]....
        /*00f8*/ 	.word	0xffffffff


	//   ....[9]....
        /*00fc*/ 	.word	0xffffffff


	//   ....[10]....
        /*0100*/ 	.word	0xffffffff


	//   ....[11]....
        /*0104*/ 	.word	0xffffffff


	//   ....[12]....
        /*0108*/ 	.word	0xffffffff


	//   ....[13]....
        /*010c*/ 	.word	0xffffffff


	//   ....[14]....
        /*0110*/ 	.word	0xffffffff


	//   ....[15]....
        /*0114*/ 	.word	0xffffffff


	//   ....[16]....
        /*0118*/ 	.word	0xffffffff


	//   ....[17]....
        /*011c*/ 	.word	0xffffffff


	//   ....[18]....
        /*0120*/ 	.word	0xffffffff


	//   ....[19]....
        /*0124*/ 	.word	0xffffffff


	//   ....[20]....
        /*0128*/ 	.word	0xffffffff


	//   ....[21]....
        /*012c*/ 	.word	0xffffffff


	//----- nvinfo : EIATTR_COOP_GROUP_INSTR_OFFSETS
	.align		4
.L_4035:
        /*0130*/ 	.byte	0x04, 0x28
        /*0132*/ 	.short	(.L_4037 - .L_4036)


	//   ....[0]....
.L_4036:
        /*0134*/ 	.word	0x00001a90


	//   ....[1]....
        /*0138*/ 	.word	0x00001ac0


	//   ....[2]....
        /*013c*/ 	.word	0x00001ae0


	//   ....[3]....
        /*0140*/ 	.word	0x00001b00


	//   ....[4]....
        /*0144*/ 	.word	0x00001b20


	//   ....[5]....
        /*0148*/ 	.word	0x00001cf0


	//   ....[6]....
        /*014c*/ 	.word	0x00001d00


	//   ....[7]....
        /*0150*/ 	.word	0x00001d30


	//   ....[8]....
        /*0154*/ 	.word	0x00002060


	//   ....[9]....
        /*0158*/ 	.word	0x00002070


	//   ....[10]....
        /*015c*/ 	.word	0x00002080


	//   ....[11]....
        /*0160*/ 	.word	0x00002210


	//   ....[12]....
        /*0164*/ 	.word	0x00002220


	//   ....[13]....
        /*0168*/ 	.word	0x00002380


	//   ....[14]....
        /*016c*/ 	.word	0x000023e0


	//   ....[15]....
        /*0170*/ 	.word	0x00002440


	//   ....[16]....
        /*0174*/ 	.word	0x000024a0


	//   ....[17]....
        /*0178*/ 	.word	0x00002500


	//   ....[18]....
        /*017c*/ 	.word	0x00002570


	//   ....[19]....
        /*0180*/ 	.word	0x000025e0


	//   ....[20]....
        /*0184*/ 	.word	0x00002700


	//   ....[21]....
        /*0188*/ 	.word	0x00002820


	//----- nvinfo : EIATTR_EXIT_INSTR_OFFSETS
	.align		4
.L_4037:
        /*018c*/ 	.byte	0x04, 0x1c
        /*018e*/ 	.short	(.L_4039 - .L_4038)


	//   ....[0]....
.L_4038:
        /*0190*/ 	.word	0x000002d0


	//   ....[1]....
        /*0194*/ 	.word	0x00001420


	//   ....[2]....
        /*0198*/ 	.word	0x00002330


	//----- nvinfo : EIATTR_CRS_STACK_SIZE
	.align		4
.L_4039:
        /*019c*/ 	.byte	0x04, 0x1e
        /*019e*/ 	.short	(.L_4041 - .L_4040)
.L_4040:
        /*01a0*/ 	.word	0x00000000
.L_4041:


//--------------------- .nv.info._ZN12tensorrt_llm7kernels32fusedQKNormRopeKernelNTokenHeadsIN3c104HalfENS2_8BFloat16ELi128ELb1ELi4EEEvPviiifPKvS7_S7_PKlii --------------------------
	.section	.nv.info._ZN12tensorrt_llm7kernels32fusedQKNormRopeKernelNTokenHeadsIN3c104HalfENS2_8BFloat16ELi128ELb1ELi4EEEvPviiifPKvS7_S7_PKlii,"",@"SHT_CUDA_INFO"
	.sectionflags	@""
	.align	4


	//----- nvinfo : EIATTR_CUDA_API_VERSION
	.align		4
        /*0000*/ 	.byte	0x04, 0x37
        /*0002*/ 	.short	(.L_4043 - .L_4042)
.L_4042:
        /*0004*/ 	.word	0x00000082


	//----- nvinfo : EIATTR_SW2861232_WAR
	.align		4
.L_4043:
        /*0008*/ 	.byte	0x01, 0x35
	.zero		2


	//----- nvinfo : EIATTR_PARAM_CBANK
	.align		4
        /*000c*/ 	.byte	0x04, 0x0a
        /*000e*/ 	.short	(.L_4045 - .L_4044)
	.align		4
.L_4044:
        /*0010*/ 	.word	index@(.nv.constant0._ZN12tensorrt_llm7kernels32fusedQKNormRopeKernelNTokenHeadsIN3c104HalfENS2_8BFloat16ELi128ELb1ELi4EEEvPviiifPKvS7_S7_PKlii)
        /*0014*/ 	.short	0x0160
        /*0016*/ 	.short	0x0040


	//----- nvinfo : EIATTR_CBANK_PARAM_SIZE
	.align		4
.L_4045:
        /*0018*/ 	.byte	0x03, 0x19
        /*001a*/ 	.short	0x0040


	//----- nvinfo : EIATTR_KPARAM_INFO
	.align		4
        /*001c*/ 	.byte	0x04, 0x17
        /*001e*/ 	.short	(.L_4047 - .L_4046)
.L_4046:
        /*0020*/ 	.word	0x00000000
        /*0024*/ 	.short	0x000a
        /*0026*/ 	.short	0x003c
        /*0028*/ 	.byte	0x00, 0xf0, 0x11, 0x00


	//----- nvinfo : EIATTR_KPARAM_INFO
	.align		4
.L_4047:
        /*002c*/ 	.byte	0x04, 0x17
        /*002e*/ 	.short	(.L_4049 - .L_4048)
.L_4048:
        /*0030*/ 	.word	0x00000000
        /*0034*/ 	.short	0x0009
        /*0036*/ 	.short	0x0038
        /*0038*/ 	.byte	0x00, 0xf0, 0x11, 0x00


	//----- nvinfo : EIATTR_KPARAM_INFO
	.align		4
.L_4049:
        /*003c*/ 	.byte	0x04, 0x17
        /*003e*/ 	.short	(.L_4051 - .L_4050)
.L_4050:
        /*0040*/ 	.word	0x00000000
        /*0044*/ 	.short	0x0008
        /*0046*/ 	.short	0x0030
        /*0048*/ 	.byte	0x00, 0xf0, 0x21, 0x00


	//----- nvinfo : EIATTR_KPARAM_INFO
	.align		4
.L_4051:
        /*004c*/ 	.byte	0x04, 0x17
        /*004e*/ 	.short	(.L_4053 - .L_4052)
.L_4052:
        /*0050*/ 	.word	0x00000000
        /*0054*/ 	.short	0x0007
        /*0056*/ 	.short	0x0028
        /*0058*/ 	.byte	0x00, 0xf0, 0x21, 0x00


	//----- nvinfo : EIATTR_KPARAM_INFO
	.align		4
.L_4053:
        /*005c*/ 	.byte	0x04, 0x17
        /*005e*/ 	.short	(.L_4055 - .L_4054)
.L_4054:
        /*0060*/ 	.word	0x00000000
        /*0064*/ 	.short	0x0006
        /*0066*/ 	.short	0x0020
        /*0068*/ 	.byte	0x00, 0xf0, 0x21, 0x00


	//----- nvinfo : EIATTR_KPARAM_INFO
	.align		4
.L_4055:
        /*006c*/ 	.byte	0x04, 0x17
        /*006e*/ 	.short	(.L_4057 - .L_4056)
.L_4056:
        /*0070*/ 	.word	0x00000000
        /*0074*/ 	.short	0x0005
        /*0076*/ 	.short	0x0018
        /*0078*/ 	.byte	0x00, 0xf0, 0x21, 0x00


	//----- nvinfo : EIATTR_KPARAM_INFO
	.align		4
.L_4057:
        /*007c*/ 	.byte	0x04, 0x17
        /*007e*/ 	.short	(.L_4059 - .L_4058)
.L_4058:
        /*0080*/ 	.word	0x00000000
        /*0084*/ 	.short	0x0004
        /*0086*/ 	.short	0x0014
        /*0088*/ 	.byte	0x00, 0xf0, 0x11, 0x00


	//----- nvinfo : EIATTR_KPARAM_INFO
	.align		4
.L_4059:
        /*008c*/ 	.byte	0x04, 0x17
        /*008e*/ 	.short	(.L_4061 - .L_4060)
.L_4060:
        /*0090*/ 	.word	0x00000000
        /*0094*/ 	.short	0x0003
        /*0096*/ 	.short	0x0010
        /*0098*/ 	.byte	0x00, 0xf0, 0x11, 0x00


	//----- nvinfo : EIATTR_KPARAM_INFO
	.align		4
.L_4061:
        /*009c*/ 	.byte	0x04, 0x17
        /*009e*/ 	.short	(.L_4063 - .L_4062)
.L_4062:
        /*00a0*/ 	.word	0x00000000
        /*00a4*/ 	.short	0x0002
        /*00a6*/ 	.short	0x000c
        /*00a8*/ 	.byte	0x00, 0xf0, 0x11, 0x00


	//----- nvinfo : EIATTR_KPARAM_INFO
	.align		4
.L_4063:
        /*00ac*/ 	.byte	0x04, 0x17
        /*00ae*/ 	.short	(.L_4065 - .L_4064)
.L_4064:
        /*00b0*/ 	.word	0x00000000
        /*00b4*/ 	.short	0x0001
        /*00b6*/ 	.short	0x0008
        /*00b8*/ 	.byte	0x00, 0xf0, 0x11, 0x00


	//----- nvinfo : EIATTR_KPARAM_INFO
	.align		4
.L_4065:
        /*00bc*/ 	.byte	0x04, 0x17
        /*00be*/ 	.short	(.L_4067 - .L_4066)
.L_4066:
        /*00c0*/ 	.word	0x00000000
        /*00c4*/ 	.short	0x0000
        /*00c6*/ 	.short	0x0000
        /*00c8*/ 	.byte	0x00, 0xf0, 0x21, 0x00


	//----- nvinfo : EIATTR_MAXREG_COUNT
	.align		4
.L_4067:
        /*00cc*/ 	.byte	0x03, 0x1b
        /*00ce*/ 	.short	0x00ff


	//----- nvinfo : EIATTR_MERCURY_ISA_VERSION
	.align		4
        /*00d0*/ 	.byte	0x03, 0x5f
        /*00d2*/ 	.short	0x0000


	//----- nvinfo : EIATTR_COOP_GROUP_MASK_REGIDS
	.align		4
        /*00d4*/ 	.byte	0x04, 0x29
        /*00d6*/ 	.short	(.L_4069 - .L_4068)


	//   ....[0]....
.L_4068:
        /*00d8*/ 	.word	0xffffffff


	//   ....[1]....
        /*00dc*/ 	.word	0xffffffff


	//   ....[2]....
        /*00e0*/ 	.word	0xffffffff


	//   ....[3]....
        /*00e4*/ 	.word	0xffffffff


	//   ....[4]....
        /*00e8*/ 	.word	0xffffffff


	//   ....[5]....
        /*00ec*/ 	.word	0xffffffff


	//   ....[6]....
        /*00f0*/ 	.word	0xffffffff


	//   ....[7]....
        /*00f4*/ 	.word	0xffffffff


	//   ....[8]....
        /*00f8*/ 	.word	0xffffffff


	//   ....[9]....
        /*00fc*/ 	.word	0xffffffff


	//----- nvinfo : EIATTR_COOP_GROUP_INSTR_OFFSETS
	.align		4
.L_4069:
        /*0100*/ 	.byte	0x04, 0x28
        /*0102*/ 	.short	(.L_4071 - .L_4070)


	//   ....[0]....
.L_4070:
        /*0104*/ 	.word	0x00001700


	//   ....[1]....
        /*0108*/ 	.word	0x00001730


	//   ....[2]....
        /*010c*/ 	.word	0x00001750


	//   ....[3]....
        /*0110*/ 	.word	0x00001770


	//   ....[4]....
        /*0114*/ 	.word	0x00001790


	//   ....[5]....
        /*0118*/ 	.word	0x00001b70


	//   ....[6]....
        /*011c*/ 	.word	0x00001bd0


	//   ....[7]....
        /*0120*/ 	.word	0x00001c30


	//   ....[8]....
        /*0124*/ 	.word	0x00001c90


	//   ....[9]....
        /*0128*/ 	.word	0x00001d00


	//----- nvinfo : EIATTR_EXIT_INSTR_OFFSETS
	.align		4
.L_4071:
        /*012c*/ 	.byte	0x04, 0x1c
        /*012e*/ 	.short	(.L_4073 - .L_4072)


	//   ....[0]....
.L_4072:
        /*0130*/ 	.word	0x000002d0


	//   ....[1]....
        /*0134*/ 	.word	0x000013f0


	//   ....[2]....
        /*0138*/ 	.word	0x00001b20


	//----- nvinfo : EIATTR_CRS_STACK_SIZE
	.align		4
.L_4073:
        /*013c*/ 	.byte	0x04, 0x1e
        /*013e*/ 	.short	(.L_4075 - .L_4074)
.L_4074:
        /*0140*/ 	.word	0x00000000
.L_4075:


//--------------------- .nv.info._ZN12tensorrt_llm7kernels32fusedQKNormRopeKernelNTokenHeadsIN3c104HalfENS2_8BFloat16ELi64ELb0ELi4EEEvPviiifPKvS7_S7_PKlii --------------------------
	.section	.nv.info._ZN12tensorrt_llm7kernels32fusedQKNormRopeKernelNTokenHeadsIN3c104HalfENS2_8BFloat16ELi64ELb0ELi4EEEvPviiifPKvS7_S7_PKlii,"",@"SHT_CUDA_INFO"
	.sectionflags	@""
	.align	4


	//----- nvinfo : EIATTR_CUDA_API_VERSION
	.align		4
        /*0000*/ 	.byte	0x04, 0x37
        /*0002*/ 	.short	(.L_4077 - .L_4076)
.L_4076:
        /*0004*/ 	.word	0x00000082


	//----- nvinfo : EIATTR_SW2861232_WAR
	.align		4
.L_4077:
        /*0008*/ 	.byte	0x01, 0x35
	.zero		2


	//----- nvinfo : EIATTR_PARAM_CBANK
	.align		4
        /*000c*/ 	.byte	0x04, 0x0a
        /*000e*/ 	.short	(.L_4079 - .L_4078)
	.align		4
.L_4078:
        /*0010*/ 	.word	index@(.nv.constant0._ZN12tensorrt_llm7kernels32fusedQKNormRopeKernelNTokenHeadsIN3c104HalfENS2_8BFloat16ELi64ELb0ELi4EEEvPviiifPKvS7_S7_PKlii)
        /*0014*/ 	.short	0x0160
        /*0016*/ 	.short	0x0040


	//----- nvinfo : EIATTR_CBANK_PARAM_SIZE
	.align		4
.L_4079:
        /*0018*/ 	.byte	0x03, 0x19
        /*001a*/ 	.short	0x0040


	//----- nvinfo : EIATTR_KPARAM_INFO
	.align		4
        /*001c*/ 	.byte	0x04, 0x17
        /*001e*/ 	.short	(.L_4081 - .L_4080)
.L_4080:
        /*0020*/ 	.word	0x00000000
        /*0024*/ 	.short	0x000a
        /*0026*/ 	.short	0x003c
        /*0028*/ 	.byte	0x00, 0xf0, 0x11, 0x00


	//----- nvinfo : EIATTR_KPARAM_INFO
	.align		4
.L_4081:
        /*002c*/ 	.byte	0x04, 0x17
        /*002e*/ 	.short	(.L_4083 - .L_4082)
.L_4082:
        /*0030*/ 	.word	0x00000000
        /*0034*/ 	.short	0x0009
        /*0036*/ 	.short	0x0038
        /*0038*/ 	.byte	0x00, 0xf0, 0x11, 0x00


	//----- nvinfo : EIATTR_KPARAM_INFO
	.align		4
.L_4083:
        /*003c*/ 	.byte	0x04, 0x17
        /*003e*/ 	.short	(.L_4085 - .L_4084)
.L_4084:
        /*0040*/ 	.word	0x00000000
        /*0044*/ 	.short	0x0008
        /*0046*/ 	.short	0x0030
        /*0048*/ 	.byte	0x00, 0xf0, 0x21, 0x00


	//----- nvinfo : EIATTR_KPARAM_INFO
	.align		4
.L_4085:
        /*004c*/ 	.byte	0x04, 0x17
        /*004e*/ 	.short	(.L_4087 - .L_4086)
.L_4086:
        /*0050*/ 	.word	0x00000000
        /*0054*/ 	.short	0x0007
        /*0056*/ 	.short	0x0028
        /*0058*/ 	.byte	0x00, 0xf0, 0x21, 0x00


	//----- nvinfo : EIATTR_KPARAM_INFO
	.align		4
.L_4087:
        /*005c*/ 	.byte	0x04, 0x17
        /*005e*/ 	.short	(.L_4089 - .L_4088)
.L_4088:
        /*0060*/ 	.word	0x00000000
        /*0064*/ 	.short	0x0006
        /*0066*/ 	.short	0x0020
        /*0068*/ 	.byte	0x00, 0xf0, 0x21, 0x00


	//----- nvinfo : EIATTR_KPARAM_INFO
	.align		4
.L_4089:
        /*006c*/ 	.byte	0x04, 0x17
        /*006e*/ 	.short	(.L_4091 - .L_4090)
.L_4090:
        /*0070*/ 	.word	0x00000000
        /*0074*/ 	.short	0x0005
        /*0076*/ 	.short	0x0018
        /*0078*/ 	.byte	0x00, 0xf0, 0x21, 0x00


	//----- nvinfo : EIATTR_KPARAM_INFO
	.align		4
.L_4091:
        /*007c*/ 	.byte	0x04, 0x17
        /*007e*/ 	.short	(.L_4093 - .L_4092)
.L_4092:
        /*0080*/ 	.word	0x00000000
        /*0084*/ 	.short	0x0004
        /*0086*/ 	.short	0x0014
        /*0088*/ 	.byte	0x00, 0xf0, 0x11, 0x00


	//----- nvinfo : EIATTR_KPARAM_INFO
	.align		4
.L_4093:
        /*008c*/ 	.byte	0x04, 0x17
        /*008e*/ 	.short	(.L_4095 - .L_4094)
.L_4094:
        /*0090*/ 	.word	0x00000000
        /*0094*/ 	.short	0x0003
        /*0096*/ 	.short	0x0010
        /*0098*/ 	.byte	0x00, 0xf0, 0x11, 0x00


	//----- nvinfo : EIATTR_KPARAM_INFO
	.align		4
.L_4095:
        /*009c*/ 	.byte	0x04, 0x17
        /*009e*/ 	.short	(.L_4097 - .L_4096)
.L_4096:
        /*00a0*/ 	.word	0x00000000
        /*00a4*/ 	.short	0x0002
        /*00a6*/ 	.short	0x000c
        /*00a8*/ 	.byte	0x00, 0xf0, 0x11, 0x00


	//----- nvinfo : EIATTR_KPARAM_INFO
	.align		4
.L_4097:
        /*00ac*/ 	.byte	0x04, 0x17
        /*00ae*/ 	.short	(.L_4099 - .L_4098)
.L_4098:
        /*00b0*/ 	.word	0x00000000
        /*00b4*/ 	.short	0x0001
        /*00b6*/ 	.short	0x0008
        /*00b8*/ 	.byte	0x00, 0xf0, 0x11, 0x00


	//----- nvinfo : EIATTR_KPARAM_INFO
	.align		4
.L_4099:
        /*00bc*/ 	.byte	0x04, 0x17
        /*00be*/ 	.short	(.L_4101 - .L_4100)
.L_4100:
        /*00c0*/ 	.word	0x00000000
        /*00c4*/ 	.short	0x0000
        /*00c6*/ 	.short	0x0000
        /*00c8*/ 	.byte	0x00, 0xf0, 0x21, 0x00


	//----- nvinfo : EIATTR_MAXREG_COUNT
	.align		4
.L_4101:
        /*00cc*/ 	.byte	0x03, 0x1b
        /*00ce*/ 	.short	0x00ff


	//----- nvinfo : EIATTR_MERCURY_ISA_VERSION
	.align		4
        /*00d0*/ 	.byte	0x03, 0x5f
        /*00d2*/ 	.short	0x0000


	//----- nvinfo : EIATTR_COOP_GROUP_MASK_REGIDS
	.align		4
        /*00d4*/ 	.byte	0x04, 0x29
        /*00d6*/ 	.short	(.L_4103 - .L_4102)


	//   ....[0]....
.L_4102:
        /*00d8*/ 	.word	0xffffffff


	//   ....[1]....
        /*00dc*/ 	.word	0xffffffff


	//   ....[2]....
        /*00e0*/ 	.word	0xffffffff


	//   ....[3]....
        /*00e4*/ 	.word	0xffffffff


	//   ....[4]....
        /*00e8*/ 	.word	0xffffffff


	//   ....[5]....
        /*00ec*/ 	.word	0xffffffff


	//   ....[6]....
        /*00f0*/ 	.word	0xffffffff


	//   ....[7]....
        /*00f4*/ 	.word	0xffffffff


	//   ....[8]....
        /*00f8*/ 	.word	0xffffffff


	//   ....[9]....
        /*00fc*/ 	.word	0xffffffff


	//   ....[10]....
        /*0100*/ 	.word	0xffffffff


	//   ....[11]....
        /*0104*/ 	.word	0xffffffff


	//   ....[12]....
        /*0108*/ 	.word	0xffffffff


	//   ....[13]....
        /*010c*/ 	.word	0xffffffff


	//   ....[14]....
        /*0110*/ 	.word	0xffffffff


	//   ....[15]....
        /*0114*/ 	.word	0xffffffff


	//   ....[16]....
        /*0118*/ 	.word	0xffffffff


	//   ....[17]....
        /*011c*/ 	.word	0xffffffff


	//----- nvinfo : EIATTR_COOP_GROUP_INSTR_OFFSETS
	.align		4
.L_4103:
        /*0120*/ 	.byte	0x04, 0x28
        /*0122*/ 	.short	(.L_4105 - .L_4104)


	//   ....[0]....
.L_4104:
        /*0124*/ 	.word	0x000017a0


	//   ....[1]....
        /*0128*/ 	.word	0x000017d0


	//   ....[2]....
        /*012c*/ 	.word	0x000017f0


	//   ....[3]....
        /*0130*/ 	.word	0x00001810


	//   ....[4]....
        /*0134*/ 	.word	0x00001830


	//   ....[5]....
        /*0138*/ 	.word	0x000019a0


	//   ....[6]....
        /*013c*/ 	.word	0x000019b0


	//   ....[7]....
        /*0140*/ 	.word	0x000019d0


	//   ....[8]....
        /*0144*/ 	.word	0x00001c10


	//   ....[9]....
        /*0148*/ 	.word	0x00001d00


	//   ....[10]....
        /*014c*/ 	.word	0x00001d10


	//   ....[11]....
        /*0150*/ 	.word	0x00001e60


	//   ....[12]....
        /*0154*/ 	.word	0x00001ec0


	//   ....[13]....
        /*0158*/ 	.word	0x00001f20


	//   ....[14]....
        /*015c*/ 	.word	0x00001f80


	//   ....[15]....
        /*0160*/ 	.word	0x00001fe0


	//   ....[16]....
        /*0164*/ 	.word	0x00002050


	//   ....[17]....
        /*0168*/ 	.word	0x000020d0


	//----- nvinfo : EIATTR_EXIT_INSTR_OFFSETS
	.align		4
.L_4105:
        /*016c*/ 	.byte	0x04, 0x1c
        /*016e*/ 	.short	(.L_4107 - .L_4106)


	//   ....[0]....
.L_4106:
        /*0170*/ 	.word	0x000002d0


	//   ....[1]....
        /*0174*/ 	.word	0x000013f0


	//   ....[2]....
        /*0178*/ 	.word	0x00001e10


	//----- nvinfo : EIATTR_CRS_STACK_SIZE
	.align		4
.L_4107:
        /*017c*/ 	.byte	0x04, 0x1e
        /*017e*/ 	.short	(.L_4109 - .L_4108)
.L_4108:
        /*0180*/ 	.word	0x00000000
.L_4109:


//--------------------- .nv.info._ZN12tensorrt_llm7kernels32fusedQKNormRopeKernelNTokenHeadsIN3c104HalfENS2_8BFloat16ELi64ELb1ELi4EEEvPviiifPKvS7_S7_PKlii --------------------------
	.section	.nv.info._ZN12tensorrt_llm7kernels32fusedQKNormRopeKernelNTokenHeadsIN3c104HalfENS2_8BFloat16ELi64ELb1ELi4EEEvPviiifPKvS7_S7_PKlii,"",@"SHT_CUDA_INFO"
	.sectionflags	@""
	.align	4


	//----- nvinfo : EIATTR_CUDA_API_VERSION
	.align		4
        /*0000*/ 	.byte	0x04, 0x37
        /*0002*/ 	.short	(.L_4111 - .L_4110)
.L_4110:
        /*0004*/ 	.word	0x00000082


	//----- nvinfo : EIATTR_SW2861232_WAR
	.align		4
.L_4111:
        /*0008*/ 	.byte	0x01, 0x35
	.zero		2


	//----- nvinfo : EIATTR_PARAM_CBANK
	.align		4
        /*000c*/ 	.byte	0x04, 0x0a
        /*000e*/ 	.short	(.L_4113 - .L_4112)
	.align		4
.L_4112:
        /*0010*/ 	.word	index@(.nv.constant0._ZN12tensorrt_llm7kernels32fusedQKNormRopeKernelNTokenHeadsIN3c104HalfENS2_8BFloat16ELi64ELb1ELi4EEEvPviiifPKvS7_S7_PKlii)
        /*0014*/ 	.short	0x0160
        /*0016*/ 	.short	0x0040


	//----- nvinfo : EIATTR_CBANK_PARAM_SIZE
	.align		4
.L_4113:
        /*0018*/ 	.byte	0x03, 0x19
        /*001a*/ 	.short	0x0040


	//----- nvinfo : EIATTR_KPARAM_INFO
	.align		4
        /*001c*/ 	.byte	0x04, 0x17
        /*001e*/ 	.short	(.L_4115 - .L_4114)
.L_4114:
        /*0020*/ 	.word	0x00000000
        /*0024*/ 	.short	0x000a
        /*0026*/ 	.short	0x003c
        /*0028*/ 	.byte	0x00, 0xf0, 0x11, 0x00


	//----- nvinfo : EIATTR_KPARAM_INFO
	.align		4
.L_4115:
        /*002c*/ 	.byte	0x04, 0x17
        /*002e*/ 	.short	(.L_4117 - .L_4116)
.L_4116:
        /*0030*/ 	.word	0x00000000
        /*0034*/ 	.short	0x0009
        /*0036*/ 	.short	0x0038
        /*0038*/ 	.byte	0x00, 0xf0, 0x11, 0x00


	//----- nvinfo : EIATTR_KPARAM_INFO
	.align		4
.L_4117:
        /*003c*/ 	.byte	0x04, 0x17
        /*003e*/ 	.short	(.L_4119 - .L_4118)
.L_4118:
        /*0040*/ 	.word	0x00000000
        /*0044*/ 	.short	0x0008
        /*0046*/ 	.short	0x0030
        /*0048*/ 	.byte	0x00, 0xf0, 0x21, 0x00


	//----- nvinfo : EIATTR_KPARAM_INFO
	.align		4
.L_4119:
        /*004c*/ 	.byte	0x04, 0x17
        /*004e*/ 	.short	(.L_4121 - .L_4120)
.L_4120:
        /*0050*/ 	.word	0x00000000
        /*0054*/ 	.short	0x0007
        /*0056*/ 	.short	0x0028
        /*0058*/ 	.byte	0x00, 0xf0, 0x21, 0x00


	//----- nvinfo : EIATTR_KPARAM_INFO
	.align		4
.L_4121:
        /*005c*/ 	.byte	0x04, 0x17
        /*005e*/ 	.short	(.L_4123 - .L_4122)
.L_4122:
        /*0060*/ 	.word	0x00000000
        /*0064*/ 	.short	0x0006
        /*0066*/ 	.short	0x0020
        /*0068*/ 	.byte	0x00, 0xf0, 0x21, 0x00


	//----- nvinfo : EIATTR_KPARAM_INFO
	.align		4
.L_4123:
        /*006c*/ 	.byte	0x04, 0x17
        /*006e*/ 	.short	(.L_4125 - .L_4124)
.L_4124:
        /*0070*/ 	.word	0x00000000
        /*0074*/ 	.short	0x0005
        /*0076*/ 	.short	0x0018
        /*0078*/ 	.byte	0x00, 0xf0, 0x21, 0x00


	//----- nvinfo : EIATTR_KPARAM_INFO
	.align		4
.L_4125:
        /*007c*/ 	.byte	0x04, 0x17
        /*007e*/ 	.short	(.L_4127 - .L_4126)
.L_4126:
        /*0080*/ 	.word	0x00000000
        /*0084*/ 	.short	0x0004
        /*0086*/ 	.short	0x0014
        /*0088*/ 	.byte	0x00, 0xf0, 0x11, 0x00


	//----- nvinfo : EIATTR_KPARAM_INFO
	.align		4
.L_4127:
        /*008c*/ 	.byte	0x04, 0x17
        /*008e*/ 	.short	(.L_4129 - .L_4128)
.L_4128:
        /*0090*/ 	.word	0x00000000
        /*0094*/ 	.short	0x0003
        /*0096*/ 	.short	0x0010
        /*0098*/ 	.byte	0x00, 0xf0, 0x11, 0x00


	//----- nvinfo : EIATTR_KPARAM_INFO
	.align		4
.L_4129:
        /*009c*/ 	.byte	0x04, 0x17
        /*009e*/ 	.short	(.L_4131 - .L_4130)
.L_4130:
        /*00a0*/ 	.word	0x00000000
        /*00a4*/ 	.short	0x0002
        /*00a6*/ 	.short	0x000c
        /*00a8*/ 	.byte	0x00, 0xf0, 0x11, 0x00


	//----- nvinfo : EIATTR_KPARAM_INFO
	.align		4
.L_4131:
        /*00ac*/ 	.byte	0x04, 0x17
        /*00ae*/ 	.short	(.L_4133 - .L_4132)
.L_4132:
        /*00b0*/ 	.word	0x00000000
        /*00b4*/ 	.short	0x0001
        /*00b6*/ 	.short	0x0008
        /*00b8*/ 	.byte	0x00, 0xf0, 0x11, 0x00


	//----- nvinfo : EIATTR_KPARAM_INFO
	.align		4
.L_4133:
        /*00bc*/ 	.byte	0x04, 0x17
        /*00be*/ 	.short	(.L_4135 - .L_4134)
.L_4134:
        /*00c0*/ 	.word	0x00000000
        /*00c4*/ 	.short	0x0000
        /*00c6*/ 	.short	0x0000
        /*00c8*/ 	.byte	0x00, 0xf0, 0x21, 0x00


	//----- nvinfo : EIATTR_MAXREG_COUNT
	.align		4
.L_4135:
        /*00cc*/ 	.byte	0x03, 0x1b
        /*00ce*/ 	.short	0x00ff


	//----- nvinfo : EIATTR_MERCURY_ISA_VERSION
	.align		4
        /*00d0*/ 	.byte	0x03, 0x5f
        /*00d2*/ 	.short	0x0000


	//----- nvinfo : EIATTR_COOP_GROUP_MASK_REGIDS
	.align		4
        /*00d4*/ 	.byte	0x04, 0x29
        /*00d6*/ 	.short	(.L_4137 - .L_4136)


	//   ....[0]....
.L_4136:
        /*00d8*/ 	.word	0xffffffff


	//   ....[1]....
        /*00dc*/ 	.word	0xffffffff


	//   ....[2]....
        /*00e0*/ 	.word	0xffffffff


	//   ....[3]....
        /*00e4*/ 	.word	0xffffffff


	//   ....[4]....
        /*00e8*/ 	.word	0xffffffff


	//   ....[5]....
        /*00ec*/ 	.word	0xffffffff


	//   ....[6]....
        /*00f0*/ 	.word	0xffffffff


	//   ....[7]....
        /*00f4*/ 	.word	0xffffffff


	//   ....[8]....
        /*00f8*/ 	.word	0xffffffff


	//   ....[9]....
        /*00fc*/ 	.word	0xffffffff


	//   ....[10]....
        /*0100*/ 	.word	0xffffffff


	//   ....[11]....
        /*0104*/ 	.word	0xffffffff


	//   ....[12]....
        /*0108*/ 	.word	0xffffffff


	//   ....[13]....
        /*010c*/ 	.word	0xffffffff


	//   ....[14]....
        /*0110*/ 	.word	0xffffffff


	//   ....[15]....
        /*0114*/ 	.word	0xffffffff


	//   ....[16]....
        /*0118*/ 	.word	0xffffffff


	//   ....[17]....
        /*011c*/ 	.word	0xffffffff


	//   ....[18]....
        /*0120*/ 	.word	0xffffffff


	//   ....[19]....
        /*0124*/ 	.word	0xffffffff


	//   ....[20]....
        /*0128*/ 	.word	0xffffffff


	//   ....[21]....
        /*012c*/ 	.word	0xffffffff


	//   ....[22]....
        /*0130*/ 	.word	0xffffffff


	//   ....[23]....
        /*0134*/ 	.word	0xffffffff


	//   ....[24]....
        /*0138*/ 	.word	0xffffffff


	//   ....[25]....
        /*013c*/ 	.word	0xffffffff


	//   ....[26]....
        /*0140*/ 	.word	0xffffffff


	//   ....[27]....
        /*0144*/ 	.word	0xffffffff


	//   ....[28]....
        /*0148*/ 	.word	0xffffffff


	//   ....[29]....
        /*014c*/ 	.word	0xffffffff


	//----- nvinfo : EIATTR_COOP_GROUP_INSTR_OFFSETS
	.align		4
.L_4137:
        /*0150*/ 	.byte	0x04, 0x28
        /*0152*/ 	.short	(.L_4139 - .L_4138)


	//   ....[0]....
.L_4138:
        /*0154*/ 	.word	0x000016c0


	//   ....[1]....
        /*0158*/ 	.word	0x000016f0


	//   ....[2]....
        /*015c*/ 	.word	0x00001710


	//   ....[3]....
        /*0160*/ 	.word	0x00001730


	//   ....[4]....
        /*0164*/ 	.word	0x00001750


	//   ....[5]....
        /*0168*/ 	.word	0x00001a00


	//   ....[6]....
        /*016c*/ 	.word	0x00001a30


	//   ....[7]....
        /*0170*/ 	.word	0x00001a50


	//   ....[8]....
        /*0174*/ 	.word	0x00001a70


	//   ....[9]....
        /*0178*/ 	.word	0x00001a90


	//   ....[10]....
        /*017c*/ 	.word	0x00001d60


	//   ....[11]....
        /*0180*/ 	.word	0x00001d90


	//   ....[12]....
        /*0184*/ 	.word	0x00001db0


	//   ....[13]....
        /*0188*/ 	.word	0x00001dd0


	//   ....[14]....
        /*018c*/ 	.word	0x00001df0


	//   ....[15]....
        /*0190*/ 	.word	0x00002030


	//   ....[16]....
        /*0194*/ 	.word	0x00002090


	//   ....[17]....
        /*0198*/ 	.word	0x000020f0


	//   ....[18]....
        /*019c*/ 	.word	0x00002150


	//   ....[19]....
        /*01a0*/ 	.word	0x000021c0


	//   ....[20]....
        /*01a4*/ 	.word	0x00002220


	//   ....[21]....
        /*01a8*/ 	.word	0x00002280


	//   ....[22]....
        /*01ac*/ 	.word	0x000022e0


	//   ....[23]....
        /*01b0*/ 	.word	0x00002340


	//   ....[24]....
        /*01b4*/ 	.word	0x000023a0


	//   ....[25]....
        /*01b8*/ 	.word	0x00002400


	//   ....[26]....
        /*01bc*/ 	.word	0x00002460


	//   ....[27]....
        /*01c0*/ 	.word	0x000024c0


	//   ....[28]....
        /*01c4*/ 	.word	0x00002520


	//   ....[29]....
        /*01c8*/ 	.word	0x00002580


	//----- nvinfo : EIATTR_EXIT_INSTR_OFFSETS
	.align		4
.L_4139:
        /*01cc*/ 	.byte	0x04, 0x1c
        /*01ce*/ 	.short	(.L_4141 - .L_4140)


	//   ....[0]....
.L_4140:
        /*01d0*/ 	.word	0x000002a0


	//   ....[1]....
        /*01d4*/ 	.word	0x000013e0


	//   ....[2]....
        /*01d8*/ 	.word	0x00001c80


	//   ....[3]....
        /*01dc*/ 	.word	0x00001fe0


	//----- nvinfo : EIATTR_CRS_STACK_SIZE
	.align		4
.L_4141:
        /*01e0*/ 	.byte	0x04, 0x1e
        /*01e2*/ 	.short	(.L_4143 - .L_4142)
.L_4142:
        /*01e4*/ 	.word	0x00000000
.L_4143:


//--------------------- .nv.info._ZN12tensorrt_llm7kernels32fusedQKNormRopeKernelNTokenHeadsIN3c104HalfENS2_8BFloat16ELi256ELb0ELi2EEEvPviiifPKvS7_S7_PKlii --------------------------
	.section	.nv.info._ZN12tensorrt_llm7kernels32fusedQKNormRopeKernelNTokenHeadsIN3c104HalfENS2_8BFloat16ELi256ELb0ELi2EEEvPviiifPKvS7_S7_PKlii,"",@"SHT_CUDA_INFO"
	.sectionflags	@""
	.align	4


	//----- nvinfo : EIATTR_CUDA_API_VERSION
	.align		4
        /*0000*/ 	.byte	0x04, 0x37
        /*0002*/ 	.short	(.L_4145 - .L_4144)
.L_4144:
        /*0004*/ 	.word	0x00000082


	//----- nvinfo : EIATTR_SW2861232_WAR
	.align		4
.L_4145:
        /*0008*/ 	.byte	0x01, 0x35
	.zero		2


	//----- nvinfo : EIATTR_PARAM_CBANK
	.align		4
        /*000c*/ 	.byte	0x04, 0x0a
        /*000e*/ 	.short	(.L_4147 - .L_4146)
	.align		4
.L_4146:
        /*0010*/ 	.word	index@(.nv.constant0._ZN12tensorrt_llm7kernels32fusedQKNormRopeKernelNTokenHeadsIN3c104HalfENS2_8BFloat16ELi256ELb0ELi2EEEvPviiifPKvS7_S7_PKlii)
        /*0014*/ 	.short	0x0160
        /*0016*/ 	.short	0x0040


	//----- nvinfo : EIATTR_CBANK_PARAM_SIZE
	.align		4
.L_4147:
        /*0018*/ 	.byte	0x03, 0x19
        /*001a*/ 	.short	0x0040


	//----- nvinfo : EIATTR_KPARAM_INFO
	.align		4
        /*001c*/ 	.byte	0x04, 0x17
        /*001e*/ 	.short	(.L_4149 - .L_4148)
.L_4148:
        /*0020*/ 	.word	0x00000000
        /*0024*/ 	.short	0x000a
        /*0026*/ 	.short	0x003c
        /*0028*/ 	.byte	0x00, 0xf0, 0x11, 0x00


	//----- nvinfo : EIATTR_KPARAM_INFO
	.align		4
.L_4149:
        /*002c*/ 	.byte	0x04, 0x17
        /*002e*/ 	.short	(.L_4151 - .L_4150)
.L_4150:
        /*0030*/ 	.word	0x00000000
        /*0034*/ 	.short	0x0009
        /*0036*/ 	.short	0x0038
        /*0038*/ 	.byte	0x00, 0xf0, 0x11, 0x00


	//----- nvinfo : EIATTR_KPARAM_INFO
	.align		4
.L_4151:
        /*003c*/ 	.byte	0x04, 0x17
        /*003e*/ 	.short	(.L_4153 - .L_4152)
.L_4152:
        /*0040*/ 	.word	0x00000000
        /*0044*/ 	.short	0x0008
        /*0046*/ 	.short	0x0030
        /*0048*/ 	.byte	0x00, 0xf0, 0x21, 0x00


	//----- nvinfo : EIATTR_KPARAM_INFO
	.align		4
.L_4153:
        /*004c*/ 	.byte	0x04, 0x17
        /*004e*/ 	.short	(.L_4155 - .L_4154)
.L_4154:
        /*0050*/ 	.word	0x00000000
        /*0054*/ 	.short	0x0007
        /*0056*/ 	.short	0x0028
        /*0058*/ 	.byte	0x00, 0xf0, 0x21, 0x00


	//----- nvinfo : EIATTR_KPARAM_INFO
	.align		4
.L_4155:
        /*005c*/ 	.byte	0x04, 0x17
        /*005e*/ 	.short	(.L_4157 - .L_4156)
.L_4156:
        /*0060*/ 	.word	0x00000000
        /*0064*/ 	.short	0x0006
        /*0066*/ 	.short	0x0020
        /*0068*/ 	.byte	0x00, 0xf0, 0x21, 0x00


	//----- nvinfo : EIATTR_KPARAM_INFO
	.align		4
.L_4157:
        /*006c*/ 	.byte	0x04, 0x17
        /*006e*/ 	.short	(.L_4159 - .L_4158)
.L_4158:
        /*0070*/ 	.word	0x00000000
        /*0074*/ 	.short	0x0005
        /*0076*/ 	.short	0x0018
        /*0078*/ 	.byte	0x00, 0xf0, 0x21, 0x00


	//----- nvinfo : EIATTR_KPARAM_INFO
	.align		4
.L_4159:
        /*007c*/ 	.byte	0x04, 0x17
        /*007e*/ 	.short	(.L_4161 - .L_4160)
.L_4160:
        /*0080*/ 	.word	0x00000000
        /*0084*/ 	.short	0x0004
        /*0086*/ 	.short	0x0014
        /*0088*/ 	.byte	0x00, 0xf0, 0x11, 0x00


	//----- nvinfo : EIATTR_KPARAM_INFO
	.align		4
.L_4161:
        /*008c*/ 	.byte	0x04, 0x17
        /*008e*/ 	.short	(.L_4163 - .L_4162)
.L_4162:
        /*0090*/ 	.word	0x00000000
        /*0094*/ 	.short	0x0003
        /*0096*/ 	.short	0x0010
        /*0098*/ 	.byte	0x00, 0xf0, 0x11, 0x00


	//----- nvinfo : EIATTR_KPARAM_INFO
	.align		4
.L_4163:
        /*009c*/ 	.byte	0x04, 0x17
        /*009e*/ 	.short	(.L_4165 - .L_4164)
.L_4164:
        /*00a0*/ 	.word	0x00000000
        /*00a4*/ 	.short	0x0002
        /*00a6*/ 	.short	0x000c
        /*00a8*/ 	.byte	0x00, 0xf0, 0x11, 0x00


	//----- nvinfo : EIATTR_KPARAM_INFO
	.align		4
.L_4165:
        /*00ac*/ 	.byte	0x04, 0x17
        /*00ae*/ 	.short	(.L_4167 - .L_4166)
.L_4166:
        /*00b0*/ 	.word	0x00000000
        /*00b4*/ 	.short	0x0001
        /*00b6*/ 	.short	0x0008
        /*00b8*/ 	.byte	0x00, 0xf0, 0x11, 0x00


	//----- nvinfo : EIATTR_KPARAM_INFO
	.align		4
.L_4167:
        /*00bc*/ 	.byte	0x04, 0x17
        /*00be*/ 	.short	(.L_4169 - .L_4168)
.L_4168:
        /*00c0*/ 	.word	0x00000000
        /*00c4*/ 	.short	0x0000
        /*00c6*/ 	.short	0x0000
        /*00c8*/ 	.byte	0x00, 0xf0, 0x21, 0x00


	//----- nvinfo : EIATTR_MAXREG_COUNT
	.align		4
.L_4169:
        /*00cc*/ 	.byte	0x03, 0x1b
        /*00ce*/ 	.short	0x00ff


	//----- nvinfo : EIATTR_MERCURY_ISA_VERSION
	.align		4
        /*00d0*/ 	.byte	0x03, 0x5f
        /*00d2*/ 	.short	0x0000


	//----- nvinfo : EIATTR_COOP_GROUP_MASK_REGIDS
	.align		4
        /*00d4*/ 	.byte	0x04, 0x29
        /*00d6*/ 	.short	(.L_4171 - .L_4170)


	//   ....[0]....
.L_4170:
        /*00d8*/ 	.word	0xffffffff


	//   ....[1]....
        /*00dc*/ 	.word	0xffffffff


	//   ....[2]....
        /*00e0*/ 	.word	0xffffffff


	//   ....[3]....
        /*00e4*/ 	.word	0xffffffff


	//   ....[4]....
        /*00e8*/ 	.word	0xffffffff


	//   ....[5]....
        /*00ec*/ 	.word	0xffffffff


	//   ....[6]....
        /*00f0*/ 	.word	0xffffffff


	//   ....[7]....
        /*00f4*/ 	.word	0xffffffff


	//   ....[8]....
        /*00f8*/ 	.word	0xffffffff


	//   ....[9]....
        /*00fc*/ 	.word	0xffffffff


	//   ....[10]....
        /*0100*/ 	.word	0xffffffff


	//   ....[11]....
        /*0104*/ 	.word	0xffffffff


	//   ....[12]....
        /*0108*/ 	.word	0xffffffff


	//   ....[13]....
        /*010c*/ 	.word	0xffffffff


	//   ....[14]....
        /*0110*/ 	.word	0xffffffff


	//   ....[15]....
        /*0114*/ 	.word	0xffffffff


	//   ....[16]....
        /*0118*/ 	.word	0xffffffff


	//   ....[17]....
        /*011c*/ 	.word	0xffffffff


	//   ....[18]....
        /*0120*/ 	.word	0xffffffff


	//   ....[19]....
        /*0124*/ 	.word	0xffffffff


	//   ....[20]....
        /*0128*/ 	.word	0xffffffff


	//   ....[21]....
        /*012c*/ 	.word	0xffffffff


	//   ....[22]....
        /*0130*/ 	.word	0xffffffff


	//   ....[23]....
        /*0134*/ 	.word	0xffffffff


	//   ....[24]....
        /*0138*/ 	.word	0xffffffff


	//   ....[25]....
        /*013c*/ 	.word	0xffffffff


	//   ....[26]....
        /*0140*/ 	.word	0xffffffff


	//   ....[27]....
        /*0144*/ 	.word	0xffffffff


	//   ....[28]....
        /*0148*/ 	.word	0xffffffff


	//   ....[29]....
        /*014c*/ 	.word	0xffffffff


	//----- nvinfo : EIATTR_COOP_GROUP_INSTR_OFFSETS
	.align		4
.L_4171:
        /*0150*/ 	.byte	0x04, 0x28
        /*0152*/ 	.short	(.L_4173 - .L_4172)


	//   ....[0]....
.L_4172:
        /*0154*/ 	.word	0x00001f10


	//   ....[1]....
        /*0158*/ 	.word	0x00001f40


	//   ....[2]....
        /*015c*/ 	.word	0x00001f60


	//   ....[3]....
        /*0160*/ 	.word	0x00001f80


	//   ....[4]....
        /*0164*/ 	.word	0x00001fa0


	//   ....[5]....
        /*0168*/ 	.word	0x00002230


	//   ....[6]....
        /*016c*/ 	.word	0x00002240


	//   ....[7]....
        /*0170*/ 	.word	0x00002270


	//   ....[8]....
        /*0174*/ 	.word	0x00002520


	//   ....[9]....
        /*0178*/ 	.word	0x000025b0


	//   ....[10]....
        /*017c*/ 	.word	0x00002670


	//   ....[11]....
        /*0180*/ 	.word	0x000026e0


	//   ....[12]....
        /*0184*/ 	.word	0x000027e0


	//   ....[13]....
        /*0188*/ 	.word	0x000028f0


	//   ....[14]....
        /*018c*/ 	.word	0x00002900


	//   ....[15]....
        /*0190*/ 	.word	0x00002a80


	//   ....[16]....
        /*0194*/ 	.word	0x00002a90


	//   ....[17]....
        /*0198*/ 	.word	0x00002c30


	//   ....[18]....
        /*019c*/ 	.word	0x00002ca0


	//   ....[19]....
        /*01a0*/ 	.word	0x00002d00


	//   ....[20]....
        /*01a4*/ 	.word	0x00002d60


	//   ....[21]....
        /*01a8*/ 	.word	0x00002dc0


	//   ....[22]....
        /*01ac*/ 	.word	0x00002e30


	//   ....[23]....
        /*01b0*/ 	.word	0x00002ea0


	//   ....[24]....
        /*01b4*/ 	.word	0x00002fc0


	//   ....[25]....
        /*01b8*/ 	.word	0x000030e0


	//   ....[26]....
        /*01bc*/ 	.word	0x00003200


	//   ....[27]....
        /*01c0*/ 	.word	0x00003320


	//   ....[28]....
        /*01c4*/ 	.word	0x00003440


	//   ....[29]....
        /*01c8*/ 	.word	0x00003560


	//----- nvinfo : EIATTR_EXIT_INSTR_OFFSETS
	.align		4
.L_4173:
        /*01cc*/ 	.byte	0x04, 0x1c
        /*01ce*/ 	.short	(.L_4175 - .L_4174)


	//   ....[0]....
.L_4174:
        /*01d0*/ 	.word	0x000002b0


	//   ....[1]....
        /*01d4*/ 	.word	0x000013e0


	//   ....[2]....
        /*01d8*/ 	.word	0x00002be0


	//----- nvinfo : EIATTR_CRS_STACK_SIZE
	.align		4
.L_4175:
        /*01dc*/ 	.byte	0x04, 0x1e
        /*01de*/ 	.short	(.L_4177 - .L_4176)
.L_4176:
        /*01e0*/ 	.word	0x00000000
.L_4177:


//--------------------- .nv.info._ZN12tensorrt_llm7kernels32fusedQKNormRopeKernelNTokenHeadsIN3c104HalfENS2_8BFloat16ELi256ELb1ELi2EEEvPviiifPKvS7_S7_PKlii --------------------------
	.section	.nv.info._ZN12tensorrt_llm7kernels32fusedQKNormRopeKernelNTokenHeadsIN3c104HalfENS2_8BFloat16ELi256ELb1ELi2EEEvPviiifPKvS7_S7_PKlii,"",@"SHT_CUDA_INFO"
	.sectionflags	@""
	.align	4


	//----- nvinfo : EIATTR_CUDA_API_VERSION
	.align		4
        /*0000*/ 	.byte	0x04, 0x37
        /*0002*/ 	.short	(.L_4179 - .L_4178)
.L_4178:
        /*0004*/ 	.word	0x00000082


	//----- nvinfo : EIATTR_SW2861232_WAR
	.align		4
.L_4179:
        /*0008*/ 	.byte	0x01, 0x35
	.zero		2


	//----- nvinfo : EIATTR_PARAM_CBANK
	.align		4
        /*000c*/ 	.byte	0x04, 0x0a
        /*000e*/ 	.short	(.L_4181 - .L_4180)
	.align		4
.L_4180:
        /*0010*/ 	.word	index@(.nv.constant0._ZN12tensorrt_llm7kernels32fusedQKNormRopeKernelNTokenHeadsIN3c104HalfENS2_8BFloat16ELi256ELb1ELi2EEEvPviiifPKvS7_S7_PKlii)
        /*0014*/ 	.short	0x0160
        /*0016*/ 	.short	0x0040


	//----- nvinfo : EIATTR_CBANK_PARAM_SIZE
	.align		4
.L_4181:
        /*0018*/ 	.byte	0x03, 0x19
        /*001a*/ 	.short	0x0040


	//----- nvinfo : EIATTR_KPARAM_INFO
	.align		4
        /*001c*/ 	.byte	0x04, 0x17
        /*001e*/ 	.short	(.L_4183 - .L_4182)
.L_4182:
        /*0020*/ 	.word	0x00000000
        /*0024*/ 	.short	0x000a
        /*0026*/ 	.short	0x003c
        /*0028*/ 	.byte	0x00, 0xf0, 0x11, 0x00


	//----- nvinfo : EIATTR_KPARAM_INFO
	.align		4
.L_4183:
        /*002c*/ 	.byte	0x04, 0x17
        /*002e*/ 	.short	(.L_4185 - .L_4184)
.L_4184:
        /*0030*/ 	.word	0x00000000
        /*0034*/ 	.short	0x0009
        /*0036*/ 	.short	0x0038
        /*0038*/ 	.byte	0x00, 0xf0, 0x11, 0x00


	//----- nvinfo : EIATTR_KPARAM_INFO
	.align		4
.L_4185:
        /*003c*/ 	.byte	0x04, 0x17
        /*003e*/ 	.short	(.L_4187 - .L_4186)
.L_4186:
        /*0040*/ 	.word	0x00000000
        /*0044*/ 	.short	0x0008
        /*0046*/ 	.short	0x0030
        /*0048*/ 	.byte	0x00, 0xf0, 0x21, 0x00


	//----- nvinfo : EIATTR_KPARAM_INFO
	.align		4
.L_4187:
        /*004c*/ 	.byte	0x04, 0x17
        /*004e*/ 	.short	(.L_4189 - .L_4188)
.L_4188:
        /*0050*/ 	.word	0x00000000
        /*0054*/ 	.short	0x0007
        /*0056*/ 	.short	0x0028
        /*0058*/ 	.byte	0x00, 0xf0, 0x21, 0x00


	//----- nvinfo : EIATTR_KPARAM_INFO
	.align		4
.L_4189:
        /*005c*/ 	.byte	0x04, 0x17
        /*005e*/ 	.short	(.L_4191 - .L_4190)
.L_4190:
        /*0060*/ 	.word	0x00000000
        /*0064*/ 	.short	0x0006
        /*0066*/ 	.short	0x0020
        /*0068*/ 	.byte	0x00, 0xf0, 0x21, 0x00


	//----- nvinfo : EIATTR_KPARAM_INFO
	.align		4
.L_4191:
        /*006c*/ 	.byte	0x04, 0x17
        /*006e*/ 	.short	(.L_4193 - .L_4192)
.L_4192:
        /*0070*/ 	.word	0x00000000
        /*0074*/ 	.short	0x0005
        /*0076*/ 	.short	0x0018
        /*0078*/ 	.byte	0x00, 0xf0, 0x21, 0x00


	//----- nvinfo : EIATTR_KPARAM_INFO
	.align		4
.L_4193:
        /*007c*/ 	.byte	0x04, 0x17
        /*007e*/ 	.short	(.L_4195 - .L_4194)
.L_4194:
        /*0080*/ 	.word	0x00000000
        /*0084*/ 	.short	0x0004
        /*0086*/ 	.short	0x0014
        /*0088*/ 	.byte	0x00, 0xf0, 0x11, 0x00


	//----- nvinfo : EIATTR_KPARAM_INFO
	.align		4
.L_4195:
        /*008c*/ 	.byte	0x04, 0x17
        /*008e*/ 	.short	(.L_4197 - .L_4196)
.L_4196:
        /*0090*/ 	.word	0x00000000
        /*0094*/ 	.short	0x0003
        /*0096*/ 	.short	0x0010
        /*0098*/ 	.byte	0x00, 0xf0, 0x11, 0x00


	//----- nvinfo : EIATTR_KPARAM_INFO
	.align		4
.L_4197:
        /*009c*/ 	.byte	0x04, 0x17
        /*009e*/ 	.short	(.L_4199 - .L_4198)
.L_4198:
        /*00a0*/ 	.word	0x00000000
        /*00a4*/ 	.short	0x0002
        /*00a6*/ 	.short	0x000c
        /*00a8*/ 	.byte	0x00, 0xf0, 0x11, 0x00


	//----- nvinfo : EIATTR_KPARAM_INFO
	.align		4
.L_4199:
        /*00ac*/ 	.byte	0x04, 0x17
        /*00ae*/ 	.short	(.L_4201 - .L_4200)
.L_4200:
        /*00b0*/ 	.word	0x00000000
        /*00b4*/ 	.short	0x0001
        /*00b6*/ 	.short	0x0008
        /*00b8*/ 	.byte	0x00, 0xf0, 0x11, 0x00


	//----- nvinfo : EIATTR_KPARAM_INFO
	.align		4
.L_4201:
        /*00bc*/ 	.byte	0x04, 0x17
        /*00be*/ 	.short	(.L_4203 - .L_4202)
.L_4202:
        /*00c0*/ 	.word	0x00000000
        /*00c4*/ 	.short	0x0000
        /*00c6*/ 	.short	0x0000
        /*00c8*/ 	.byte	0x00, 0xf0, 0x21, 0x00


	//----- nvinfo : EIATTR_MAXREG_COUNT
	.align		4
.L_4203:
        /*00cc*/ 	.byte	0x03, 0x1b
        /*00ce*/ 	.short	0x00ff


	//----- nvinfo : EIATTR_MERCURY_ISA_VERSION
	.align		4
        /*00d0*/ 	.byte	0x03, 0x5f
        /*00d2*/ 	.short	0x0000


	//----- nvinfo : EIATTR_COOP_GROUP_MASK_REGIDS
	.align		4
        /*00d4*/ 	.byte	0x04, 0x29
        /*00d6*/ 	.short	(.L_4205 - .L_4204)


	//   ....[0]....
.L_4204:
        /*00d8*/ 	.word	0xffffffff


	//   ....[1]....
        /*00dc*/ 	.word	0xffffffff


	//   ....[2]....
        /*00e0*/ 	.word	0xffffffff


	//   ....[3]....
        /*00e4*/ 	.word	0xffffffff


	//   ....[4]....
        /*00e8*/ 	.word	0xffffffff


	//   ....[5]....
        /*00ec*/ 	.word	0xffffffff


	//   ....[6]....
        /*00f0*/ 	.word	0xffffffff


	//   ....[7]....
        /*00f4*/ 	.word	0xffffffff


	//   ....[8]....
        /*00f8*/ 	.word	0xffffffff


	//   ....[9]....
        /*00fc*/ 	.word	0xffffffff


	//----- nvinfo : EIATTR_COOP_GROUP_INSTR_OFFSETS
	.align		4
.L_4205:
        /*0100*/ 	.byte	0x04, 0x28
        /*0102*/ 	.short	(.L_4207 - .L_4206)


	//   ....[0]....
.L_4206:
        /*0104*/ 	.word	0x000018d0


	//   ....[1]....
        /*0108*/ 	.word	0x00001900


	//   ....[2]....
        /*010c*/ 	.word	0x00001920


	//   ....[3]....
        /*0110*/ 	.word	0x00001940


	//   ....[4]....
        /*0114*/ 	.word	0x00001960


	//   ....[5]....
        /*0118*/ 	.word	0x00001f40


	//   ....[6]....
        /*011c*/ 	.word	0x00001fc0


	//   ....[7]....
        /*0120*/ 	.word	0x00002020


	//   ....[8]....
        /*0124*/ 	.word	0x00002080


	//   ....[9]....
        /*0128*/ 	.word	0x000020e0


	//----- nvinfo : EIATTR_EXIT_INSTR_OFFSETS
	.align		4
.L_4207:
        /*012c*/ 	.byte	0x04, 0x1c
        /*012e*/ 	.short	(.L_4209 - .L_4208)


	//   ....[0]....
.L_4208:
        /*0130*/ 	.word	0x000002d0


	//   ....[1]....
        /*0134*/ 	.word	0x00001410


	//   ....[2]....
        /*0138*/ 	.word	0x00001ef0


	//----- nvinfo : EIATTR_CRS_STACK_SIZE
	.align		4
.L_4209:
        /*013c*/ 	.byte	0x04, 0x1e
        /*013e*/ 	.short	(.L_4211 - .L_4210)
.L_4210:
        /*0140*/ 	.word	0x00000000
.L_4211:


//--------------------- .nv.info._ZN12tensorrt_llm7kernels32fusedQKNormRopeKernelNTokenHeadsIN3c104HalfENS2_8BFloat16ELi128ELb0ELi2EEEvPviiifPKvS7_S7_PKlii --------------------------
	.section	.nv.info._ZN12tensorrt_llm7kernels32fusedQKNormRopeKernelNTokenHeadsIN3c104HalfENS2_8BFloat16ELi128ELb0ELi2EEEvPviiifPKvS7_S7_PKlii,"",@"SHT_CUDA_INFO"
	.sectionflags	@""
	.align	4


	//----- nvinfo : EIATTR_CUDA_API_VERSION
	.align		4
        /*0000*/ 	.byte	0x04, 0x37
        /*0002*/ 	.short	(.L_4213 - .L_4212)
.L_4212:
        /*0004*/ 	.word	0x00000082


	//----- nvinfo : EIATTR_SW2861232_WAR
	.align		4
.L_4213:
        /*0008*/ 	.byte	0x01, 0x35
	.zero		2


	//----- nvinfo : EIATTR_PARAM_CBANK
	.align		4
        /*000c*/ 	.byte	0x04, 0x0a
        /*000e*/ 	.short	(.L_4215 - .L_4214)
	.align		4
.L_4214:
        /*0010*/ 	.word	index@(.nv.constant0._ZN12tensorrt_llm7kernels32fusedQKNormRopeKernelNTokenHeadsIN3c104HalfENS2_8BFloat16ELi128ELb0ELi2EEEvPviiifPKvS7_S7_PKlii)
        /*0014*/ 	.short	0x0160
        /*0016*/ 	.short	0x0040


	//----- nvinfo : EIATTR_CBANK_PARAM_SIZE
	.align		4
.L_4215:
        /*0018*/ 	.byte	0x03, 0x19
        /*001a*/ 	.short	0x0040


	//----- nvinfo : EIATTR_KPARAM_INFO
	.align		4
        /*001c*/ 	.byte	0x04, 0x17
        /*001e*/ 	.short	(.L_4217 - .L_4216)
.L_4216:
        /*0020*/ 	.word	0x00000000
        /*0024*/ 	.short	0x000a
        /*0026*/ 	.short	0x003c
        /*0028*/ 	.byte	0x00, 0xf0, 0x11, 0x00


	//----- nvinfo : EIATTR_KPARAM_INFO
	.align		4
.L_4217:
        /*002c*/ 	.byte	0x04, 0x17
        /*002e*/ 	.short	(.L_4219 - .L_4218)
.L_4218:
        /*0030*/ 	.word	0x00000000
        /*0034*/ 	.short	0x0009
        /*0036*/ 	.short	0x0038
        /*0038*/ 	.byte	0x00, 0xf0, 0x11, 0x00


	//----- nvinfo : EIATTR_KPARAM_INFO
	.align		4
.L_4219:
        /*003c*/ 	.byte	0x04, 0x17
        /*003e*/ 	.short	(.L_4221 - .L_4220)
.L_4220:
        /*0040*/ 	.word	0x00000000
        /*0044*/ 	.short	0x0008
        /*0046*/ 	.short	0x0030
        /*0048*/ 	.byte	0x00, 0xf0, 0x21, 0x00


	//----- nvinfo : EIATTR_KPARAM_INFO
	.align		4
.L_4221:
        /*004c*/ 	.byte	0x04, 0x17
        /*004e*/ 	.short	(.L_4223 - .L_4222)
.L_4222:
        /*0050*/ 	.word	0x00000000
        /*0054*/ 	.short	0x0007
        /*0056*/ 	.short	0x0028
        /*0058*/ 	.byte	0x00, 0xf0, 0x21, 0x00


	//----- nvinfo : EIATTR_KPARAM_INFO
	.align		4
.L_4223:
        /*005c*/ 	.byte	0x04, 0x17
        /*005e*/ 	.short	(.L_4225 - .L_4224)
.L_4224:
        /*0060*/ 	.word	0x00000000
        /*0064*/ 	.short	0x0006
        /*0066*/ 	.short	0x0020
        /*0068*/ 	.byte	0x00, 0xf0, 0x21, 0x00


	//----- nvinfo : EIATTR_KPARAM_INFO
	.align		4
.L_4225:
        /*006c*/ 	.byte	0x04, 0x17
        /*006e*/ 	.short	(.L_4227 - .L_4226)
.L_4226:
        /*0070*/ 	.word	0x00000000
        /*0074*/ 	.short	0x0005
        /*0076*/ 	.short	0x0018
        /*0078*/ 	.byte	0x00, 0xf0, 0x21, 0x00


	//----- nvinfo : EIATTR_KPARAM_INFO
	.align		4
.L_4227:
        /*007c*/ 	.byte	0x04, 0x17
        /*007e*/ 	.short	(.L_4229 - .L_4228)
.L_4228:
        /*0080*/ 	.word	0x00000000
        /*0084*/ 	.short	0x0004
        /*0086*/ 	.short	0x0014
        /*0088*/ 	.byte	0x00, 0xf0, 0x11, 0x00


	//----- nvinfo : EIATTR_KPARAM_INFO
	.align		4
.L_4229:
        /*008c*/ 	.byte	0x04, 0x17
        /*008e*/ 	.short	(.L_4231 - .L_4230)
.L_4230:
        /*0090*/ 	.word	0x00000000
        /*0094*/ 	.short	0x0003
        /*0096*/ 	.short	0x0010
        /*0098*/ 	.byte	0x00, 0xf0, 0x11, 0x00


	//----- nvinfo : EIATTR_KPARAM_INFO
	.align		4
.L_4231:
        /*009c*/ 	.byte	0x04, 0x17
        /*009e*/ 	.short	(.L_4233 - .L_4232)
.L_4232:
        /*00a0*/ 	.word	0x00000000
        /*00a4*/ 	.short	0x0002
        /*00a6*/ 	.short	0x000c
        /*00a8*/ 	.byte	0x00, 0xf0, 0x11, 0x00


	//----- nvinfo : EIATTR_KPARAM_INFO
	.align		4
.L_4233:
        /*00ac*/ 	.byte	0x04, 0x17
        /*00ae*/ 	.short	(.L_4235 - .L_4234)
.L_4234:
        /*00b0*/ 	.word	0x00000000
        /*00b4*/ 	.short	0x0001
        /*00b6*/ 	.short	0x0008
        /*00b8*/ 	.byte	0x00, 0xf0, 0x11, 0x00


	//----- nvinfo : EIATTR_KPARAM_INFO
	.align		4
.L_4235:
        /*00bc*/ 	.byte	0x04, 0x17
        /*00be*/ 	.short	(.L_4237 - .L_4236)
.L_4236:
        /*00c0*/ 	.word	0x00000000
        /*00c4*/ 	.short	0x0000
        /*00c6*/ 	.short	0x0000
        /*00c8*/ 	.byte	0x00, 0xf0, 0x21, 0x00


	//----- nvinfo : EIATTR_MAXREG_COUNT
	.align		4
.L_4237:
        /*00cc*/ 	.byte	0x03, 0x1b
        /*00ce*/ 	.short	0x00ff


	//----- nvinfo : EIATTR_MERCURY_ISA_VERSION
	.align		4
        /*00d0*/ 	.byte	0x03, 0x5f
        /*00d2*/ 	.short	0x0000


	//----- nvinfo : EIATTR_COOP_GROUP_MASK_REGIDS
	.align		4
        /*00d4*/ 	.byte	0x04, 0x29
        /*00d6*/ 	.short	(.L_4239 - .L_4238)


	//   ....[0]....
.L_4238:
        /*00d8*/ 	.word	0xffffffff


	//   ....[1]....
        /*00dc*/ 	.word	0xffffffff


	//   ....[2]....
        /*00e0*/ 	.word	0xffffffff


	//   ....[3]....
        /*00e4*/ 	.word	0xffffffff


	//   ....[4]....
        /*00e8*/ 	.word	0xffffffff


	//   ....[5]....
        /*00ec*/ 	.word	0xffffffff


	//   ....[6]....
        /*00f0*/ 	.word	0xffffffff


	//   ....[7]....
        /*00f4*/ 	.word	0xffffffff


	//   ....[8]....
        /*00f8*/ 	.word	0xffffffff


	//   ....[9]....
        /*00fc*/ 	.word	0xffffffff


	//   ....[10]....
        /*0100*/ 	.word	0xffffffff


	//   ....[11]....
        /*0104*/ 	.word	0xffffffff


	//   ....[12]....
        /*0108*/ 	.word	0xffffffff


	//   ....[13]....
        /*010c*/ 	.word	0xffffffff


	//   ....[14]....
        /*0110*/ 	.word	0xffffffff


	//   ....[15]....
        /*0114*/ 	.word	0xffffffff


	//   ....[16]....
        /*0118*/ 	.word	0xffffffff


	//   ....[17]....
        /*011c*/ 	.word	0xffffffff


	//   ....[18]....
        /*0120*/ 	.word	0xffffffff


	//   ....[19]....
        /*0124*/ 	.word	0xffffffff


	//   ....[20]....
        /*0128*/ 	.word	0xffffffff


	//   ....[21]....
        /*012c*/ 	.word	0xffffffff


	//----- nvinfo : EIATTR_COOP_GROUP_INSTR_OFFSETS
	.align		4
.L_4239:
        /*0130*/ 	.byte	0x04, 0x28
        /*0132*/ 	.short	(.L_4241 - .L_4240)


	//   ....[0]....
.L_4240:
        /*0134*/ 	.word	0x00001a80


	//   ....[1]....
        /*0138*/ 	.word	0x00001ab0


	//   ....[2]....
        /*013c*/ 	.word	0x00001ad0


	//   ....[3]....
        /*0140*/ 	.word	0x00001af0


	//   ....[4]....
        /*0144*/ 	.word	0x00001b10


	//   ....[5]....
        /*0148*/ 	.word	0x00001ce0


	//   ....[6]....
        /*014c*/ 	.word	0x00001cf0


	//   ....[7]....
        /*0150*/ 	.word	0x00001d20


	//   ....[8]....
        /*0154*/ 	.word	0x00002050


	//   ....[9]....
        /*0158*/ 	.word	0x00002060


	//   ....[10]....
        /*015c*/ 	.word	0x00002070


	//   ....[11]....
        /*0160*/ 	.word	0x00002200


	//   ....[12]....
        /*0164*/ 	.word	0x00002210


	//   ....[13]....
        /*0168*/ 	.word	0x00002370


	//   ....[14]....
        /*016c*/ 	.word	0x000023d0


	//   ....[15]....
        /*0170*/ 	.word	0x00002430


	//   ....[16]....
        /*0174*/ 	.word	0x00002490


	//   ....[17]....
        /*0178*/ 	.word	0x000024f0


	//   ....[18]....
        /*017c*/ 	.word	0x00002560


	//   ....[19]....
        /*0180*/ 	.word	0x000025d0


	//   ....[20]....
        /*0184*/ 	.word	0x000026f0


	//   ....[21]....
        /*0188*/ 	.word	0x00002810


	//----- nvinfo : EIATTR_EXIT_INSTR_OFFSETS
	.align		4
.L_4241:
        /*018c*/ 	.byte	0x04, 0x1c
        /*018e*/ 	.short	(.L_4243 - .L_4242)


	//   ....[0]....
.L_4242:
        /*0190*/ 	.word	0x000002c0


	//   ....[1]....
        /*0194*/ 	.word	0x00001410


	//   ....[2]....
        /*0198*/ 	.word	0x00002320


	//----- nvinfo : EIATTR_CRS_STACK_SIZE
	.align		4
.L_4243:
        /*019c*/ 	.byte	0x04, 0x1e
        /*019e*/ 	.short	(.L_4245 - .L_4244)
.L_4244:
        /*01a0*/ 	.word	0x00000000
.L_4245:


//--------------------- .nv.info._ZN12tensorrt_llm7kernels32fusedQKNormRopeKernelNTokenHeadsIN3c104HalfENS2_8BFloat16ELi128ELb1ELi2EEEvPviiifPKvS7_S7_PKlii --------------------------
	.section	.nv.info._ZN12tensorrt_llm7kernels32fusedQKNormRopeKernelNTokenHeadsIN3c104HalfENS2_8BFloat16ELi128ELb1ELi2EEEvPviiifPKvS7_S7_PKlii,"",@"SHT_CUDA_INFO"
	.sectionflags	@""
	.align	4


	//----- nvinfo : EIATTR_CUDA_API_VERSION
	.align		4
        /*0000*/ 	.byte	0x04, 0x37
        /*0002*/ 	.short	(.L_4247 - .L_4246)
.L_4246:
        /*0004*/ 	.word	0x00000082


	//----- nvinfo : EIATTR_SW2861232_WAR
	.align		4
.L_4247:
        /*0008*/ 	.byte	0x01, 0x35
	.zero		2


	//----- nvinfo : EIATTR_PARAM_CBANK
	.align		4
        /*000c*/ 	.byte	0x04, 0x0a
        /*000e*/ 	.short	(.L_4249 - .L_4248)
	.align		4
.L_4248:
        /*0010*/ 	.word	index@(.nv.constant0._ZN12tensorrt_llm7kernels32fusedQKNormRopeKernelNTokenHeadsIN3c104HalfENS2_8BFloat16ELi128ELb1ELi2EEEvPviiifPKvS7_S7_PKlii)
        /*0014*/ 	.short	0x0160
        /*0016*/ 	.short	0x0040


	//----- nvinfo : EIATTR_CBANK_PARAM_SIZE
	.align		4
.L_4249:
        /*0018*/ 	.byte	0x03, 0x19
        /*001a*/ 	.short	0x0040


	//----- nvinfo : EIATTR_KPARAM_INFO
	.align		4
        /*001c*/ 	.byte	0x04, 0x17
        /*001e*/ 	.short	(.L_4251 - .L_4250)
.L_4250:
        /*0020*/ 	.word	0x00000000
        /*0024*/ 	.short	0x000a
        /*0026*/ 	.short	0x003c
        /*0028*/ 	.byte	0x00, 0xf0, 0x11, 0x00


	//----- nvinfo : EIATTR_KPARAM_INFO
	.align		4
.L_4251:
        /*002c*/ 	.byte	0x04, 0x17
        /*002e*/ 	.short	(.L_4253 - .L_4252)
.L_4252:
        /*0030*/ 	.word	0x00000000
        /*0034*/ 	.short	0x0009
        /*0036*/ 	.short	0x0038
        /*0038*/ 	.byte	0x00, 0xf0, 0x11, 0x00


	//----- nvinfo : EIATTR_KPARAM_INFO
	.align		4
.L_4253:
        /*003c*/ 	.byte	0x04, 0x17
        /*003e*/ 	.short	(.L_4255 - .L_4254)
.L_4254:
        /*0040*/ 	.word	0x00000000
        /*0044*/ 	.short	0x0008
        /*0046*/ 	.short	0x0030
        /*0048*/ 	.byte	0x00, 0xf0, 0x21, 0x00


	//----- nvinfo : EIATTR_KPARAM_INFO
	.align		4
.L_4255:
        /*004c*/ 	.byte	0x04, 0x17
        /*004e*/ 	.short	(.L_4257 - .L_4256)
.L_4256:
        /*0050*/ 	.word	0x00000000
        /*0054*/ 	.short	0x0007
        /*0056*/ 	.short	0x0028
        /*0058*/ 	.byte	0x00, 0xf0, 0x21, 0x00


	//----- nvinfo : EIATTR_KPARAM_INFO
	.align		4
.L_4257:
        /*005c*/ 	.byte	0x04, 0x17
        /*005e*/ 	.short	(.L_4259 - .L_4258)
.L_4258:
        /*0060*/ 	.word	0x00000000
        /*0064*/ 	.short	0x0006
        /*0066*/ 	.short	0x0020
        /*0068*/ 	.byte	0x00, 0xf0, 0x21, 0x00


	//----- nvinfo : EIATTR_KPARAM_INFO
	.align		4
.L_4259:
        /*006c*/ 	.byte	0x04, 0x17
        /*006e*/ 	.short	(.L_4261 - .L_4260)
.L_4260:
        /*0070*/ 	.word	0x00000000
        /*0074*/ 	.short	0x0005
        /*0076*/ 	.short	0x0018
        /*0078*/ 	.byte	0x00, 0xf0, 0x21, 0x00


	//----- nvinfo : EIATTR_KPARAM_INFO
	.align		4
.L_4261:
        /*007c*/ 	.byte	0x04, 0x17
        /*007e*/ 	.short	(.L_4263 - .L_4262)
.L_4262:
        /*0080*/ 	.word	0x00000000
        /*0084*/ 	.short	0x0004
        /*0086*/ 	.short	0x0014
        /*0088*/ 	.byte	0x00, 0xf0, 0x11, 0x00


	//----- nvinfo : EIATTR_KPARAM_INFO
	.align		4
.L_4263:
        /*008c*/ 	.byte	0x04, 0x17
        /*008e*/ 	.short	(.L_4265 - .L_4264)
.L_4264:
        /*0090*/ 	.word	0x00000000
        /*0094*/ 	.short	0x0003
        /*0096*/ 	.short	0x0010
        /*0098*/ 	.byte	0x00, 0xf0, 0x11, 0x00


	//----- nvinfo : EIATTR_KPARAM_INFO
	.align		4
.L_4265:
        /*009c*/ 	.byte	0x04, 0x17
        /*009e*/ 	.short	(.L_4267 - .L_4266)
.L_4266:
        /*00a0*/ 	.word	0x00000000
        /*00a4*/ 	.short	0x0002
        /*00a6*/ 	.short	0x000c
        /*00a8*/ 	.byte	0x00, 0xf0, 0x11, 0x00


	//----- nvinfo : EIATTR_KPARAM_INFO
	.align		4
.L_4267:
        /*00ac*/ 	.byte	0x04, 0x17
        /*00ae*/ 	.short	(.L_4269 - .L_4268)
.L_4268:
        /*00b0*/ 	.word	0x00000000
        /*00b4*/ 	.short	0x0001
        /*00b6*/ 	.short	0x0008
        /*00b8*/ 	.byte	0x00, 0xf0, 0x11, 0x00


	//----- nvinfo : EIATTR_KPARAM_INFO
	.align		4
.L_4269:
        /*00bc*/ 	.byte	0x04, 0x17
        /*00be*/ 	.short	(.L_4271 - .L_4270)
.L_4270:
        /*00c0*/ 	.word	0x00000000
        /*00c4*/ 	.short	0x0000
        /*00c6*/ 	.short	0x0000
        /*00c8*/ 	.byte	0x00, 0xf0, 0x21, 0x00


	//----- nvinfo : EIATTR_MAXREG_COUNT
	.align		4
.L_4271:
        /*00cc*/ 	.byte	0x03, 0x1b
        /*00ce*/ 	.short	0x00ff


	//----- nvinfo : EIATTR_MERCURY_ISA_VERSION
	.align		4
        /*00d0*/ 	.byte	0x03, 0x5f
        /*00d2*/ 	.short	0x0000


	//----- nvinfo : EIATTR_COOP_GROUP_MASK_REGIDS
	.align		4
        /*00d4*/ 	.byte	0x04, 0x29
        /*00d6*/ 	.short	(.L_4273 - .L_4272)


	//   ....[0]....
.L_4272:
        /*00d8*/ 	.word	0xffffffff


	//   ....[1]....
        /*00dc*/ 	.word	0xffffffff


	//   ....[2]....
        /*00e0*/ 	.word	0xffffffff


	//   ....[3]....
        /*00e4*/ 	.word	0xffffffff


	//   ....[4]....
        /*00e8*/ 	.word	0xffffffff


	//   ....[5]....
        /*00ec*/ 	.word	0xffffffff


	//   ....[6]....
        /*00f0*/ 	.word	0xffffffff


	//   ....[7]....
        /*00f4*/ 	.word	0xffffffff


	//   ....[8]....
        /*00f8*/ 	.word	0xffffffff


	//   ....[9]....
        /*00fc*/ 	.word	0xffffffff


	//----- nvinfo : EIATTR_COOP_GROUP_INSTR_OFFSETS
	.align		4
.L_4273:
        /*0100*/ 	.byte	0x04, 0x28
        /*0102*/ 	.short	(.L_4275 - .L_4274)


	//   ....[0]....
.L_4274:
        /*0104*/ 	.word	0x000016f0


	//   ....[1]....
        /*0108*/ 	.word	0x00001720


	//   ....[2]....
        /*010c*/ 	.word	0x00001740


	//   ....[3]....
        /*0110*/ 	.word	0x00001760


	//   ....[4]....
        /*0114*/ 	.word	0x00001780


	//   ....[5]....
        /*0118*/ 	.word	0x00001b60


	//   ....[6]....
        /*011c*/ 	.word	0x00001bc0


	//   ....[7]....
        /*0120*/ 	.word	0x00001c20


	//   ....[8]....
        /*0124*/ 	.word	0x00001c80


	//   ....[9]....
        /*0128*/ 	.word	0x00001cf0


	//----- nvinfo : EIATTR_EXIT_INSTR_OFFSETS
	.align		4
.L_4275:
        /*012c*/ 	.byte	0x04, 0x1c
        /*012e*/ 	.short	(.L_4277 - .L_4276)


	//   ....[0]....
.L_4276:
        /*0130*/ 	.word	0x000002c0


	//   ....[1]....
        /*0134*/ 	.word	0x000013e0


	//   ....[2]....
        /*0138*/ 	.word	0x00001b10


	//----- nvinfo : EIATTR_CRS_STACK_SIZE
	.align		4
.L_4277:
        /*013c*/ 	.byte	0x04, 0x1e
        /*013e*/ 	.short	(.L_4279 - .L_4278)
.L_4278:
        /*0140*/ 	.word	0x00000000
.L_4279:


//--------------------- .nv.info._ZN12tensorrt_llm7kernels32fusedQKNormRopeKernelNTokenHeadsIN3c104HalfENS2_8BFloat16ELi64ELb0ELi2EEEvPviiifPKvS7_S7_PKlii --------------------------
	.section	.nv.info._ZN12tensorrt_llm7kernels32fusedQKNormRopeKernelNTokenHeadsIN3c104HalfENS2_8BFloat16ELi64ELb0ELi2EEEvPviiifPKvS7_S7_PKlii,"",@"SHT_CUDA_INFO"
	.sectionflags	@""
	.align	4


	//----- nvinfo : EIATTR_CUDA_API_VERSION
	.align		4
        /*0000*/ 	.byte	0x04, 0x37
        /*0002*/ 	.short	(.L_4281 - .L_4280)
.L_4280:
        /*0004*/ 	.word	0x00000082


	//----- nvinfo : EIATTR_SW2861232_WAR
	.align		4
.L_4281:
        /*0008*/ 	.byte	0x01, 0x35
	.zero		2


	//----- nvinfo : EIATTR_PARAM_CBANK
	.align		4
        /*000c*/ 	.byte	0x04, 0x0a
        /*000e*/ 	.short	(.L_4283 - .L_4282)
	.align		4
.L_4282:
        /*0010*/ 	.word	index@(.nv.constant0._ZN12tensorrt_llm7kernels32fusedQKNormRopeKernelNTokenHeadsIN3c104HalfENS2_8BFloat16ELi64ELb0ELi2EEEvPviiifPKvS7_S7_PKlii)
        /*0014*/ 	.short	0x0160
        /*0016*/ 	.short	0x0040


	//----- nvinfo : EIATTR_CBANK_PARAM_SIZE
	.align		4
.L_4283:
        /*0018*/ 	.byte	0x03, 0x19
        /*001a*/ 	.short	0x0040


	//----- nvinfo : EIATTR_KPARAM_INFO
	.align		4
        /*001c*/ 	.byte	0x04, 0x17
        /*001e*/ 	.short	(.L_4285 - .L_4284)
.L_4284:
        /*0020*/ 	.word	0x00000000
        /*0024*/ 	.short	0x000a
        /*0026*/ 	.short	0x003c
        /*0028*/ 	.byte	0x00, 0xf0, 0x11, 0x00


	//----- nvinfo : EIATTR_KPARAM_INFO
	.align		4
.L_4285:
        /*002c*/ 	.byte	0x04, 0x17
        /*002e*/ 	.short	(.L_4287 - .L_4286)
.L_4286:
        /*0030*/ 	.word	0x00000000
        /*0034*/ 	.short	0x0009
        /*0036*/ 	.short	0x0038
        /*0038*/ 	.byte	0x00, 0xf0, 0x11, 0x00


	//----- nvinfo : EIATTR_KPARAM_INFO
	.align		4
.L_4287:
        /*003c*/ 	.byte	0x04, 0x17
        /*003e*/ 	.short	(.L_4289 - .L_4288)
.L_4288:
        /*0040*/ 	.word	0x00000000
        /*0044*/ 	.short	0x0008
        /*0046*/ 	.short	0x0030
        /*0048*/ 	.byte	0x00, 0xf0, 0x21, 0x00


	//----- nvinfo : EIATTR_KPARAM_INFO
	.align		4
.L_4289:
        /*004c*/ 	.byte	0x04, 0x17
        /*004e*/ 	.short	(.L_4291 - .L_4290)
.L_4290:
        /*0050*/ 	.word	0x00000000
        /*0054*/ 	.short	0x0007
        /*0056*/ 	.short	0x0028
        /*0058*/ 	.byte	0x00, 0xf0, 0x21, 0x00


	//----- nvinfo : EIATTR_KPARAM_INFO
	.align		4
.L_4291:
        /*005c*/ 	.byte	0x04, 0x17
        /*005e*/ 	.short	(.L_4293 - .L_4292)
.L_4292:
        /*0060*/ 	.word	0x00000000
        /*0064*/ 	.short	0x0006
        /*0066*/ 	.short	0x0020
        /*0068*/ 	.byte	0x00, 0xf0, 0x21, 0x00


	//----- nvinfo : EIATTR_KPARAM_INFO
	.align		4
.L_4293:
        /*006c*/ 	.byte	0x04, 0x17
        /*006e*/ 	.short	(.L_4295 - .L_4294)
.L_4294:
        /*0070*/ 	.word	0x00000000
        /*0074*/ 	.short	0x0005
        /*0076*/ 	.short	0x0018
        /*0078*/ 	.byte	0x00, 0xf0, 0x21, 0x00


	//----- nvinfo : EIATTR_KPARAM_INFO
	.align		4
.L_4295:
        /*007c*/ 	.byte	0x04, 0x17
        /*007e*/ 	.short	(.L_4297 - .L_4296)
.L_4296:
        /*0080*/ 	.word	0x00000000
        /*0084*/ 	.short	0x0004
        /*0086*/ 	.short	0x0014
        /*0088*/ 	.byte	0x00, 0xf0, 0x11, 0x00


	//----- nvinfo : EIATTR_KPARAM_INFO
	.align		4
.L_4297:
        /*008c*/ 	.byte	0x04, 0x17
        /*008e*/ 	.short	(.L_4299 - .L_4298)
.L_4298:
        /*0090*/ 	.word	0x00000000
        /*0094*/ 	.short	0x0003
        /*0096*/ 	.short	0x0010
        /*0098*/ 	.byte	0x00, 0xf0, 0x11, 0x00


	//----- nvinfo : EIATTR_KPARAM_INFO
	.align		4
.L_4299:
        /*009c*/ 	.byte	0x04, 0x17
        /*009e*/ 	.short	(.L_4301 - .L_4300)
.L_4300:
        /*00a0*/ 	.word	0x00000000
        /*00a4*/ 	.short	0x0002
        /*00a6*/ 	.short	0x000c
        /*00a8*/ 	.byte	0x00, 0xf0, 0x11, 0x00


	//----- nvinfo : EIATTR_KPARAM_INFO
	.align		4
.L_4301:
        /*00ac*/ 	.byte	0x04, 0x17
        /*00ae*/ 	.short	(.L_4303 - .L_4302)
.L_4302:
        /*00b0*/ 	.word	0x00000000
        /*00b4*/ 	.short	0x0001
        /*00b6*/ 	.short	0x0008
        /*00b8*/ 	.byte	0x00, 0xf0, 0x11, 0x00


	//----- nvinfo : EIATTR_KPARAM_INFO
	.align		4
.L_4303:
        /*00bc*/ 	.byte	0x04, 0x17
        /*00be*/ 	.short	(.L_4305 - .L_4304)
.L_4304:
        /*00c0*/ 	.word	0x00000000
        /*00c4*/ 	.short	0x0000
        /*00c6*/ 	.short	0x0000
        /*00c8*/ 	.byte	0x00, 0xf0, 0x21, 0x00


	//----- nvinfo : EIATTR_MAXREG_COUNT
	.align		4
.L_4305:
        /*00cc*/ 	.byte	0x03, 0x1b
        /*00ce*/ 	.short	0x00ff


	//----- nvinfo : EIATTR_MERCURY_ISA_VERSION
	.align		4
        /*00d0*/ 	.byte	0x03, 0x5f
        /*00d2*/ 	.short	0x0000


	//----- nvinfo : EIATTR_COOP_GROUP_MASK_REGIDS
	.align		4
        /*00d4*/ 	.byte	0x04, 0x29
        /*00d6*/ 	.short	(.L_4307 - .L_4306)


	//   ....[0]....
.L_4306:
        /*00d8*/ 	.word	0xffffffff


	//   ....[1]....
        /*00dc*/ 	.word	0xffffffff


	//   ....[2]....
        /*00e0*/ 	.word	0xffffffff


	//   ....[3]....
        /*00e4*/ 	.word	0xffffffff


	//   ....[4]....
        /*00e8*/ 	.word	0xffffffff


	//   ....[5]....
        /*00ec*/ 	.word	0xffffffff


	//   ....[6]....
        /*00f0*/ 	.word	0xffffffff


	//   ....[7]....
        /*00f4*/ 	.word	0xffffffff


	//   ....[8]....
        /*00f8*/ 	.word	0xffffffff


	//   ....[9]....
        /*00fc*/ 	.word	0xffffffff


	//   ....[10]....
        /*0100*/ 	.word	0xffffffff


	//   ....[11]....
        /*0104*/ 	.word	0xffffffff


	//   ....[12]....
        /*0108*/ 	.word	0xffffffff


	//   ....[13]....
        /*010c*/ 	.word	0xffffffff


	//   ....[14]....
        /*0110*/ 	.word	0xffffffff


	//   ....[15]....
        /*0114*/ 	.word	0xffffffff


	//   ....[16]....
        /*0118*/ 	.word	0xffffffff


	//   ....[17]....
        /*011c*/ 	.word	0xffffffff


	//----- nvinfo : EIATTR_COOP_GROUP_INSTR_OFFSETS
	.align		4
.L_4307:
        /*0120*/ 	.byte	0x04, 0x28
        /*0122*/ 	.short	(.L_4309 - .L_4308)


	//   ....[0]....
.L_4308:
        /*0124*/ 	.word	0x00001790


	//   ....[1]....
        /*0128*/ 	.word	0x000017c0


	//   ....[2]....
        /*012c*/ 	.word	0x000017e0


	//   ....[3]....
        /*0130*/ 	.word	0x00001800


	//   ....[4]....
        /*0134*/ 	.word	0x00001820


	//   ....[5]....
        /*0138*/ 	.word	0x00001990


	//   ....[6]....
        /*013c*/ 	.word	0x000019a0


	//   ....[7]....
        /*0140*/ 	.word	0x000019c0


	//   ....[8]....
        /*0144*/ 	.word	0x00001c00


	//   ....[9]....
        /*0148*/ 	.word	0x00001cf0


	//   ....[10]....
        /*014c*/ 	.word	0x00001d00


	//   ....[11]....
        /*0150*/ 	.word	0x00001e50


	//   ....[12]....
        /*0154*/ 	.word	0x00001eb0


	//   ....[13]....
        /*0158*/ 	.word	0x00001f10


	//   ....[14]....
        /*015c*/ 	.word	0x00001f70


	//   ....[15]....
        /*0160*/ 	.word	0x00001fd0


	//   ....[16]....
        /*0164*/ 	.word	0x00002040


	//   ....[17]....
        /*0168*/ 	.word	0x000020c0


	//----- nvinfo : EIATTR_EXIT_INSTR_OFFSETS
	.align		4
.L_4309:
        /*016c*/ 	.byte	0x04, 0x1c
        /*016e*/ 	.short	(.L_4311 - .L_4310)


	//   ....[0]....
.L_4310:
        /*0170*/ 	.word	0x000002c0


	//   ....[1]....
        /*0174*/ 	.word	0x000013e0


	//   ....[2]....
        /*0178*/ 	.word	0x00001e00


	//----- nvinfo : EIATTR_CRS_STACK_SIZE
	.align		4
.L_4311:
        /*017c*/ 	.byte	0x04, 0x1e
        /*017e*/ 	.short	(.L_4313 - .L_4312)
.L_4312:
        /*0180*/ 	.word	0x00000000
.L_4313:


//--------------------- .nv.info._ZN12tensorrt_llm7kernels32fusedQKNormRopeKernelNTokenHeadsIN3c104HalfENS2_8BFloat16ELi64ELb1ELi2EEEvPviiifPKvS7_S7_PKlii --------------------------
	.section	.nv.info._ZN12tensorrt_llm7kernels32fusedQKNormRopeKernelNTokenHeadsIN3c104HalfENS2_8BFloat16ELi64ELb1ELi2EEEvPviiifPKvS7_S7_PKlii,"",@"SHT_CUDA_INFO"
	.sectionflags	@""
	.align	4


	//----- nvinfo : EIATTR_CUDA_API_VERSION
	.align		4
        /*0000*/ 	.byte	0x04, 0x37
        /*0002*/ 	.short	(.L_4315 - .L_4314)
.L_4314:
        /*0004*/ 	.word	0x00000082


	//----- nvinfo : EIATTR_SW2861232_WAR
	.align		4
.L_4315:
        /*0008*/ 	.byte	0x01, 0x35
	.zero		2


	//----- nvinfo : EIATTR_PARAM_CBANK
	.align		4
        /*000c*/ 	.byte	0x04, 0x0a
        /*000e*/ 	.short	(.L_4317 - .L_4316)
	.align		4
.L_4316:
        /*0010*/ 	.word	index@(.nv.constant0._ZN12tensorrt_llm7kernels32fusedQKNormRopeKernelNTokenHeadsIN3c104HalfENS2_8BFloat16ELi64ELb1ELi2EEEvPviiifPKvS7_S7_PKlii)
        /*0014*/ 	.short	0x0160
        /*0016*/ 	.short	0x0040


	//----- nvinfo : EIATTR_CBANK_PARAM_SIZE
	.align		4
.L_4317:
        /*0018*/ 	.byte	0x03, 0x19
        /*001a*/ 	.short	0x0040


	//----- nvinfo : EIATTR_KPARAM_INFO
	.align		4
        /*001c*/ 	.byte	0x04, 0x17
        /*001e*/ 	.short	(.L_4319 - .L_4318)
.L_4318:
        /*0020*/ 	.word	0x00000000
        /*0024*/ 	.short	0x000a
        /*0026*/ 	.short	0x003c
        /*0028*/ 	.byte	0x00, 0xf0, 0x11, 0x00


	//----- nvinfo : EIATTR_KPARAM_INFO
	.align		4
.L_4319:
        /*002c*/ 	.byte	0x04, 0x17
        /*002e*/ 	.short	(.L_4321 - .L_4320)
.L_4320:
        /*0030*/ 	.word	0x00000000
        /*0034*/ 	.short	0x0009
        /*0036*/ 	.short	0x0038
        /*0038*/ 	.byte	0x00, 0xf0, 0x11, 0x00


	//----- nvinfo : EIATTR_KPARAM_INFO
	.align		4
.L_4321:
        /*003c*/ 	.byte	0x04, 0x17
        /*003e*/ 	.short	(.L_4323 - .L_4322)
.L_4322:
        /*0040*/ 	.word	0x00000000
        /*0044*/ 	.short	0x0008
        /*0046*/ 	.short	0x0030
        /*0048*/ 	.byte	0x00, 0xf0, 0x21, 0x00


	//----- nvinfo : EIATTR_KPARAM_INFO
	.align		4
.L_4323:
        /*004c*/ 	.byte	0x04, 0x17
        /*004e*/ 	.short	(.L_4325 - .L_4324)
.L_4324:
        /*0050*/ 	.word	0x00000000
        /*0054*/ 	.short	0x0007
        /*0056*/ 	.short	0x0028
        /*0058*/ 	.byte	0x00, 0xf0, 0x21, 0x00


	//----- nvinfo : EIATTR_KPARAM_INFO
	.align		4
.L_4325:
        /*005c*/ 	.byte	0x04, 0x17
        /*005e*/ 	.short	(.L_4327 - .L_4326)
.L_4326:
        /*0060*/ 	.word	0x00000000
        /*0064*/ 	.short	0x0006
        /*0066*/ 	.short	0x0020
        /*0068*/ 	.byte	0x00, 0xf0, 0x21, 0x00


	//----- nvinfo : EIATTR_KPARAM_INFO
	.align		4
.L_4327:
        /*006c*/ 	.byte	0x04, 0x17
        /*006e*/ 	.short	(.L_4329 - .L_4328)
.L_4328:
        /*0070*/ 	.word	0x00000000
        /*0074*/ 	.short	0x0005
        /*0076*/ 	.short	0x0018
        /*0078*/ 	.byte	0x00, 0xf0, 0x21, 0x00


	//----- nvinfo : EIATTR_KPARAM_INFO
	.align		4
.L_4329:
        /*007c*/ 	.byte	0x04, 0x17
        /*007e*/ 	.short	(.L_4331 - .L_4330)
.L_4330:
        /*0080*/ 	.word	0x00000000
        /*0084*/ 	.short	0x0004
        /*0086*/ 	.short	0x0014
        /*0088*/ 	.byte	0x00, 0xf0, 0x11, 0x00


	//----- nvinfo : EIATTR_KPARAM_INFO
	.align		4
.L_4331:
        /*008c*/ 	.byte	0x04, 0x17
        /*008e*/ 	.short	(.L_4333 - .L_4332)
.L_4332:
        /*0090*/ 	.word	0x00000000
        /*0094*/ 	.short	0x0003
        /*0096*/ 	.short	0x0010
        /*0098*/ 	.byte	0x00, 0xf0, 0x11, 0x00


	//----- nvinfo : EIATTR_KPARAM_INFO
	.align		4
.L_4333:
        /*009c*/ 	.byte	0x04, 0x17
        /*009e*/ 	.short	(.L_4335 - .L_4334)
.L_4334:
        /*00a0*/ 	.word	0x00000000
        /*00a4*/ 	.short	0x0002
        /*00a6*/ 	.short	0x000c
        /*00a8*/ 	.byte	0x00, 0xf0, 0x11, 0x00


	//----- nvinfo : EIATTR_KPARAM_INFO
	.align		4
.L_4335:
        /*00ac*/ 	.byte	0x04, 0x17
        /*00ae*/ 	.short	(.L_4337 - .L_4336)
.L_4336:
        /*00b0*/ 	.word	0x00000000
        /*00b4*/ 	.short	0x0001
        /*00b6*/ 	.short	0x0008
        /*00b8*/ 	.byte	0x00, 0xf0, 0x11, 0x00


	//----- nvinfo : EIATTR_KPARAM_INFO
	.align		4
.L_4337:
        /*00bc*/ 	.byte	0x04, 0x17
        /*00be*/ 	.short	(.L_4339 - .L_4338)
.L_4338:
        /*00c0*/ 	.word	0x00000000
        /*00c4*/ 	.short	0x0000
        /*00c6*/ 	.short	0x0000
        /*00c8*/ 	.byte	0x00, 0xf0, 0x21, 0x00


	//----- nvinfo : EIATTR_MAXREG_COUNT
	.align		4
.L_4339:
        /*00cc*/ 	.byte	0x03, 0x1b
        /*00ce*/ 	.short	0x00ff


	//----- nvinfo : EIATTR_MERCURY_ISA_VERSION
	.align		4
        /*00d0*/ 	.byte	0x03, 0x5f
        /*00d2*/ 	.short	0x0000


	//----- nvinfo : EIATTR_COOP_GROUP_MASK_REGIDS
	.align		4
        /*00d4*/ 	.byte	0x04, 0x29
        /*00d6*/ 	.short	(.L_4341 - .L_4340)


	//   ....[0]....
.L_4340:
        /*00d8*/ 	.word	0xffffffff


	//   ....[1]....
        /*00dc*/ 	.word	0xffffffff


	//   ....[2]....
        /*00e0*/ 	.word	0xffffffff


	//   ....[3]....
        /*00e4*/ 	.word	0xffffffff


	//   ....[4]....
        /*00e8*/ 	.word	0xffffffff


	//   ....[5]....
        /*00ec*/ 	.word	0xffffffff


	//   ....[6]....
        /*00f0*/ 	.word	0xffffffff


	//   ....[7]....
        /*00f4*/ 	.word	0xffffffff


	//   ....[8]....
        /*00f8*/ 	.word	0xffffffff


	//   ....[9]....
        /*00fc*/ 	.word	0xffffffff


	//   ....[10]....
        /*0100*/ 	.word	0xffffffff


	//   ....[11]....
        /*0104*/ 	.word	0xffffffff


	//   ....[12]....
        /*0108*/ 	.word	0xffffffff


	//   ....[13]....
        /*010c*/ 	.word	0xffffffff


	//   ....[14]....
        /*0110*/ 	.word	0xffffffff


	//   ....[15]....
        /*0114*/ 	.word	0xffffffff


	//   ....[16]....
        /*0118*/ 	.word	0xffffffff


	//   ....[17]....
        /*011c*/ 	.word	0xffffffff


	//   ....[18]....
        /*0120*/ 	.word	0xffffffff


	//   ....[19]....
        /*0124*/ 	.word	0xffffffff


	//   ....[20]....
        /*0128*/ 	.word	0xffffffff


	//   ....[21]....
        /*012c*/ 	.word	0xffffffff


	//   ....[22]....
        /*0130*/ 	.word	0xffffffff


	//   ....[23]....
        /*0134*/ 	.word	0xffffffff


	//   ....[24]....
        /*0138*/ 	.word	0xffffffff


	//   ....[25]....
        /*013c*/ 	.word	0xffffffff


	//   ....[26]....
        /*0140*/ 	.word	0xffffffff


	//   ....[27]....
        /*0144*/ 	.word	0xffffffff


	//   ....[28]....
        /*0148*/ 	.word	0xffffffff


	//   ....[29]....
        /*014c*/ 	.word	0xffffffff


	//----- nvinfo : EIATTR_COOP_GROUP_INSTR_OFFSETS
	.align		4
.L_4341:
        /*0150*/ 	.byte	0x04, 0x28
        /*0152*/ 	.short	(.L_4343 - .L_4342)


	//   ....[0]....
.L_4342:
        /*0154*/ 	.word	0x000016b0


	//   ....[1]....
        /*0158*/ 	.word	0x000016e0


	//   ....[2]....
        /*015c*/ 	.word	0x00001700


	//   ....[3]....
        /*0160*/ 	.word	0x00001720


	//   ....[4]....
        /*0164*/ 	.word	0x00001740


	//   ....[5]....
        /*0168*/ 	.word	0x000019f0


	//   ....[6]....
        /*016c*/ 	.word	0x00001a20


	//   ....[7]....
        /*0170*/ 	.word	0x00001a40


	//   ....[8]....
        /*0174*/ 	.word	0x00001a60


	//   ....[9]....
        /*0178*/ 	.word	0x00001a80


	//   ....[10]....
        /*017c*/ 	.word	0x00001d50


	//   ....[11]....
        /*0180*/ 	.word	0x00001d80


	//   ....[12]....
        /*0184*/ 	.word	0x00001da0


	//   ....[13]....
        /*0188*/ 	.word	0x00001dc0


	//   ....[14]....
        /*018c*/ 	.word	0x00001de0


	//   ....[15]....
        /*0190*/ 	.word	0x00002020


	//   ....[16]....
        /*0194*/ 	.word	0x00002080


	//   ....[17]....
        /*0198*/ 	.word	0x000020e0


	//   ....[18]....
        /*019c*/ 	.word	0x00002140


	//   ....[19]....
        /*01a0*/ 	.word	0x000021b0


	//   ....[20]....
        /*01a4*/ 	.word	0x00002210


	//   ....[21]....
        /*01a8*/ 	.word	0x00002270


	//   ....[22]....
        /*01ac*/ 	.word	0x000022d0


	//   ....[23]....
        /*01b0*/ 	.word	0x00002330


	//   ....[24]....
        /*01b4*/ 	.word	0x00002390


	//   ....[25]....
        /*01b8*/ 	.word	0x000023f0


	//   ....[26]....
        /*01bc*/ 	.word	0x00002450


	//   ....[27]....
        /*01c0*/ 	.word	0x000024b0


	//   ....[28]....
        /*01c4*/ 	.word	0x00002510


	//   ....[29]....
        /*01c8*/ 	.word	0x00002570


	//----- nvinfo : EIATTR_EXIT_INSTR_OFFSETS
	.align		4
.L_4343:
        /*01cc*/ 	.byte	0x04, 0x1c
        /*01ce*/ 	.short	(.L_4345 - .L_4344)


	//   ....[0]....
.L_4344:
        /*01d0*/ 	.word	0x00000290


	//   ....[1]....
        /*01d4*/ 	.word	0x000013d0


	//   ....[2]....
        /*01d8*/ 	.word	0x00001c70


	//   ....[3]....
        /*01dc*/ 	.word	0x00001fd0


	//----- nvinfo : EIATTR_CRS_STACK_SIZE
	.align		4
.L_4345:
        /*01e0*/ 	.byte	0x04, 0x1e
        /*01e2*/ 	.short	(.L_4347 - .L_4346)
.L_4346:
        /*01e4*/ 	.word	0x00000000
.L_4347:


//--------------------- .nv.info._ZN12tensorrt_llm7kernels21fusedQKNormRopeKernelIN3c104HalfENS2_8BFloat16ELi256ELb0EEEvPviiifPKvS7_S7_PKlii --------------------------
	.section	.nv.info._ZN12tensorrt_llm7kernels21fusedQKNormRopeKernelIN3c104HalfENS2_8BFloat16ELi256ELb0EEEvPviiifPKvS7_S7_PKlii,"",@"SHT_CUDA_INFO"
	.sectionflags	@""
	.align	4


	//----- nvinfo : EIATTR_CUDA_API_VERSION
	.align		4
        /*0000*/ 	.byte	0x04, 0x37
        /*0002*/ 	.short	(.L_4349 - .L_4348)
.L_4348:
        /*0004*/ 	.word	0x00000082


	//----- nvinfo : EIATTR_SW2861232_WAR
	.align		4
.L_4349:
        /*0008*/ 	.byte	0x01, 0x35
	.zero		2


	//----- nvinfo : EIATTR_PARAM_CBANK
	.align		4
        /*000c*/ 	.byte	0x04, 0x0a
        /*000e*/ 	.short	(.L_4351 - .L_4350)
	.align		4
.L_4350:
        /*0010*/ 	.word	index@(.nv.constant0._ZN12tensorrt_llm7kernels21fusedQKNormRopeKernelIN3c104HalfENS2_8BFloat16ELi256ELb0EEEvPviiifPKvS7_S7_PKlii)
        /*0014*/ 	.short	0x0160
        /*0016*/ 	.short	0x0040


	//----- nvinfo : EIATTR_CBANK_PARAM_SIZE
	.align		4
.L_4351:
        /*0018*/ 	.byte	0x03, 0x19
        /*001a*/ 	.short	0x0040


	//----- nvinfo : EIATTR_KPARAM_INFO
	.align		4
        /*001c*/ 	.byte	0x04, 0x17
        /*001e*/ 	.short	(.L_4353 - .L_4352)
.L_4352:
        /*0020*/ 	.word	0x00000000
        /*0024*/ 	.short	0x000a
        /*0026*/ 	.short	0x003c
        /*0028*/ 	.byte	0x00, 0xf0, 0x11, 0x00


	//----- nvinfo : EIATTR_KPARAM_INFO
	.align		4
.L_4353:
        /*002c*/ 	.byte	0x04, 0x17
        /*002e*/ 	.short	(.L_4355 - .L_4354)
.L_4354:
        /*0030*/ 	.word	0x00000000
        /*0034*/ 	.short	0x0009
        /*0036*/ 	.short	0x0038
        /*0038*/ 	.byte	0x00, 0xf0, 0x11, 0x00


	//----- nvinfo : EIATTR_KPARAM_INFO
	.align		4
.L_4355:
        /*003c*/ 	.byte	0x04, 0x17
        /*003e*/ 	.short	(.L_4357 - .L_4356)
.L_4356:
        /*0040*/ 	.word	0x00000000
        /*0044*/ 	.short	0x0008
        /*0046*/ 	.short	0x0030
        /*0048*/ 	.byte	0x00, 0xf0, 0x21, 0x00


	//----- nvinfo : EIATTR_KPARAM_INFO
	.align		4
.L_4357:
        /*004c*/ 	.byte	0x04, 0x17
        /*004e*/ 	.short	(.L_4359 - .L_4358)
.L_4358:
        /*0050*/ 	.word	0x00000000
        /*0054*/ 	.short	0x0007
        /*0056*/ 	.short	0x0028
        /*0058*/ 	.byte	0x00, 0xf0, 0x21, 0x00


	//----- nvinfo : EIATTR_KPARAM_INFO
	.align		4
.L_4359:
        /*005c*/ 	.byte	0x04, 0x17
        /*005e*/ 	.short	(.L_4361 - .L_4360)
.L_4360:
        /*0060*/ 	.word	0x00000000
        /*0064*/ 	.short	0x0006
        /*0066*/ 	.short	0x0020
        /*0068*/ 	.byte	0x00, 0xf0, 0x21, 0x00


	//----- nvinfo : EIATTR_KPARAM_INFO
	.align		4
.L_4361:
        /*006c*/ 	.byte	0x04, 0x17
        /*006e*/ 	.short	(.L_4363 - .L_4362)
.L_4362:
        /*0070*/ 	.word	0x00000000
        /*0074*/ 	.short	0x0005
        /*0076*/ 	.short	0x0018
        /*0078*/ 	.byte	0x00, 0xf0, 0x21, 0x00


	//----- nvinfo : EIATTR_KPARAM_INFO
	.align		4
.L_4363:
        /*007c*/ 	.byte	0x04, 0x17
        /*007e*/ 	.short	(.L_4365 - .L_4364)
.L_4364:
        /*0080*/ 	.word	0x00000000
        /*0084*/ 	.short	0x0004
        /*0086*/ 	.short	0x0014
        /*0088*/ 	.byte	0x00, 0xf0, 0x11, 0x00


	//----- nvinfo : EIATTR_KPARAM_INFO
	.align		4
.L_4365:
        /*008c*/ 	.byte	0x04, 0x17
        /*008e*/ 	.short	(.L_4367 - .L_4366)
.L_4366:
        /*0090*/ 	.word	0x00000000
        /*0094*/ 	.short	0x0003
        /*0096*/ 	.short	0x0010
        /*0098*/ 	.byte	0x00, 0xf0, 0x11, 0x00


	//----- nvinfo : EIATTR_KPARAM_INFO
	.align		4
.L_4367:
        /*009c*/ 	.byte	0x04, 0x17
        /*009e*/ 	.short	(.L_4369 - .L_4368)
.L_4368:
        /*00a0*/ 	.word	0x00000000
        /*00a4*/ 	.short	0x0002
        /*00a6*/ 	.short	0x000c
        /*00a8*/ 	.byte	0x00, 0xf0, 0x11, 0x00


	//----- nvinfo : EIATTR_KPARAM_INFO
	.align		4
.L_4369:
        /*00ac*/ 	.byte	0x04, 0x17
        /*00ae*/ 	.short	(.L_4371 - .L_4370)
.L_4370:
        /*00b0*/ 	.word	0x00000000
        /*00b4*/ 	.short	0x0001
        /*00b6*/ 	.short	0x0008
        /*00b8*/ 	.byte	0x00, 0xf0, 0x11, 0x00


	//----- nvinfo : EIATTR_KPARAM_INFO
	.align		4
.L_4371:
        /*00bc*/ 	.byte	0x04, 0x17
        /*00be*/ 	.short	(.L_4373 - .L_4372)
.L_4372:
        /*00c0*/ 	.word	0x00000000
        /*00c4*/ 	.short	0x0000
        /*00c6*/ 	.short	0x0000
        /*00c8*/ 	.byte	0x00, 0xf0, 0x21, 0x00


	//----- nvinfo : EIATTR_MAXREG_COUNT
	.align		4
.L_4373:
        /*00cc*/ 	.byte	0x03, 0x1b
        /*00ce*/ 	.short	0x00ff


	//----- nvinfo : EIATTR_MERCURY_ISA_VERSION
	.align		4
        /*00d0*/ 	.byte	0x03, 0x5f
        /*00d2*/ 	.short	0x0000


	//----- nvinfo : EIATTR_COOP_GROUP_MASK_REGIDS
	.align		4
        /*00d4*/ 	.byte	0x04, 0x29
        /*00d6*/ 	.short	(.L_4375 - .L_4374)


	//   ....[0]....
.L_4374:
        /*00d8*/ 	.word	0xffffffff


	//   ....[1]....
        /*00dc*/ 	.word	0xffffffff


	//   ....[2]....
        /*00e0*/ 	.word	0xffffffff


	//   ....[3]....
        /*00e4*/ 	.word	0xffffffff


	//   ....[4]....
        /*00e8*/ 	.word	0xffffffff


	//   ....[5]....
        /*00ec*/ 	.word	0xffffffff


	//   ....[6]....
        /*00f0*/ 	.word	0xffffffff


	//   ....[7]....
        /*00f4*/ 	.word	0xffffffff


	//   ....[8]....
        /*00f8*/ 	.word	0xffffffff


	//   ....[9]....
        /*00fc*/ 	.word	0xffffffff


	//   ....[10]....
        /*0100*/ 	.word	0xffffffff


	//   ....[11]....
        /*0104*/ 	.word	0xffffffff


	//   ....[12]....
        /*0108*/ 	.word	0xffffffff


	//   ....[13]....
        /*010c*/ 	.word	0xffffffff


	//   ....[14]....
        /*0110*/ 	.word	0xffffffff


	//   ....[15]....
        /*0114*/ 	.word	0xffffffff


	//   ....[16]....
        /*0118*/ 	.word	0xffffffff


	//   ....[17]....
        /*011c*/ 	.word	0xffffffff


	//   ....[18]....
        /*0120*/ 	.word	0xffffffff


	//   ....[19]....
        /*0124*/ 	.word	0xffffffff


	//   ....[20]....
        /*0128*/ 	.word	0xffffffff


	//   ....[21]....
        /*012c*/ 	.word	0xffffffff


	//   ....[22]....
        /*0130*/ 	.word	0xffffffff


	//   ....[23]....
        /*0134*/ 	.word	0xffffffff


	//   ....[24]....
        /*0138*/ 	.word	0xffffffff


	//----- nvinfo : EIATTR_COOP_GROUP_INSTR_OFFSETS
	.align		4
.L_4375:
        /*013c*/ 	.byte	0x04, 0x28
        /*013e*/ 	.short	(.L_4377 - .L_4376)


	//   ....[0]....
.L_4376:
        /*0140*/ 	.word	0x000004f0


	//   ....[1]....
        /*0144*/ 	.word	0x00000520


	//   ....[2]....
        /*0148*/ 	.word	0x00000550


	//   ....[3]....
        /*014c*/ 	.word	0x00000580


	//   ....[4]....
        /*0150*/ 	.word	0x000005a0


	//   ....[5]....
        /*0154*/ 	.word	0x000009c0


	//   ....[6]....
        /*0158*/ 	.word	0x000009e0


	//   ....[7]....
        /*015c*/ 	.word	0x00000a20


	//   ....[8]....
        /*0160*/ 	.word	0x00000cb0


	//   ....[9]....
        /*0164*/ 	.word	0x00000f50


	//   ....[10]....
        /*0168*/ 	.word	0x000011e0


	//   ....[11]....
        /*016c*/ 	.word	0x00001480


	//   ....[12]....
        /*0170*/ 	.word	0x00001720


	//   ....[13]....
        /*0174*/ 	.word	0x000019c0


	//   ....[14]....
        /*0178*/ 	.word	0x00001c60


	//   ....[15]....
        /*017c*/ 	.word	0x00001f10


	//   ....[16]....
        /*0180*/ 	.word	0x00001f20


	//   ....[17]....
        /*0184*/ 	.word	0x00001fe0


	//   ....[18]....
        /*0188*/ 	.word	0x00002040


	//   ....[19]....
        /*018c*/ 	.word	0x000020a0


	//   ....[20]....
        /*0190*/ 	.word	0x00002100


	//   ....[21]....
        /*0194*/ 	.word	0x00002160


	//   ....[22]....
        /*0198*/ 	.word	0x000021d0


	//   ....[23]....
        /*019c*/ 	.word	0x00002240


	//   ....[24]....
        /*01a0*/ 	.word	0x000022b0


	//----- nvinfo : EIATTR_EXIT_INSTR_OFFSETS
	.align		4
.L_4377:
        /*01a4*/ 	.byte	0x04, 0x1c
        /*01a6*/ 	.short	(.L_4379 - .L_4378)


	//   ....[0]....
.L_4378:
        /*01a8*/ 	.word	0x00000260


	//   ....[1]....
        /*01ac*/ 	.word	0x00001f90


	//----- nvinfo : EIATTR_CRS_STACK_SIZE
	.align		4
.L_4379:
        /*01b0*/ 	.byte	0x04, 0x1e
        /*01b2*/ 	.short	(.L_4381 - .L_4380)
.L_4380:
        /*01b4*/ 	.word	0x00000000
.L_4381:


//--------------------- .nv.info._ZN12tensorrt_llm7kernels21fusedQKNormRopeKernelIN3c104HalfENS2_8BFloat16ELi256ELb1EEEvPviiifPKvS7_S7_PKlii --------------------------
	.section	.nv.info._ZN12tensorrt_llm7kernels21fusedQKNormRopeKernelIN3c104HalfENS2_8BFloat16ELi256ELb1EEEvPviiifPKvS7_S7_PKlii,"",@"SHT_CUDA_INFO"
	.sectionflags	@""
	.align	4


	//----- nvinfo : EIATTR_CUDA_API_VERSION
	.align		4
        /*0000*/ 	.byte	0x04, 0x37
        /*0002*/ 	.short	(.L_4383 - .L_4382)
.L_4382:
        /*0004*/ 	.word	0x00000082


	//----- nvinfo : EIATTR_SW2861232_WAR
	.align		4
.L_4383:
        /*0008*/ 	.byte	0x01, 0x35
	.zero		2


	//----- nvinfo : EIATTR_PARAM_CBANK
	.align		4
        /*000c*/ 	.byte	0x04, 0x0a
        /*000e*/ 	.short	(.L_4385 - .L_4384)
	.align		4
.L_4384:
        /*0010*/ 	.word	index@(.nv.constant0._ZN12tensorrt_llm7kernels21fusedQKNormRopeKernelIN3c104HalfENS2_8BFloat16ELi256ELb1EEEvPviiifPKvS7_S7_PKlii)
        /*0014*/ 	.short	0x0160
        /*0016*/ 	.short	0x0040


	//----- nvinfo : EIATTR_CBANK_PARAM_SIZE
	.align		4
.L_4385:
        /*0018*/ 	.byte	0x03, 0x19
        /*001a*/ 	.short	0x0040


	//----- nvinfo : EIATTR_KPARAM_INFO
	.align		4
        /*001c*/ 	.byte	0x04, 0x17
        /*001e*/ 	.short	(.L_4387 - .L_4386)
.L_4386:
        /*0020*/ 	.word	0x00000000
        /*0024*/ 	.short	0x000a
        /*0026*/ 	.short	0x003c
        /*0028*/ 	.byte	0x00, 0xf0, 0x11, 0x00


	//----- nvinfo : EIATTR_KPARAM_INFO
	.align		4
.L_4387:
        /*002c*/ 	.byte	0x04, 0x17
        /*002e*/ 	.short	(.L_4389 - .L_4388)
.L_4388:
        /*0030*/ 	.word	0x00000000
        /*0034*/ 	.short	0x0009
        /*0036*/ 	.short	0x0038
        /*0038*/ 	.byte	0x00, 0xf0, 0x11, 0x00


	//----- nvinfo : EIATTR_KPARAM_INFO
	.align		4
.L_4389:
        /*003c*/ 	.byte	0x04, 0x17
        /*003e*/ 	.short	(.L_4391 - .L_4390)
.L_4390:
        /*0040*/ 	.word	0x00000000
        /*0044*/ 	.short	0x0008
        /*0046*/ 	.short	0x0030
        /*0048*/ 	.byte	0x00, 0xf0, 0x21, 0x00


	//----- nvinfo : EIATTR_KPARAM_INFO
	.align		4
.L_4391:
        /*004c*/ 	.byte	0x04, 0x17
        /*004e*/ 	.short	(.L_4393 - .L_4392)
.L_4392:
        /*0050*/ 	.word	0x00000000
        /*0054*/ 	.short	0x0007
        /*0056*/ 	.short	0x0028
        /*0058*/ 	.byte	0x00, 0xf0, 0x21, 0x00


	//----- nvinfo : EIATTR_KPARAM_INFO
	.align		4
.L_4393:
        /*005c*/ 	.byte	0x04, 0x17
        /*005e*/ 	.short	(.L_4395 - .L_4394)
.L_4394:
        /*0060*/ 	.word	0x00000000
        /*0064*/ 	.short	0x0006
        /*0066*/ 	.short	0x0020
        /*0068*/ 	.byte	0x00, 0xf0, 0x21, 0x00


	//----- nvinfo : EIATTR_KPARAM_INFO
	.align		4
.L_4395:
        /*006c*/ 	.byte	0x04, 0x17
        /*006e*/ 	.short	(.L_4397 - .L_4396)
.L_4396:
        /*0070*/ 	.word	0x00000000
        /*0074*/ 	.short	0x0005
        /*0076*/ 	.short	0x0018
        /*0078*/ 	.byte	0x00, 0xf0, 0x21, 0x00


	//----- nvinfo : EIATTR_KPARAM_INFO
	.align		4
.L_4397:
        /*007c*/ 	.byte	0x04, 0x17
        /*007e*/ 	.short	(.L_4399 - .L_4398)
.L_4398:
        /*0080*/ 	.word	0x00000000
        /*0084*/ 	.short	0x0004
        /*0086*/ 	.short	0x0014
        /*0088*/ 	.byte	0x00, 0xf0, 0x11, 0x00


	//----- nvinfo : EIATTR_KPARAM_INFO
	.align		4
.L_4399:
        /*008c*/ 	.byte	0x04, 0x17
        /*008e*/ 	.short	(.L_4401 - .L_4400)
.L_4400:
        /*0090*/ 	.word	0x00000000
        /*0094*/ 	.short	0x0003
        /*0096*/ 	.short	0x0010
        /*0098*/ 	.byte	0x00, 0xf0, 0x11, 0x00


	//----- nvinfo : EIATTR_KPARAM_INFO
	.align		4
.L_4401:
        /*009c*/ 	.byte	0x04, 0x17
        /*009e*/ 	.short	(.L_4403 - .L_4402)
.L_4402:
        /*00a0*/ 	.word	0x00000000
        /*00a4*/ 	.short	0x0002
        /*00a6*/ 	.short	0x000c
        /*00a8*/ 	.byte	0x00, 0xf0, 0x11, 0x00


	//----- nvinfo : EIATTR_KPARAM_INFO
	.align		4
.L_4403:
        /*00ac*/ 	.byte	0x04, 0x17
        /*00ae*/ 	.short	(.L_4405 - .L_4404)
.L_4404:
        /*00b0*/ 	.word	0x00000000
        /*00b4*/ 	.short	0x0001
        /*00b6*/ 	.short	0x0008
        /*00b8*/ 	.byte	0x00, 0xf0, 0x11, 0x00


	//----- nvinfo : EIATTR_KPARAM_INFO
	.align		4
.L_4405:
        /*00bc*/ 	.byte	0x04, 0x17
        /*00be*/ 	.short	(.L_4407 - .L_4406)
.L_4406:
        /*00c0*/ 	.word	0x00000000
        /*00c4*/ 	.short	0x0000
        /*00c6*/ 	.short	0x0000
        /*00c8*/ 	.byte	0x00, 0xf0, 0x21, 0x00


	//----- nvinfo : EIATTR_MAXREG_COUNT
	.align		4
.L_4407:
        /*00cc*/ 	.byte	0x03, 0x1b
        /*00ce*/ 	.short	0x00ff


	//----- nvinfo : EIATTR_MERCURY_ISA_VERSION
	.align		4
        /*00d0*/ 	.byte	0x03, 0x5f
        /*00d2*/ 	.short	0x0000


	//----- nvinfo : EIATTR_COOP_GROUP_MASK_REGIDS
	.align		4
        /*00d4*/ 	.byte	0x04, 0x29
        /*00d6*/ 	.short	(.L_4409 - .L_4408)


	//   ....[0]....
.L_4408:
        /*00d8*/ 	.word	0xffffffff


	//   ....[1]....
        /*00dc*/ 	.word	0xffffffff


	//   ....[2]....
        /*00e0*/ 	.word	0xffffffff


	//   ....[3]....
        /*00e4*/ 	.word	0xffffffff


	//   ....[4]....
        /*00e8*/ 	.word	0xffffffff


	//----- nvinfo : EIATTR_COOP_GROUP_INSTR_OFFSETS
	.align		4
.L_4409:
        /*00ec*/ 	.byte	0x04, 0x28
        /*00ee*/ 	.short	(.L_4411 - .L_4410)


	//   ....[0]....
.L_4410:
        /*00f0*/ 	.word	0x00000480


	//   ....[1]....
        /*00f4*/ 	.word	0x000004a0


	//   ....[2]....
        /*00f8*/ 	.word	0x000004c0


	//   ....[3]....
        /*00fc*/ 	.word	0x000004e0


	//   ....[4]....
        /*0100*/ 	.word	0x00000510


	//----- nvinfo : EIATTR_EXIT_INSTR_OFFSETS
	.align		4
.L_4411:
        /*0104*/ 	.byte	0x04, 0x1c
        /*0106*/ 	.short	(.L_4413 - .L_4412)


	//   ....[0]....
.L_4412:
        /*0108*/ 	.word	0x00000260


	//   ....[1]....
        /*010c*/ 	.word	0x00000ec0


	//----- nvinfo : EIATTR_CRS_STACK_SIZE
	.align		4
.L_4413:
        /*0110*/ 	.byte	0x04, 0x1e
        /*0112*/ 	.short	(.L_4415 - .L_4414)
.L_4414:
        /*0114*/ 	.word	0x00000000
.L_4415:


//--------------------- .nv.info._ZN12tensorrt_llm7kernels21fusedQKNormRopeKernelIN3c104HalfENS2_8BFloat16ELi128ELb0EEEvPviiifPKvS7_S7_PKlii --------------------------
	.section	.nv.info._ZN12tensorrt_llm7kernels21fusedQKNormRopeKernelIN3c104HalfENS2_8BFloat16ELi128ELb0EEEvPviiifPKvS7_S7_PKlii,"",@"SHT_CUDA_INFO"
	.sectionflags	@""
	.align	4


	//----- nvinfo : EIATTR_CUDA_API_VERSION
	.align		4
        /*0000*/ 	.byte	0x04, 0x37
        /*0002*/ 	.short	(.L_4417 - .L_4416)
.L_4416:
        /*0004*/ 	.word	0x00000082


	//----- nvinfo : EIATTR_SW2861232_WAR
	.align		4
.L_4417:
        /*0008*/ 	.byte	0x01, 0x35
	.zero		2


	//----- nvinfo : EIATTR_PARAM_CBANK
	.align		4
        /*000c*/ 	.byte	0x04, 0x0a
        /*000e*/ 	.short	(.L_4419 - .L_4418)
	.align		4
.L_4418:
        /*0010*/ 	.word	index@(.nv.constant0._ZN12tensorrt_llm7kernels21fusedQKNormRopeKernelIN3c104HalfENS2_8BFloat16ELi128ELb0EEEvPviiifPKvS7_S7_PKlii)
        /*0014*/ 	.short	0x0160
        /*0016*/ 	.short	0x0040


	//----- nvinfo : EIATTR_CBANK_PARAM_SIZE
	.align		4
.L_4419:
        /*0018*/ 	.byte	0x03, 0x19
        /*001a*/ 	.short	0x0040


	//----- nvinfo : EIATTR_KPARAM_INFO
	.align		4
        /*001c*/ 	.byte	0x04, 0x17
        /*001e*/ 	.short	(.L_4421 - .L_4420)
.L_4420:
        /*0020*/ 	.word	0x00000000
        /*0024*/ 	.short	0x000a
        /*0026*/ 	.short	0x003c
        /*0028*/ 	.byte	0x00, 0xf0, 0x11, 0x00


	//----- nvinfo : EIATTR_KPARAM_INFO
	.align		4
.L_4421:
        /*002c*/ 	.byte	0x04, 0x17
        /*002e*/ 	.short	(.L_4423 - .L_4422)
.L_4422:
        /*0030*/ 	.word	0x00000000
        /*0034*/ 	.short	0x0009
        /*0036*/ 	.short	0x0038
        /*0038*/ 	.byte	0x00, 0xf0, 0x11, 0x00


	//----- nvinfo : EIATTR_KPARAM_INFO
	.align		4
.L_4423:
        /*003c*/ 	.byte	0x04, 0x17
        /*003e*/ 	.short	(.L_4425 - .L_4424)
.L_4424:
        /*0040*/ 	.word	0x00000000
        /*0044*/ 	.short	0x0008
        /*0046*/ 	.short	0x0030
        /*0048*/ 	.byte	0x00, 0xf0, 0x21, 0x00


	//----- nvinfo : EIATTR_KPARAM_INFO
	.align		4
.L_4425:
        /*004c*/ 	.byte	0x04, 0x17
        /*004e*/ 	.short	(.L_4427 - .L_4426)
.L_4426:
        /*0050*/ 	.word	0x00000000
        /*0054*/ 	.short	0x0007
        /*0056*/ 	.short	0x0028
        /*0058*/ 	.byte	0x00, 0xf0, 0x21, 0x00


	//----- nvinfo : EIATTR_KPARAM_INFO
	.align		4
.L_4427:
        /*005c*/ 	.byte	0x04, 0x17
        /*005e*/ 	.short	(.L_4429 - .L_4428)
.L_4428:
        /*0060*/ 	.word	0x00000000
        /*0064*/ 	.short	0x0006
        /*0066*/ 	.short	0x0020
        /*0068*/ 	.byte	0x00, 0xf0, 0x21, 0x00


	//----- nvinfo : EIATTR_KPARAM_INFO
	.align		4
.L_4429:
        /*006c*/ 	.byte	0x04, 0x17
        /*006e*/ 	.short	(.L_4431 - .L_4430)
.L_4430:
        /*0070*/ 	.word	0x00000000
        /*0074*/ 	.short	0x0005
        /*0076*/ 	.short	0x0018
        /*0078*/ 	.byte	0x00, 0xf0, 0x21, 0x00


	//----- nvinfo : EIATTR_KPARAM_INFO
	.align		4
.L_4431:
        /*007c*/ 	.byte	0x04, 0x17
        /*007e*/ 	.short	(.L_4433 - .L_4432)
.L_4432:
        /*0080*/ 	.word	0x00000000
        /*0084*/ 	.short	0x0004
        /*0086*/ 	.short	0x0014
        /*0088*/ 	.byte	0x00, 0xf0, 0x11, 0x00


	//----- nvinfo : EIATTR_KPARAM_INFO
	.align		4
.L_4433:
        /*008c*/ 	.byte	0x04, 0x17
        /*008e*/ 	.short	(.L_4435 - .L_4434)
.L_4434:
        /*0090*/ 	.word	0x00000000
        /*0094*/ 	.short	0x0003
        /*0096*/ 	.short	0x0010
        /*0098*/ 	.byte	0x00, 0xf0, 0x11, 0x00


	//----- nvinfo : EIATTR_KPARAM_INFO
	.align		4
.L_4435:
        /*009c*/ 	.byte	0x04, 0x17
        /*009e*/ 	.short	(.L_4437 - .L_4436)
.L_4436:
        /*00a0*/ 	.word	0x00000000
        /*00a4*/ 	.short	0x0002
        /*00a6*/ 	.short	0x000c
        /*00a8*/ 	.byte	0x00, 0xf0, 0x11, 0x00


	//----- nvinfo : EIATTR_KPARAM_INFO
	.align		4
.L_4437:
        /*00ac*/ 	.byte	0x04, 0x17
        /*00ae*/ 	.short	(.L_4439 - .L_4438)
.L_4438:
        /*00b0*/ 	.word	0x00000000
        /*00b4*/ 	.short	0x0001
        /*00b6*/ 	.short	0x0008
        /*00b8*/ 	.byte	0x00, 0xf0, 0x11, 0x00


	//----- nvinfo : EIATTR_KPARAM_INFO
	.align		4
.L_4439:
        /*00bc*/ 	.byte	0x04, 0x17
        /*00be*/ 	.short	(.L_4441 - .L_4440)
.L_4440:
        /*00c0*/ 	.word	0x00000000
        /*00c4*/ 	.short	0x0000
        /*00c6*/ 	.short	0x0000
        /*00c8*/ 	.byte	0x00, 0xf0, 0x21, 0x00


	//----- nvinfo : EIATTR_MAXREG_COUNT
	.align		4
.L_4441:
        /*00cc*/ 	.byte	0x03, 0x1b
        /*00ce*/ 	.short	0x00ff


	//----- nvinfo : EIATTR_MERCURY_ISA_VERSION
	.align		4
        /*00d0*/ 	.byte	0x03, 0x5f
        /*00d2*/ 	.short	0x0000


	//----- nvinfo : EIATTR_COOP_GROUP_MASK_REGIDS
	.align		4
        /*00d4*/ 	.byte	0x04, 0x29
        /*00d6*/ 	.short	(.L_4443 - .L_4442)


	//   ....[0]....
.L_4442:
        /*00d8*/ 	.word	0xffffffff


	//   ....[1]....
        /*00dc*/ 	.word	0xffffffff


	//   ....[2]....
        /*00e0*/ 	.word	0xffffffff


	//   ....[3]....
        /*00e4*/ 	.word	0xffffffff


	//   ....[4]....
        /*00e8*/ 	.word	0xffffffff


	//   ....[5]....
        /*00ec*/ 	.word	0xffffffff


	//   ....[6]....
        /*00f0*/ 	.word	0xffffffff


	//   ....[7]....
        /*00f4*/ 	.word	0xffffffff


	//   ....[8]....
        /*00f8*/ 	.word	0xffffffff


	//   ....[9]....
        /*00fc*/ 	.word	0xffffffff


	//   ....[10]....
        /*0100*/ 	.word	0xffffffff


	//   ....[11]....
        /*0104*/ 	.word	0xffffffff


	//   ....[12]....
        /*0108*/ 	.word	0xffffffff


	//   ....[13]....
        /*010c*/ 	.word	0xffffffff


	//   ....[14]....
        /*0110*/ 	.word	0xffffffff


	//   ....[15]....
        /*0114*/ 	.word	0xffffffff


	//   ....[16]....
        /*0118*/ 	.word	0xffffffff


	//----- nvinfo : EIATTR_COOP_GROUP_INSTR_OFFSETS
	.align		4
.L_4443:
        /*011c*/ 	.byte	0x04, 0x28
        /*011e*/ 	.short	(.L_4445 - .L_4444)


	//   ....[0]....
.L_4444:
        /*0120*/ 	.word	0x000004a0


	//   ....[1]....
        /*0124*/ 	.word	0x000004c0


	//   ....[2]....
        /*0128*/ 	.word	0x000004e0


	//   ....[3]....
        /*012c*/ 	.word	0x00000500


	//   ....[4]....
        /*0130*/ 	.word	0x00000520


	//   ....[5]....
        /*0134*/ 	.word	0x000007c0


	//   ....[6]....
        /*0138*/ 	.word	0x000007e0


	//   ....[7]....
        /*013c*/ 	.word	0x00000820


	//   ....[8]....
        /*0140*/ 	.word	0x00000ab0


	//   ....[9]....
        /*0144*/ 	.word	0x00000d40


	//   ....[10]....
        /*0148*/ 	.word	0x00000fe0


	//   ....[11]....
        /*014c*/ 	.word	0x000012a0


	//   ....[12]....
        /*0150*/ 	.word	0x000012b0


	//   ....[13]....
        /*0154*/ 	.word	0x00001350


	//   ....[14]....
        /*0158*/ 	.word	0x000013c0


	//   ....[15]....
        /*015c*/ 	.word	0x00001420


	//   ....[16]....
        /*0160*/ 	.word	0x00001490


	//----- nvinfo : EIATTR_EXIT_INSTR_OFFSETS
	.align		4
.L_4445:
        /*0164*/ 	.byte	0x04, 0x1c
        /*0166*/ 	.short	(.L_4447 - .L_4446)


	//   ....[0]....
.L_4446:
        /*0168*/ 	.word	0x00000260


	//   ....[1]....
        /*016c*/ 	.word	0x00001300


	//----- nvinfo : EIATTR_CRS_STACK_SIZE
	.align		4
.L_4447:
        /*0170*/ 	.byte	0x04, 0x1e
        /*0172*/ 	.short	(.L_4449 - .L_4448)
.L_4448:
        /*0174*/ 	.word	0x00000000
.L_4449:


//--------------------- .nv.info._ZN12tensorrt_llm7kernels21fusedQKNormRopeKernelIN3c104HalfENS2_8BFloat16ELi128ELb1EEEvPviiifPKvS7_S7_PKlii --------------------------
	.section	.nv.info._ZN12tensorrt_llm7kernels21fusedQKNormRopeKernelIN3c104HalfENS2_8BFloat16ELi128ELb1EEEvPviiifPKvS7_S7_PKlii,"",@"SHT_CUDA_INFO"
	.sectionflags	@""
	.align	4


	//----- nvinfo : EIATTR_CUDA_API_VERSION
	.align		4
        /*0000*/ 	.byte	0x04, 0x37
        /*0002*/ 	.short	(.L_4451 - .L_4450)
.L_4450:
        /*0004*/ 	.word	0x00000082


	//----- nvinfo : EIATTR_SW2861232_WAR
	.align		4
.L_4451:
        /*0008*/ 	.byte	0x01, 0x35
	.zero		2


	//----- nvinfo : EIATTR_PARAM_CBANK
	.align		4
        /*000c*/ 	.byte	0x04, 0x0a
        /*000e*/ 	.short	(.L_4453 - .L_4452)
	.align		4
.L_4452:
        /*0010*/ 	.word	index@(.nv.constant0._ZN12tensorrt_llm7kernels21fusedQKNormRopeKernelIN3c104HalfENS2_8BFloat16ELi128ELb1EEEvPviiifPKvS7_S7_PKlii)
        /*0014*/ 	.short	0x0160
        /*0016*/ 	.short	0x0040


	//----- nvinfo : EIATTR_CBANK_PARAM_SIZE
	.align		4
.L_4453:
        /*0018*/ 	.byte	0x03, 0x19
        /*001a*/ 	.short	0x0040


	//----- nvinfo : EIATTR_KPARAM_INFO
	.align		4
        /*001c*/ 	.byte	0x04, 0x17
        /*001e*/ 	.short	(.L_4455 - .L_4454)
.L_4454:
        /*0020*/ 	.word	0x00000000
        /*0024*/ 	.short	0x000a
        /*0026*/ 	.short	0x003c
        /*0028*/ 	.byte	0x00, 0xf0, 0x11, 0x00


	//----- nvinfo : EIATTR_KPARAM_INFO
	.align		4
.L_4455:
        /*002c*/ 	.byte	0x04, 0x17
        /*002e*/ 	.short	(.L_4457 - .L_4456)
.L_4456:
        /*0030*/ 	.word	0x00000000
        /*0034*/ 	.short	0x0009
        /*0036*/ 	.short	0x0038
        /*0038*/ 	.byte	0x00, 0xf0, 0x11, 0x00


	//----- nvinfo : EIATTR_KPARAM_INFO
	.align		4
.L_4457:
        /*003c*/ 	.byte	0x04, 0x17
        /*003e*/ 	.short	(.L_4459 - .L_4458)
.L_4458:
        /*0040*/ 	.word	0x00000000
        /*0044*/ 	.short	0x0008
        /*0046*/ 	.short	0x0030
        /*0048*/ 	.byte	0x00, 0xf0, 0x21, 0x00


	//----- nvinfo : EIATTR_KPARAM_INFO
	.align		4
.L_4459:
        /*004c*/ 	.byte	0x04, 0x17
        /*004e*/ 	.short	(.L_4461 - .L_4460)
.L_4460:
        /*0050*/ 	.word	0x00000000
        /*0054*/ 	.short	0x0007
        /*0056*/ 	.short	0x0028
        /*0058*/ 	.byte	0x00, 0xf0, 0x21, 0x00


	//----- nvinfo : EIATTR_KPARAM_INFO
	.align		4
.L_4461:
        /*005c*/ 	.byte	0x04, 0x17
        /*005e*/ 	.short	(.L_4463 - .L_4462)
.L_4462:
        /*0060*/ 	.word	0x00000000
        /*0064*/ 	.short	0x0006
        /*0066*/ 	.short	0x0020
        /*0068*/ 	.byte	0x00, 0xf0, 0x21, 0x00


	//----- nvinfo : EIATTR_KPARAM_INFO
	.align		4
.L_4463:
        /*006c*/ 	.byte	0x04, 0x17
        /*006e*/ 	.short	(.L_4465 - .L_4464)
.L_4464:
        /*0070*/ 	.word	0x00000000
        /*0074*/ 	.short	0x0005
        /*0076*/ 	.short	0x0018
        /*0078*/ 	.byte	0x00, 0xf0, 0x21, 0x00


	//----- nvinfo : EIATTR_KPARAM_INFO
	.align		4
.L_4465:
        /*007c*/ 	.byte	0x04, 0x17
        /*007e*/ 	.short	(.L_4467 - .L_4466)
.L_4466:
        /*0080*/ 	.word	0x00000000
        /*0084*/ 	.short	0x0004
        /*0086*/ 	.short	0x0014
        /*0088*/ 	.byte	0x00, 0xf0, 0x11, 0x00


	//----- nvinfo : EIATTR_KPARAM_INFO
	.align		4
.L_4467:
        /*008c*/ 	.byte	0x04, 0x17
        /*008e*/ 	.short	(.L_4469 - .L_4468)
.L_4468:
        /*0090*/ 	.word	0x00000000
        /*0094*/ 	.short	0x0003
        /*0096*/ 	.short	0x0010
        /*0098*/ 	.byte	0x00, 0xf0, 0x11, 0x00


	//----- nvinfo : EIATTR_KPARAM_INFO
	.align		4
.L_4469:
        /*009c*/ 	.byte	0x04, 0x17
        /*009e*/ 	.short	(.L_4471 - .L_4470)
.L_4470:
        /*00a0*/ 	.word	0x00000000
        /*00a4*/ 	.short	0x0002
        /*00a6*/ 	.short	0x000c
        /*00a8*/ 	.byte	0x00, 0xf0, 0x11, 0x00


	//----- nvinfo : EIATTR_KPARAM_INFO
	.align		4
.L_4471:
        /*00ac*/ 	.byte	0x04, 0x17
        /*00ae*/ 	.short	(.L_4473 - .L_4472)
.L_4472:
        /*00b0*/ 	.word	0x00000000
        /*00b4*/ 	.short	0x0001
        /*00b6*/ 	.short	0x0008
        /*00b8*/ 	.byte	0x00, 0xf0, 0x11, 0x00


	//----- nvinfo : EIATTR_KPARAM_INFO
	.align		4
.L_4473:
        /*00bc*/ 	.byte	0x04, 0x17
        /*00be*/ 	.short	(.L_4475 - .L_4474)
.L_4474:
        /*00c0*/ 	.word	0x00000000
        /*00c4*/ 	.short	0x0000
        /*00c6*/ 	.short	0x0000
        /*00c8*/ 	.byte	0x00, 0xf0, 0x21, 0x00


	//----- nvinfo : EIATTR_MAXREG_COUNT
	.align		4
.L_4475:
        /*00cc*/ 	.byte	0x03, 0x1b
        /*00ce*/ 	.short	0x00ff


	//----- nvinfo : EIATTR_MERCURY_ISA_VERSION
	.align		4
        /*00d0*/ 	.byte	0x03, 0x5f
        /*00d2*/ 	.short	0x0000


	//----- nvinfo : EIATTR_COOP_GROUP_MASK_REGIDS
	.align		4
        /*00d4*/ 	.byte	0x04, 0x29
        /*00d6*/ 	.short	(.L_4477 - .L_4476)


	//   ....[0]....
.L_4476:
        /*00d8*/ 	.word	0xffffffff


	//   ....[1]....
        /*00dc*/ 	.word	0xffffffff


	//   ....[2]....
        /*00e0*/ 	.word	0xffffffff


	//   ....[3]....
        /*00e4*/ 	.word	0xffffffff


	//   ....[4]....
        /*00e8*/ 	.word	0xffffffff


	//----- nvinfo : EIATTR_COOP_GROUP_INSTR_OFFSETS
	.align		4
.L_4477:
        /*00ec*/ 	.byte	0x04, 0x28
        /*00ee*/ 	.short	(.L_4479 - .L_4478)


	//   ....[0]....
.L_4478:
        /*00f0*/ 	.word	0x00000530


	//   ....[1]....
        /*00f4*/ 	.word	0x000005a0


	//   ....[2]....
        /*00f8*/ 	.word	0x000005c0


	//   ....[3]....
        /*00fc*/ 	.word	0x000005e0


	//   ....[4]....
        /*0100*/ 	.word	0x00000600


	//----- nvinfo : EIATTR_EXIT_INSTR_OFFSETS
	.align		4
.L_4479:
        /*0104*/ 	.byte	0x04, 0x1c
        /*0106*/ 	.short	(.L_4481 - .L_4480)


	//   ....[0]....
.L_4480:
        /*0108*/ 	.word	0x00000260


	//   ....[1]....
        /*010c*/ 	.word	0x00000a40


	//----- nvinfo : EIATTR_CRS_STACK_SIZE
	.align		4
.L_4481:
        /*0110*/ 	.byte	0x04, 0x1e
        /*0112*/ 	.short	(.L_4483 - .L_4482)
.L_4482:
        /*0114*/ 	.word	0x00000000
.L_4483:


//--------------------- .nv.info._ZN12tensorrt_llm7kernels21fusedQKNormRopeKernelIN3c104HalfENS2_8BFloat16ELi64ELb0EEEvPviiifPKvS7_S7_PKlii --------------------------
	.section	.nv.info._ZN12tensorrt_llm7kernels21fusedQKNormRopeKernelIN3c104HalfENS2_8BFloat16ELi64ELb0EEEvPviiifPKvS7_S7_PKlii,"",@"SHT_CUDA_INFO"
	.sectionflags	@""
	.align	4


	//----- nvinfo : EIATTR_CUDA_API_VERSION
	.align		4
        /*0000*/ 	.byte	0x04, 0x37
        /*0002*/ 	.short	(.L_4485 - .L_4484)
.L_4484:
        /*0004*/ 	.word	0x00000082


	//----- nvinfo : EIATTR_SW2861232_WAR
	.align		4
.L_4485:
        /*0008*/ 	.byte	0x01, 0x35
	.zero		2


	//----- nvinfo : EIATTR_PARAM_CBANK
	.align		4
        /*000c*/ 	.byte	0x04, 0x0a
        /*000e*/ 	.short	(.L_4487 - .L_4486)
	.align		4
.L_4486:
        /*0010*/ 	.word	index@(.nv.constant0._ZN12tensorrt_llm7kernels21fusedQKNormRopeKernelIN3c104HalfENS2_8BFloat16ELi64ELb0EEEvPviiifPKvS7_S7_PKlii)
        /*0014*/ 	.short	0x0160
        /*0016*/ 	.short	0x0040


	//----- nvinfo : EIATTR_CBANK_PARAM_SIZE
	.align		4
.L_4487:
        /*0018*/ 	.byte	0x03, 0x19
        /*001a*/ 	.short	0x0040


	//----- nvinfo : EIATTR_KPARAM_INFO
	.align		4
        /*001c*/ 	.byte	0x04, 0x17
        /*001e*/ 	.short	(.L_4489 - .L_4488)
.L_4488:
        /*0020*/ 	.word	0x00000000
        /*0024*/ 	.short	0x000a
        /*0026*/ 	.short	0x003c
        /*0028*/ 	.byte	0x00, 0xf0, 0x11, 0x00


	//----- nvinfo : EIATTR_KPARAM_INFO
	.align		4
.L_4489:
        /*002c*/ 	.byte	0x04, 0x17
        /*002e*/ 	.short	(.L_4491 - .L_4490)
.L_4490:
        /*0030*/ 	.word	0x00000000
        /*0034*/ 	.short	0x0009
        /*0036*/ 	.short	0x0038
        /*0038*/ 	.byte	0x00, 0xf0, 0x11, 0x00


	//----- nvinfo : EIATTR_KPARAM_INFO
	.align		4
.L_4491:
        /*003c*/ 	.byte	0x04, 0x17
        /*003e*/ 	.short	(.L_4493 - .L_4492)
.L_4492:
        /*0040*/ 	.word	0x00000000
        /*0044*/ 	.short	0x0008
        /*0046*/ 	.short	0x0030
        /*0048*/ 	.byte	0x00, 0xf0, 0x21, 0x00


	//----- nvinfo : EIATTR_KPARAM_INFO
	.align		4
.L_4493:
        /*004c*/ 	.byte	0x04, 0x17
        /*004e*/ 	.short	(.L_4495 - .L_4494)
.L_4494:
        /*0050*/ 	.word	0x00000000
        /*0054*/ 	.short	0x0007
        /*0056*/ 	.short	0x0028
        /*0058*/ 	.byte	0x00, 0xf0, 0x21, 0x00


	//----- nvinfo : EIATTR_KPARAM_INFO
	.align		4
.L_4495:
        /*005c*/ 	.byte	0x04, 0x17
        /*005e*/ 	.short	(.L_4497 - .L_4496)
.L_4496:
        /*0060*/ 	.word	0x00000000
        /*0064*/ 	.short	0x0006
        /*0066*/ 	.short	0x0020
        /*0068*/ 	.byte	0x00, 0xf0, 0x21, 0x00


	//----- nvinfo : EIATTR_KPARAM_INFO
	.align		4
.L_4497:
        /*006c*/ 	.byte	0x04, 0x17
        /*006e*/ 	.short	(.L_4499 - .L_4498)
.L_4498:
        /*0070*/ 	.word	0x00000000
        /*0074*/ 	.short	0x0005
        /*0076*/ 	.short	0x0018
        /*0078*/ 	.byte	0x00, 0xf0, 0x21, 0x00


	//----- nvinfo : EIATTR_KPARAM_INFO
	.align		4
.L_4499:
        /*007c*/ 	.byte	0x04, 0x17
        /*007e*/ 	.short	(.L_4501 - .L_4500)
.L_4500:
        /*0080*/ 	.word	0x00000000
        /*0084*/ 	.short	0x0004
        /*0086*/ 	.short	0x0014
        /*0088*/ 	.byte	0x00, 0xf0, 0x11, 0x00


	//----- nvinfo : EIATTR_KPARAM_INFO
	.align		4
.L_4501:
        /*008c*/ 	.byte	0x04, 0x17
        /*008e*/ 	.short	(.L_4503 - .L_4502)
.L_4502:
        /*0090*/ 	.word	0x00000000
        /*0094*/ 	.short	0x0003
        /*0096*/ 	.short	0x0010
        /*0098*/ 	.byte	0x00, 0xf0, 0x11, 0x00


	//----- nvinfo : EIATTR_KPARAM_INFO
	.align		4
.L_4503:
        /*009c*/ 	.byte	0x04, 0x17
        /*009e*/ 	.short	(.L_4505 - .L_4504)
.L_4504:
        /*00a0*/ 	.word	0x00000000
        /*00a4*/ 	.short	0x0002
        /*00a6*/ 	.short	0x000c
        /*00a8*/ 	.byte	0x00, 0xf0, 0x11, 0x00


	//----- nvinfo : EIATTR_KPARAM_INFO
	.align		4
.L_4505:
        /*00ac*/ 	.byte	0x04, 0x17
        /*00ae*/ 	.short	(.L_4507 - .L_4506)
.L_4506:
        /*00b0*/ 	.word	0x00000000
        /*00b4*/ 	.short	0x0001
        /*00b6*/ 	.short	0x0008
        /*00b8*/ 	.byte	0x00, 0xf0, 0x11, 0x00


	//----- nvinfo : EIATTR_KPARAM_INFO
	.align		4
.L_4507:
        /*00bc*/ 	.byte	0x04, 0x17
        /*00be*/ 	.short	(.L_4509 - .L_4508)
.L_4508:
        /*00c0*/ 	.word	0x00000000
        /*00c4*/ 	.short	0x0000
        /*00c6*/ 	.short	0x0000
        /*00c8*/ 	.byte	0x00, 0xf0, 0x21, 0x00


	//----- nvinfo : EIATTR_MAXREG_COUNT
	.align		4
.L_4509:
        /*00cc*/ 	.byte	0x03, 0x1b
        /*00ce*/ 	.short	0x00ff


	//----- nvinfo : EIATTR_MERCURY_ISA_VERSION
	.align		4
        /*00d0*/ 	.byte	0x03, 0x5f
        /*00d2*/ 	.short	0x0000


	//----- nvinfo : EIATTR_COOP_GROUP_MASK_REGIDS
	.align		4
        /*00d4*/ 	.byte	0x04, 0x29
        /*00d6*/ 	.short	(.L_4511 - .L_4510)


	//   ....[0]....
.L_4510:
        /*00d8*/ 	.word	0xffffffff


	//   ....[1]....
        /*00dc*/ 	.word	0xffffffff


	//   ....[2]....
        /*00e0*/ 	.word	0xffffffff


	//   ....[3]....
        /*00e4*/ 	.word	0xffffffff


	//   ....[4]....
        /*00e8*/ 	.word	0xffffffff


	//   ....[5]....
        /*00ec*/ 	.word	0xffffffff


	//   ....[6]....
        /*00f0*/ 	.word	0xffffffff


	//   ....[7]....
        /*00f4*/ 	.word	0xffffffff


	//   ....[8]....
        /*00f8*/ 	.word	0xffffffff


	//   ....[9]....
        /*00fc*/ 	.word	0xffffffff


	//   ....[10]....
        /*0100*/ 	.word	0xffffffff


	//   ....[11]....
        /*0104*/ 	.word	0xffffffff


	//   ....[12]....
        /*0108*/ 	.word	0xffffffff


	//----- nvinfo : EIATTR_COOP_GROUP_INSTR_OFFSETS
	.align		4
.L_4511:
        /*010c*/ 	.byte	0x04, 0x28
        /*010e*/ 	.short	(.L_4513 - .L_4512)


	//   ....[0]....
.L_4512:
        /*0110*/ 	.word	0x00000440


	//   ....[1]....
        /*0114*/ 	.word	0x00000490


	//   ....[2]....
        /*0118*/ 	.word	0x000004b0


	//   ....[3]....
        /*011c*/ 	.word	0x000004d0


	//   ....[4]....
        /*0120*/ 	.word	0x00000500


	//   ....[5]....
        /*0124*/ 	.word	0x000006b0


	//   ....[6]....
        /*0128*/ 	.word	0x000006d0


	//   ....[7]....
        /*012c*/ 	.word	0x00000730


	//   ....[8]....
        /*0130*/ 	.word	0x000009d0


	//   ....[9]....
        /*0134*/ 	.word	0x00000c90


	//   ....[10]....
        /*0138*/ 	.word	0x00000ca0


	//   ....[11]....
        /*013c*/ 	.word	0x00000d30


	//   ....[12]....
        /*0140*/ 	.word	0x00000da0


	//----- nvinfo : EIATTR_EXIT_INSTR_OFFSETS
	.align		4
.L_4513:
        /*0144*/ 	.byte	0x04, 0x1c
        /*0146*/ 	.short	(.L_4515 - .L_4514)


	//   ....[0]....
.L_4514:
        /*0148*/ 	.word	0x00000260


	//   ....[1]....
        /*014c*/ 	.word	0x00000ce0


	//----- nvinfo : EIATTR_CRS_STACK_SIZE
	.align		4
.L_4515:
        /*0150*/ 	.byte	0x04, 0x1e
        /*0152*/ 	.short	(.L_4517 - .L_4516)
.L_4516:
        /*0154*/ 	.word	0x00000000
.L_4517:


//--------------------- .nv.info._ZN12tensorrt_llm7kernels21fusedQKNormRopeKernelIN3c104HalfENS2_8BFloat16ELi64ELb1EEEvPviiifPKvS7_S7_PKlii --------------------------
	.section	.nv.info._ZN12tensorrt_llm7kernels21fusedQKNormRopeKernelIN3c104HalfENS2_8BFloat16ELi64ELb1EEEvPviiifPKvS7_S7_PKlii,"",@"SHT_CUDA_INFO"
	.sectionflags	@""
	.align	4


	//----- nvinfo : EIATTR_CUDA_API_VERSION
	.align		4
        /*0000*/ 	.byte	0x04, 0x37
        /*0002*/ 	.short	(.L_4519 - .L_4518)
.L_4518:
        /*0004*/ 	.word	0x00000082


	//----- nvinfo : EIATTR_SW2861232_WAR
	.align		4
.L_4519:
        /*0008*/ 	.byte	0x01, 0x35
	.zero		2


	//----- nvinfo : EIATTR_PARAM_CBANK
	.align		4
        /*000c*/ 	.byte	0x04, 0x0a
        /*000e*/ 	.short	(.L_4521 - .L_4520)
	.align		4
.L_4520:
        /*0010*/ 	.word	index@(.nv.constant0._ZN12tensorrt_llm7kernels21fusedQKNormRopeKernelIN3c104HalfENS2_8BFloat16ELi64ELb1EEEvPviiifPKvS7_S7_PKlii)
        /*0014*/ 	.short	0x0160
        /*0016*/ 	.short	0x0040


	//----- nvinfo : EIATTR_CBANK_PARAM_SIZE
	.align		4
.L_4521:
        /*0018*/ 	.byte	0x03, 0x19
        /*001a*/ 	.short	0x0040


	//----- nvinfo : EIATTR_KPARAM_INFO
	.align		4
        /*001c*/ 	.byte	0x04, 0x17
        /*001e*/ 	.short	(.L_4523 - .L_4522)
.L_4522:
        /*0020*/ 	.word	0x00000000
        /*0024*/ 	.short	0x000a
        /*0026*/ 	.short	0x003c
        /*0028*/ 	.byte	0x00, 0xf0, 0x11, 0x00


	//----- nvinfo : EIATTR_KPARAM_INFO
	.align		4
.L_4523:
        /*002c*/ 	.byte	0x04, 0x17
        /*002e*/ 	.short	(.L_4525 - .L_4524)
.L_4524:
        /*0030*/ 	.word	0x00000000
        /*0034*/ 	.short	0x0009
        /*0036*/ 	.short	0x0038
        /*0038*/ 	.byte	0x00, 0xf0, 0x11, 0x00


	//----- nvinfo : EIATTR_KPARAM_INFO
	.align		4
.L_4525:
        /*003c*/ 	.byte	0x04, 0x17
        /*003e*/ 	.short	(.L_4527 - .L_4526)
.L_4526:
        /*0040*/ 	.word	0x00000000
        /*0044*/ 	.short	0x0008
        /*0046*/ 	.short	0x0030
        /*0048*/ 	.byte	0x00, 0xf0, 0x21, 0x00


	//----- nvinfo : EIATTR_KPARAM_INFO
	.align		4
.L_4527:
        /*004c*/ 	.byte	0x04, 0x17
        /*004e*/ 	.short	(.L_4529 - .L_4528)
.L_4528:
        /*0050*/ 	.word	0x00000000
        /*0054*/ 	.short	0x0007
        /*0056*/ 	.short	0x0028
        /*0058*/ 	.byte	0x00, 0xf0, 0x21, 0x00


	//----- nvinfo : EIATTR_KPARAM_INFO
	.align		4
.L_4529:
        /*005c*/ 	.byte	0x04, 0x17
        /*005e*/ 	.short	(.L_4531 - .L_4530)
.L_4530:
        /*0060*/ 	.word	0x00000000
        /*0064*/ 	.short	0x0006
        /*0066*/ 	.short	0x0020
        /*0068*/ 	.byte	0x00, 0xf0, 0x21, 0x00


	//----- nvinfo : EIATTR_KPARAM_INFO
	.align		4
.L_4531:
        /*006c*/ 	.byte	0x04, 0x17
        /*006e*/ 	.short	(.L_4533 - .L_4532)
.L_4532:
        /*0070*/ 	.word	0x00000000
        /*0074*/ 	.short	0x0005
        /*0076*/ 	.short	0x0018
        /*0078*/ 	.byte	0x00, 0xf0, 0x21, 0x00


	//----- nvinfo : EIATTR_KPARAM_INFO
	.align		4
.L_4533:
        /*007c*/ 	.byte	0x04, 0x17
        /*007e*/ 	.short	(.L_4535 - .L_4534)
.L_4534:
        /*0080*/ 	.word	0x00000000
        /*0084*/ 	.short	0x0004
        /*0086*/ 	.short	0x0014
        /*0088*/ 	.byte	0x00, 0xf0, 0x11, 0x00


	//----- nvinfo : EIATTR_KPARAM_INFO
	.align		4
.L_4535:
        /*008c*/ 	.byte	0x04, 0x17
        /*008e*/ 	.short	(.L_4537 - .L_4536)
.L_4536:
        /*0090*/ 	.word	0x00000000
        /*0094*/ 	.short	0x0003
        /*0096*/ 	.short	0x0010
        /*0098*/ 	.byte	0x00, 0xf0, 0x11, 0x00


	//----- nvinfo : EIATTR_KPARAM_INFO
	.align		4
.L_4537:
        /*009c*/ 	.byte	0x04, 0x17
        /*009e*/ 	.short	(.L_4539 - .L_4538)
.L_4538:
        /*00a0*/ 	.word	0x00000000
        /*00a4*/ 	.short	0x0002
        /*00a6*/ 	.short	0x000c
        /*00a8*/ 	.byte	0x00, 0xf0, 0x11, 0x00


	//----- nvinfo : EIATTR_KPARAM_INFO
	.align		4
.L_4539:
        /*00ac*/ 	.byte	0x04, 0x17
        /*00ae*/ 	.short	(.L_4541 - .L_4540)
.L_4540:
        /*00b0*/ 	.word	0x00000000
        /*00b4*/ 	.short	0x0001
        /*00b6*/ 	.short	0x0008
        /*00b8*/ 	.byte	0x00, 0xf0, 0x11, 0x00


	//----- nvinfo : EIATTR_KPARAM_INFO
	.align		4
.L_4541:
        /*00bc*/ 	.byte	0x04, 0x17
        /*00be*/ 	.short	(.L_4543 - .L_4542)
.L_4542:
        /*00c0*/ 	.word	0x00000000
        /*00c4*/ 	.short	0x0000
        /*00c6*/ 	.short	0x0000
        /*00c8*/ 	.byte	0x00, 0xf0, 0x21, 0x00


	//----- nvinfo : EIATTR_MAXREG_COUNT
	.align		4
.L_4543:
        /*00cc*/ 	.byte	0x03, 0x1b
        /*00ce*/ 	.short	0x00ff


	//----- nvinfo : EIATTR_MERCURY_ISA_VERSION
	.align		4
        /*00d0*/ 	.byte	0x03, 0x5f
        /*00d2*/ 	.short	0x0000


	//----- nvinfo : EIATTR_COOP_GROUP_MASK_REGIDS
	.align		4
        /*00d4*/ 	.byte	0x04, 0x29
        /*00d6*/ 	.short	(.L_4545 - .L_4544)


	//   ....[0]....
.L_4544:
        /*00d8*/ 	.word	0xffffffff


	//   ....[1]....
        /*00dc*/ 	.word	0xffffffff


	//   ....[2]....
        /*00e0*/ 	.word	0xffffffff


	//   ....[3]....
        /*00e4*/ 	.word	0xffffffff


	//   ....[4]....
        /*00e8*/ 	.word	0xffffffff


	//----- nvinfo : EIATTR_COOP_GROUP_INSTR_OFFSETS
	.align		4
.L_4545:
        /*00ec*/ 	.byte	0x04, 0x28
        /*00ee*/ 	.short	(.L_4547 - .L_4546)


	//   ....[0]....
.L_4546:
        /*00f0*/ 	.word	0x00000430


	//   ....[1]....
        /*00f4*/ 	.word	0x00000480


	//   ....[2]....
        /*00f8*/ 	.word	0x000004a0


	//   ....[3]....
        /*00fc*/ 	.word	0x000004d0


	//   ....[4]....
        /*0100*/ 	.word	0x000004f0


	//----- nvinfo : EIATTR_EXIT_INSTR_OFFSETS
	.align		4
.L_4547:
        /*0104*/ 	.byte	0x04, 0x1c
        /*0106*/ 	.short	(.L_4549 - .L_4548)


	//   ....[0]....
.L_4548:
        /*0108*/ 	.word	0x00000250


	//   ....[1]....
        /*010c*/ 	.word	0x00000790


	//----- nvinfo : EIATTR_CRS_STACK_SIZE
	.align		4
.L_4549:
        /*0110*/ 	.byte	0x04, 0x1e
        /*0112*/ 	.short	(.L_4551 - .L_4550)
.L_4550:
        /*0114*/ 	.word	0x00000000
.L_4551:


//--------------------- .nv.info._ZN12tensorrt_llm7kernels32fusedQKNormRopeKernelNTokenHeadsIN3c104HalfES3_Li256ELb0ELi8EEEvPviiifPKvS6_S6_PKlii --------------------------
	.section	.nv.info._ZN12tensorrt_llm7kernels32fusedQKNormRopeKernelNTokenHeadsIN3c104HalfES3_Li256ELb0ELi8EEEvPviiifPKvS6_S6_PKlii,"",@"SHT_CUDA_INFO"
	.sectionflags	@""
	.align	4


	//----- nvinfo : EIATTR_CUDA_API_VERSION
	.align		4
        /*0000*/ 	.byte	0x04, 0x37
        /*0002*/ 	.short	(.L_4553 - .L_4552)
.L_4552:
        /*0004*/ 	.word	0x00000082


	//----- nvinfo : EIATTR_SW2861232_WAR
	.align		4
.L_4553:
        /*0008*/ 	.byte	0x01, 0x35
	.zero		2


	//----- nvinfo : EIATTR_PARAM_CBANK
	.align		4
        /*000c*/ 	.byte	0x04, 0x0a
        /*000e*/ 	.short	(.L_4555 - .L_4554)
	.align		4
.L_4554:
        /*0010*/ 	.word	index@(.nv.constant0._ZN12tensorrt_llm7kernels32fusedQKNormRopeKernelNTokenHeadsIN3c104HalfES3_Li256ELb0ELi8EEEvPviiifPKvS6_S6_PKlii)
        /*0014*/ 	.short	0x0160
        /*0016*/ 	.short	0x0040


	//----- nvinfo : EIATTR_CBANK_PARAM_SIZE
	.align		4
.L_4555:
        /*0018*/ 	.byte	0x03, 0x19
        /*001a*/ 	.short	0x0040


	//----- nvinfo : EIATTR_KPARAM_INFO
	.align		4
        /*001c*/ 	.byte	0x04, 0x17
        /*001e*/ 	.short	(.L_4557 - .L_4556)
.L_4556:
        /*0020*/ 	.word	0x00000000
        /*0024*/ 	.short	0x000a
        /*0026*/ 	.short	0x003c
        /*0028*/ 	.byte	0x00, 0xf0, 0x11, 0x00


	//----- nvinfo : EIATTR_KPARAM_INFO
	.align		4
.L_4557:
        /*002c*/ 	.byte	0x04, 0x17
        /*002e*/ 	.short	(.L_4559 - .L_4558)
.L_4558:
        /*0030*/ 	.word	0x00000000
        /*0034*/ 	.short	0x0009
        /*0036*/ 	.short	0x0038
        /*0038*/ 	.byte	0x00, 0xf0, 0x11, 0x00


	//----- nvinfo : EIATTR_KPARAM_INFO
	.align		4
.L_4559:
        /*003c*/ 	.byte	0x04, 0x17
        /*003e*/ 	.short	(.L_4561 - .L_4560)
.L_4560:
        /*0040*/ 	.word	0x00000000
        /*0044*/ 	.short	0x0008
        /*0046*/ 	.short	0x0030
        /*0048*/ 	.byte	0x00, 0xf0, 0x21, 0x00


	//----- nvinfo : EIATTR_KPARAM_INFO
	.align		4
.L_4561:
        /*004c*/ 	.byte	0x04, 0x17
        /*004e*/ 	.short	(.L_4563 - .L_4562)
.L_4562:
        /*0050*/ 	.word	0x00000000
        /*0054*/ 	.short	0x0007
        /*0056*/ 	.short	0x0028
        /*0058*/ 	.byte	0x00, 0xf0, 0x21, 0x00


	//----- nvinfo : EIATTR_KPARAM_INFO
	.align		4
.L_4563:
        /*005c*/ 	.byte	0x04, 0x17
        /*005e*/ 	.short	(.L_4565 - .L_4564)
.L_4564:
        /*0060*/ 	.word	0x00000000
        /*0064*/ 	.short	0x0006
        /*0066*/ 	.short	0x0020
        /*0068*/ 	.byte	0x00, 0xf0, 0x21, 0x00


	//----- nvinfo : EIATTR_KPARAM_INFO
	.align		4
.L_4565:
        /*006c*/ 	.byte	0x04, 0x17
        /*006e*/ 	.short	(.L_4567 - .L_4566)
.L_4566:
        /*0070*/ 	.word	0x00000000
        /*0074*/ 	.short	0x0005
        /*0076*/ 	.short	0x0018
        /*0078*/ 	.byte	0x00, 0xf0, 0x21, 0x00


	//----- nvinfo : EIATTR_KPARAM_INFO
	.align		4
.L_4567:
        /*007c*/ 	.byte	0x04, 0x17
        /*007e*/ 	.short	(.L_4569 - .L_4568)
.L_4568:
        /*0080*/ 	.word	0x00000000
        /*0084*/ 	.short	0x0004
        /*0086*/ 	.short	0x0014
        /*0088*/ 	.byte	0x00, 0xf0, 0x11, 0x00


	//----- nvinfo : EIATTR_KPARAM_INFO
	.align		4
.L_4569:
        /*008c*/ 	.byte	0x04, 0x17
        /*008e*/ 	.short	(.L_4571 - .L_4570)
.L_4570:
        /*0090*/ 	.word	0x00000000
        /*0094*/ 	.short	0x0003
        /*0096*/ 	.short	0x0010
        /*0098*/ 	.byte	0x00, 0xf0, 0x11, 0x00


	//----- nvinfo : EIATTR_KPARAM_INFO
	.align		4
.L_4571:
        /*009c*/ 	.byte	0x04, 0x17
        /*009e*/ 	.short	(.L_4573 - .L_4572)
.L_4572:
        /*00a0*/ 	.word	0x00000000
        /*00a4*/ 	.short	0x0002
        /*00a6*/ 	.short	0x000c
        /*00a8*/ 	.byte	0x00, 0xf0, 0x11, 0x00


	//----- nvinfo : EIATTR_KPARAM_INFO
	.align		4
.L_4573:
        /*00ac*/ 	.byte	0x04, 0x17
        /*00ae*/ 	.short	(.L_4575 - .L_4574)
.L_4574:
        /*00b0*/ 	.word	0x00000000
        /*00b4*/ 	.short	0x0001
        /*00b6*/ 	.short	0x0008
        /*00b8*/ 	.byte	0x00, 0xf0, 0x11, 0x00


	//----- nvinfo : EIATTR_KPARAM_INFO
	.align		4
.L_4575:
        /*00bc*/ 	.byte	0x04, 0x17
        /*00be*/ 	.short	(.L_4577 - .L_4576)
.L_4576:
        /*00c0*/ 	.word	0x00000000
        /*00c4*/ 	.short	0x0000
        /*00c6*/ 	.short	0x0000
        /*00c8*/ 	.byte	0x00, 0xf0, 0x21, 0x00


	//----- nvinfo : EIATTR_MAXREG_COUNT
	.align		4
.L_4577:
        /*00cc*/ 	.byte	0x03, 0x1b
        /*00ce*/ 	.short	0x00ff


	//----- nvinfo : EIATTR_MERCURY_ISA_VERSION
	.align		4
        /*00d0*/ 	.byte	0x03, 0x5f
        /*00d2*/ 	.short	0x0000


	//----- nvinfo : EIATTR_COOP_GROUP_MASK_REGIDS
	.align		4
        /*00d4*/ 	.byte	0x04, 0x29
        /*00d6*/ 	.short	(.L_4579 - .L_4578)


	//   ....[0]....
.L_4578:
        /*00d8*/ 	.word	0xffffffff


	//   ....[1]....
        /*00dc*/ 	.word	0xffffffff


	//   ....[2]....
        /*00e0*/ 	.word	0xffffffff


	//   ....[3]....
        /*00e4*/ 	.word	0xffffffff


	//   ....[4]....
        /*00e8*/ 	.word	0xffffffff


	//   ....[5]....
        /*00ec*/ 	.word	0xffffffff


	//   ....[6]....
        /*00f0*/ 	.word	0xffffffff


	//   ....[7]....
        /*00f4*/ 	.word	0xffffffff


	//   ....[8]....
        /*00f8*/ 	.word	0xffffffff


	//   ....[9]....
        /*00fc*/ 	.word	0xffffffff


	//   ....[10]....
        /*0100*/ 	.word	0xffffffff


	//   ....[11]....
        /*0104*/ 	.word	0xffffffff


	//   ....[12]....
        /*0108*/ 	.word	0xffffffff


	//   ....[13]....
        /*010c*/ 	.word	0xffffffff


	//   ....[14]....
        /*0110*/ 	.word	0xffffffff


	//   ....[15]....
        /*0114*/ 	.word	0xffffffff


	//   ....[16]....
        /*0118*/ 	.word	0xffffffff


	//   ....[17]....
        /*011c*/ 	.word	0xffffffff


	//   ....[18]....
        /*0120*/ 	.word	0xffffffff


	//   ....[19]....
        /*0124*/ 	.word	0xffffffff


	//   ....[20]....
        /*0128*/ 	.word	0xffffffff


	//   ....[21]....
        /*012c*/ 	.word	0xffffffff


	//   ....[22]....
        /*0130*/ 	.word	0xffffffff


	//   ....[23]....
        /*0134*/ 	.word	0xffffffff


	//   ....[24]....
        /*0138*/ 	.word	0xffffffff


	//   ....[25]....
        /*013c*/ 	.word	0xffffffff


	//   ....[26]....
        /*0140*/ 	.word	0xffffffff


	//   ....[27]....
        /*0144*/ 	.word	0xffffffff


	//   ....[28]....
        /*0148*/ 	.word	0xffffffff


	//   ....[29]....
        /*014c*/ 	.word	0xffffffff


	//----- nvinfo : EIATTR_COOP_GROUP_INSTR_OFFSETS
	.align		4
.L_4579:
        /*0150*/ 	.byte	0x04, 0x28
        /*0152*/ 	.short	(.L_4581 - .L_4580)


	//   ....[0]....
.L_4580:
        /*0154*/ 	.word	0x00001f20


	//   ....[1]....
        /*0158*/ 	.word	0x00001f50


	//   ....[2]....
        /*015c*/ 	.word	0x00001f70


	//   ....[3]....
        /*0160*/ 	.word	0x00001f90


	//   ....[4]....
        /*0164*/ 	.word	0x00001fb0


	//   ....[5]....
        /*0168*/ 	.word	0x00002240


	//   ....[6]....
        /*016c*/ 	.word	0x00002250


	//   ....[7]....
        /*0170*/ 	.word	0x00002280


	//   ....[8]....
        /*0174*/ 	.word	0x00002520


	//   ....[9]....
        /*0178*/ 	.word	0x00002630


	//   ....[10]....
        /*017c*/ 	.word	0x00002690


	//   ....[11]....
        /*0180*/ 	.word	0x00002710


	//   ....[12]....
        /*0184*/ 	.word	0x00002770


	//   ....[13]....
        /*0188*/ 	.word	0x000028a0


	//   ....[14]....
        /*018c*/ 	.word	0x00002910


	//   ....[15]....
        /*0190*/ 	.word	0x00002a90


	//   ....[16]....
        /*0194*/ 	.word	0x00002aa0


	//   ....[17]....
        /*0198*/ 	.word	0x00002c40


	//   ....[18]....
        /*019c*/ 	.word	0x00002cb0


	//   ....[19]....
        /*01a0*/ 	.word	0x00002d10


	//   ....[20]....
        /*01a4*/ 	.word	0x00002d70


	//   ....[21]....
        /*01a8*/ 	.word	0x00002dd0


	//   ....[22]....
        /*01ac*/ 	.word	0x00002e40


	//   ....[23]....
        /*01b0*/ 	.word	0x00002eb0


	//   ....[24]....
        /*01b4*/ 	.word	0x00002fd0


	//   ....[25]....
        /*01b8*/ 	.word	0x000030f0


	//   ....[26]....
        /*01bc*/ 	.word	0x00003210


	//   ....[27]....
        /*01c0*/ 	.word	0x00003330


	//   ....[28]....
        /*01c4*/ 	.word	0x00003450


	//   ....[29]....
        /*01c8*/ 	.word	0x00003570


	//----- nvinfo : EIATTR_EXIT_INSTR_OFFSETS
	.align		4
.L_4581:
        /*01cc*/ 	.byte	0x04, 0x1c
        /*01ce*/ 	.short	(.L_4583 - .L_4582)


	//   ....[0]....
.L_4582:
        /*01d0*/ 	.word	0x000002c0


	//   ....[1]....
        /*01d4*/ 	.word	0x000013f0


	//   ....[2]....
        /*01d8*/ 	.word	0x00002bf0


	//----- nvinfo : EIATTR_CRS_STACK_SIZE
	.align		4
.L_4583:
        /*01dc*/ 	.byte	0x04, 0x1e
        /*01de*/ 	.short	(.L_4585 - .L_4584)
.L_4584:
        /*01e0*/ 	.word	0x00000000
.L_4585:


//--------------------- .nv.info._ZN12tensorrt_llm7kernels32fusedQKNormRopeKernelNTokenHeadsIN3c104HalfES3_Li256ELb1ELi8EEEvPviiifPKvS6_S6_PKlii --------------------------
	.section	.nv.info._ZN12tensorrt_llm7kernels32fusedQKNormRopeKernelNTokenHeadsIN3c104HalfES3_Li256ELb1ELi8EEEvPviiifPKvS6_S6_PKlii,"",@"SHT_CUDA_INFO"
	.sectionflags	@""
	.align	4


	//----- nvinfo : EIATTR_CUDA_API_VERSION
	.align		4
        /*0000*/ 	.byte	0x04, 0x37
        /*0002*/ 	.short	(.L_4587 - .L_4586)
.L_4586:
        /*0004*/ 	.word	0x00000082


	//----- nvinfo : EIATTR_SW2861232_WAR
	.align		4
.L_4587:
        /*0008*/ 	.byte	0x01, 0x35
	.zero		2


	//----- nvinfo : EIATTR_PARAM_CBANK
	.align		4
        /*000c*/ 	.byte	0x04, 0x0a
        /*000e*/ 	.short	(.L_4589 - .L_4588)
	.align		4
.L_4588:
        /*0010*/ 	.word	index@(.nv.constant0._ZN12tensorrt_llm7kernels32fusedQKNormRopeKernelNTokenHeadsIN3c104HalfES3_Li256ELb1ELi8EEEvPviiifPKvS6_S6_PKlii)
        /*0014*/ 	.short	0x0160
        /*0016*/ 	.short	0x0040


	//----- nvinfo : EIATTR_CBANK_PARAM_SIZE
	.align		4
.L_4589:
        /*0018*/ 	.byte	0x03, 0x19
        /*001a*/ 	.short	0x0040


	//----- nvinfo : EIATTR_KPARAM_INFO
	.align		4
        /*001c*/ 	.byte	0x04, 0x17
        /*001e*/ 	.short	(.L_4591 - .L_4590)
.L_4590:
        /*0020*/ 	.word	0x00000000
        /*0024*/ 	.short	0x000a
        /*0026*/ 	.short	0x003c
        /*0028*/ 	.byte	0x00, 0xf0, 0x11, 0x00


	//----- nvinfo : EIATTR_KPARAM_INFO
	.align		4
.L_4591:
        /*002c*/ 	.byte	0x04, 0x17
        /*002e*/ 	.short	(.L_4593 - .L_4592)
.L_4592:
        /*0030*/ 	.word	0x00000000
        /*0034*/ 	.short	0x0009
        /*0036*/ 	.short	0x0038
        /*0038*/ 	.byte	0x00, 0xf0, 0x11, 0x00


	//----- nvinfo : EIATTR_KPARAM_INFO
	.align		4
.L_4593:
        /*003c*/ 	.byte	0x04, 0x17
        /*003e*/ 	.short	(.L_4595 - .L_4594)
.L_4594:
        /*0040*/ 	.word	0x00000000
        /*0044*/ 	.short	0x0008
        /*0046*/ 	.short	0x0030
        /*0048*/ 	.byte	0x00, 0xf0, 0x21, 0x00


	//----- nvinfo : EIATTR_KPARAM_INFO
	.align		4
.L_4595:
        /*004c*/ 	.byte	0x04, 0x17
        /*004e*/ 	.short	(.L_4597 - .L_4596)
.L_4596:
        /*0050*/ 	.word	0x00000000
        /*0054*/ 	.short	0x0007
        /*0056*/ 	.short	0x0028
        /*0058*/ 	.byte	0x00, 0xf0, 0x21, 0x00


	//----- nvinfo : EIATTR_KPARAM_INFO
	.align		4
.L_4597:
        /*005c*/ 	.byte	0x04, 0x17
        /*005e*/ 	.short	(.L_4599 - .L_4598)
.L_4598:
        /*0060*/ 	.word	0x00000000
        /*0064*/ 	.short	0x0006
        /*0066*/ 	.short	0x0020
        /*0068*/ 	.byte	0x00, 0xf0, 0x21, 0x00


	//----- nvinfo : EIATTR_KPARAM_INFO
	.align		4
.L_4599:
        /*006c*/ 	.byte	0x04, 0x17
        /*006e*/ 	.short	(.L_4601 - .L_4600)
.L_4600:
        /*0070*/ 	.word	0x00000000
        /*0074*/ 	.short	0x0005
        /*0076*/ 	.short	0x0018
        /*0078*/ 	.byte	0x00, 0xf0, 0x21, 0x00


	//----- nvinfo : EIATTR_KPARAM_INFO
	.align		4
.L_4601:
        /*007c*/ 	.byte	0x04, 0x17
        /*007e*/ 	.short	(.L_4603 - .L_4602)
.L_4602:
        /*0080*/ 	.word	0x00000000
        /*0084*/ 	.short	0x0004
        /*0086*/ 	.short	0x0014
        /*0088*/ 	.byte	0x00, 0xf0, 0x11, 0x00


	//----- nvinfo : EIATTR_KPARAM_INFO
	.align		4
.L_4603:
        /*008c*/ 	.byte	0x04, 0x17
        /*008e*/ 	.short	(.L_4605 - .L_4604)
.L_4604:
        /*0090*/ 	.word	0x00000000
        /*0094*/ 	.short	0x0003
        /*0096*/ 	.short	0x0010
        /*0098*/ 	.byte	0x00, 0xf0, 0x11, 0x00


	//----- nvinfo : EIATTR_KPARAM_INFO
	.align		4
.L_4605:
        /*009c*/ 	.byte	0x04, 0x17
        /*009e*/ 	.short	(.L_4607 - .L_4606)
.L_4606:
        /*00a0*/ 	.word	0x00000000
        /*00a4*/ 	.short	0x0002
        /*00a6*/ 	.short	0x000c
        /*00a8*/ 	.byte	0x00, 0xf0, 0x11, 0x00


	//----- nvinfo : EIATTR_KPARAM_INFO
	.align		4
.L_4607:
        /*00ac*/ 	.byte	0x04, 0x17
        /*00ae*/ 	.short	(.L_4609 - .L_4608)
.L_4608:
        /*00b0*/ 	.word	0x00000000
        /*00b4*/ 	.short	0x0001
        /*00b6*/ 	.short	0x0008
        /*00b8*/ 	.byte	0x00, 0xf0, 0x11, 0x00


	//----- nvinfo : EIATTR_KPARAM_INFO
	.align		4
.L_4609:
        /*00bc*/ 	.byte	0x04, 0x17
        /*00be*/ 	.short	(.L_4611 - .L_4610)
.L_4610:
        /*00c0*/ 	.word	0x00000000
        /*00c4*/ 	.short	0x0000
        /*00c6*/ 	.short	0x0000
        /*00c8*/ 	.byte	0x00, 0xf0, 0x21, 0x00


	//----- nvinfo : EIATTR_MAXREG_COUNT
	.align		4
.L_4611:
        /*00cc*/ 	.byte	0x03, 0x1b
        /*00ce*/ 	.short	0x00ff


	//----- nvinfo : EIATTR_MERCURY_ISA_VERSION
	.align		4
        /*00d0*/ 	.byte	0x03, 0x5f
        /*00d2*/ 	.short	0x0000


	//----- nvinfo : EIATTR_COOP_GROUP_MASK_REGIDS
	.align		4
        /*00d4*/ 	.byte	0x04, 0x29
        /*00d6*/ 	.short	(.L_4613 - .L_4612)


	//   ....[0]....
.L_4612:
        /*00d8*/ 	.word	0xffffffff


	//   ....[1]....
        /*00dc*/ 	.word	0xffffffff


	//   ....[2]....
        /*00e0*/ 	.word	0xffffffff


	//   ....[3]....
        /*00e4*/ 	.word	0xffffffff


	//   ....[4]....
        /*00e8*/ 	.word	0xffffffff


	//   ....[5]....
        /*00ec*/ 	.word	0xffffffff


	//   ....[6]....
        /*00f0*/ 	.word	0xffffffff


	//   ....[7]....
        /*00f4*/ 	.word	0xffffffff


	//   ....[8]....
        /*00f8*/ 	.word	0xffffffff


	//   ....[9]....
        /*00fc*/ 	.word	0xffffffff


	//----- nvinfo : EIATTR_COOP_GROUP_INSTR_OFFSETS
	.align		4
.L_4613:
        /*0100*/ 	.byte	0x04, 0x28
        /*0102*/ 	.short	(.L_4615 - .L_4614)


	//   ....[0]....
.L_4614:
        /*0104*/ 	.word	0x000018e0


	//   ....[1]....
        /*0108*/ 	.word	0x00001910


	//   ....[2]....
        /*010c*/ 	.word	0x00001930


	//   ....[3]....
        /*0110*/ 	.word	0x00001950


	//   ....[4]....
        /*0114*/ 	.word	0x00001970


	//   ....[5]....
        /*0118*/ 	.word	0x00001f50


	//   ....[6]....
        /*011c*/ 	.word	0x00001fd0


	//   ....[7]....
        /*0120*/ 	.word	0x00002030


	//   ....[8]....
        /*0124*/ 	.word	0x00002090


	//   ....[9]....
        /*0128*/ 	.word	0x000020f0


	//----- nvinfo : EIATTR_EXIT_INSTR_OFFSETS
	.align		4
.L_4615:
        /*012c*/ 	.byte	0x04, 0x1c
        /*012e*/ 	.short	(.L_4617 - .L_4616)


	//   ....[0]....
.L_4616:
        /*0130*/ 	.word	0x000002e0


	//   ....[1]....
        /*0134*/ 	.word	0x00001420


	//   ....[2]....
        /*0138*/ 	.word	0x00001f00


	//----- nvinfo : EIATTR_CRS_STACK_SIZE
	.align		4
.L_4617:
        /*013c*/ 	.byte	0x04, 0x1e
        /*013e*/ 	.short	(.L_4619 - .L_4618)
.L_4618:
        /*0140*/ 	.word	0x00000000
.L_4619:


//--------------------- .nv.info._ZN12tensorrt_llm7kernels32fusedQKNormRopeKernelNTokenHeadsIN3c104HalfES3_Li128ELb0ELi8EEEvPviiifPKvS6_S6_PKlii --------------------------
	.section	.nv.info._ZN12tensorrt_llm7kernels32fusedQKNormRopeKernelNTokenHeadsIN3c104HalfES3_Li128ELb0ELi8EEEvPviiifPKvS6_S6_PKlii,"",@"SHT_CUDA_INFO"
	.sectionflags	@""
	.align	4


	//----- nvinfo : EIATTR_CUDA_API_VERSION
	.align		4
        /*0000*/ 	.byte	0x04, 0x37
        /*0002*/ 	.short	(.L_4621 - .L_4620)
.L_4620:
        /*0004*/ 	.word	0x00000082


	//----- nvinfo : EIATTR_SW2861232_WAR
	.align		4
.L_4621:
        /*0008*/ 	.byte	0x01, 0x35
	.zero		2


	//----- nvinfo : EIATTR_PARAM_CBANK
	.align		4
        /*000c*/ 	.byte	0x04, 0x0a
        /*000e*/ 	.short	(.L_4623 - .L_4622)
	.align		4
.L_4622:
        /*0010*/ 	.word	index@(.nv.constant0._ZN12tensorrt_llm7kernels32fusedQKNormRopeKernelNTokenHeadsIN3c104HalfES3_Li128ELb0ELi8EEEvPviiifPKvS6_S6_PKlii)
        /*0014*/ 	.short	0x0160
        /*0016*/ 	.short	0x0040


	//----- nvinfo : EIATTR_CBANK_PARAM_SIZE
	.align		4
.L_4623:
        /*0018*/ 	.byte	0x03, 0x19
        /*001a*/ 	.short	0x0040


	//----- nvinfo : EIATTR_KPARAM_INFO
	.align		4
        /*001c*/ 	.byte	0x04, 0x17
        /*001e*/ 	.short	(.L_4625 - .L_4624)
.L_4624:
        /*0020*/ 	.word	0x00000000
        /*0024*/ 	.short	0x000a
        /*0026*/ 	.short	0x003c
        /*0028*/ 	.byte	0x00, 0xf0, 0x11, 0x00


	//----- nvinfo : EIATTR_KPARAM_INFO
	.align		4
.L_4625:
        /*002c*/ 	.byte	0x04, 0x17
        /*002e*/ 	.short	(.L_4627 - .L_4626)
.L_4626:
        /*0030*/ 	.word	0x00000000
        /*0034*/ 	.short	0x0009
        /*0036*/ 	.short	0x0038
        /*0038*/ 	.byte	0x00, 0xf0, 0x11, 0x00


	//----- nvinfo : EIATTR_KPARAM_INFO
	.align		4
.L_4627:
        /*003c*/ 	.byte	0x04, 0x17
        /*003e*/ 	.short	(.L_4629 - .L_4628)
.L_4628:
        /*0040*/ 	.word	0x00000000
        /*0044*/ 	.short	0x0008
        /*0046*/ 	.short	0x0030
        /*0048*/ 	.byte	0x00, 0xf0, 0x21, 0x00


	//----- nvinfo : EIATTR_KPARAM_INFO
	.align		4
.L_4629:
        /*004c*/ 	.byte	0x04, 0x17
        /*004e*/ 	.short	(.L_4631 - .L_4630)
.L_4630:
        /*0050*/ 	.word	0x00000000
        /*0054*/ 	.short	0x0007
        /*0056*/ 	.short	0x0028
        /*0058*/ 	.byte	0x00, 0xf0, 0x21, 0x00


	//----- nvinfo : EIATTR_KPARAM_INFO
	.align		4
.L_4631:
        /*005c*/ 	.byte	0x04, 0x17
        /*005e*/ 	.short	(.L_4633 - .L_4632)
.L_4632:
        /*0060*/ 	.word	0x00000000
        /*0064*/ 	.short	0x0006
        /*0066*/ 	.short	0x0020
        /*0068*/ 	.byte	0x00, 0xf0, 0x21, 0x00


	//----- nvinfo : EIATTR_KPARAM_INFO
	.align		4
.L_4633:
        /*006c*/ 	.byte	0x04, 0x17
        /*006e*/ 	.short	(.L_4635 - .L_4634)
.L_4634:
        /*0070*/ 	.word	0x00000000
        /*0074*/ 	.short	0x0005
        /*0076*/ 	.short	0x0018
        /*0078*/ 	.byte	0x00, 0xf0, 0x21, 0x00


	//----- nvinfo : EIATTR_KPARAM_INFO
	.align		4
.L_4635:
        /*007c*/ 	.byte	0x04, 0x17
        /*007e*/ 	.short	(.L_4637 - .L_4636)
.L_4636:
        /*0080*/ 	.word	0x00000000
        /*0084*/ 	.short	0x0004
        /*0086*/ 	.short	0x0014
        /*0088*/ 	.byte	0x00, 0xf0, 0x11, 0x00


	//----- nvinfo : EIATTR_KPARAM_INFO
	.align		4
.L_4637:
        /*008c*/ 	.byte	0x04, 0x17
        /*008e*/ 	.short	(.L_4639 - .L_4638)
.L_4638:
        /*0090*/ 	.word	0x00000000
        /*0094*/ 	.short	0x0003
        /*0096*/ 	.short	0x0010
        /*0098*/ 	.byte	0x00, 0xf0, 0x11, 0x00


	//----- nvinfo : EIATTR_KPARAM_INFO
	.align		4
.L_4639:
        /*009c*/ 	.byte	0x04, 0x17
        /*009e*/ 	.short	(.L_4641 - .L_4640)
.L_4640:
        /*00a0*/ 	.word	0x00000000
        /*00a4*/ 	.short	0x0002
        /*00a6*/ 	.short	0x000c
        /*00a8*/ 	.byte	0x00, 0xf0, 0x11, 0x00


	//----- nvinfo : EIATTR_KPARAM_INFO
	.align		4
.L_4641:
        /*00ac*/ 	.byte	0x04, 0x17
        /*00ae*/ 	.short	(.L_4643 - .L_4642)
.L_4642:
        /*00b0*/ 	.word	0x00000000
        /*00b4*/ 	.short	0x0001
        /*00b6*/ 	.short	0x0008
        /*00b8*/ 	.byte	0x00, 0xf0, 0x11, 0x00


	//----- nvinfo : EIATTR_KPARAM_INFO
	.align		4
.L_4643:
        /*00bc*/ 	.byte	0x04, 0x17
        /*00be*/ 	.short	(.L_4645 - .L_4644)
.L_4644:
        /*00c0*/ 	.word	0x00000000
        /*00c4*/ 	.short	0x0000
        /*00c6*/ 	.short	0x0000
        /*00c8*/ 	.byte	0x00, 0xf0, 0x21, 0x00


	//----- nvinfo : EIATTR_MAXREG_COUNT
	.align		4
.L_4645:
        /*00cc*/ 	.byte	0x03, 0x1b
        /*00ce*/ 	.short	0x00ff


	//----- nvinfo : EIATTR_MERCURY_ISA_VERSION
	.align		4
        /*00d0*/ 	.byte	0x03, 0x5f
        /*00d2*/ 	.short	0x0000


	//----- nvinfo : EIATTR_COOP_GROUP_MASK_REGIDS
	.align		4
        /*00d4*/ 	.byte	0x04, 0x29
        /*00d6*/ 	.short	(.L_4647 - .L_4646)


	//   ....[0]....
.L_4646:
        /*00d8*/ 	.word	0xffffffff


	//   ....[1]....
        /*00dc*/ 	.word	0xffffffff


	//   ....[2]....
        /*00e0*/ 	.word	0xffffffff


	//   ....[3]....
        /*00e4*/ 	.word	0xffffffff


	//   ....[4]....
        /*00e8*/ 	.word	0xffffffff


	//   ....[5]....
        /*00ec*/ 	.word	0xffffffff


	//   ....[6]....
        /*00f0*/ 	.word	0xffffffff


	//   ....[7]....
        /*00f4*/ 	.word	0xffffffff


	//   ....[8]....
        /*00f8*/ 	.word	0xffffffff


	//   ....[9]....
        /*00fc*/ 	.word	0xffffffff


	//   ....[10]....
        /*0100*/ 	.word	0xffffffff


	//   ....[11]....
        /*0104*/ 	.word	0xffffffff


	//   ....[12]....
        /*0108*/ 	.word	0xffffffff


	//   ....[13]....
        /*010c*/ 	.word	0xffffffff


	//   ....[14]....
        /*0110*/ 	.word	0xffffffff


	//   ....[15]....
        /*0114*/ 	.word	0xffffffff


	//   ....[16]....
        /*0118*/ 	.word	0xffffffff


	//   ....[17]....
        /*011c*/ 	.word	0xffffffff


	//   ....[18]....
        /*0120*/ 	.word	0xffffffff


	//   ....[19]....
        /*0124*/ 	.word	0xffffffff


	//   ....[20]....
        /*0128*/ 	.word	0xffffffff


	//   ....[21]....
        /*012c*/ 	.word	0xffffffff


	//----- nvinfo : EIATTR_COOP_GROUP_INSTR_OFFSETS
	.align		4
.L_4647:
        /*0130*/ 	.byte	0x04, 0x28
        /*0132*/ 	.short	(.L_4649 - .L_4648)


	//   ....[0]....
.L_4648:
        /*0134*/ 	.word	0x00001a90


	//   ....[1]....
        /*0138*/ 	.word	0x00001ac0


	//   ....[2]....
        /*013c*/ 	.word	0x00001ae0


	//   ....[3]....
        /*0140*/ 	.word	0x00001b00


	//   ....[4]....
        /*0144*/ 	.word	0x00001b20


	//   ....[5]....
        /*0148*/ 	.word	0x00001cf0


	//   ....[6]....
        /*014c*/ 	.word	0x00001d00


	//   ....[7]....
        /*0150*/ 	.word	0x00001d30


	//   ....[8]....
        /*0154*/ 	.word	0x00001fe0


	//   ....[9]....
        /*0158*/ 	.word	0x00002070


	//   ....[10]....
        /*015c*/ 	.word	0x00002080


	//   ....[11]....
        /*0160*/ 	.word	0x00002220


	//   ....[12]....
        /*0164*/ 	.word	0x00002230


	//   ....[13]....
        /*0168*/ 	.word	0x00002390


	//   ....[14]....
        /*016c*/ 	.word	0x000023f0


	//   ....[15]....
        /*0170*/ 	.word	0x00002450


	//   ....[16]....
        /*0174*/ 	.word	0x000024b0


	//   ....[17]....
        /*0178*/ 	.word	0x00002510


	//   ....[18]....
        /*017c*/ 	.word	0x00002580


	//   ....[19]....
        /*0180*/ 	.word	0x000025f0


	//   ....[20]....
        /*0184*/ 	.word	0x00002710


	//   ....[21]....
        /*0188*/ 	.word	0x00002830


	//----- nvinfo : EIATTR_EXIT_INSTR_OFFSETS
	.align		4
.L_4649:
        /*018c*/ 	.byte	0x04, 0x1c
        /*018e*/ 	.short	(.L_4651 - .L_4650)


	//   ....[0]....
.L_4650:
        /*0190*/ 	.word	0x000002d0


	//   ....[1]....
        /*0194*/ 	.word	0x00001420


	//   ....[2]....
        /*0198*/ 	.word	0x00002340


	//----- nvinfo : EIATTR_CRS_STACK_SIZE
	.align		4
.L_4651:
        /*019c*/ 	.byte	0x04, 0x1e
        /*019e*/ 	.short	(.L_4653 - .L_4652)
.L_4652:
        /*01a0*/ 	.word	0x00000000
.L_4653:


//--------------------- .nv.info._ZN12tensorrt_llm7kernels32fusedQKNormRopeKernelNTokenHeadsIN3c104HalfES3_Li128ELb1ELi8EEEvPviiifPKvS6_S6_PKlii --------------------------
	.section	.nv.info._ZN12tensorrt_llm7kernels32fusedQKNormRopeKernelNTokenHeadsIN3c104HalfES3_Li128ELb1ELi8EEEvPviiifPKvS6_S6_PKlii,"",@"SHT_CUDA_INFO"
	.sectionflags	@""
	.align	4


	//----- nvinfo : EIATTR_CUDA_API_VERSION
	.align		4
        /*0000*/ 	.byte	0x04, 0x37
        /*0002*/ 	.short	(.L_4655 - .L_4654)
.L_4654:
        /*0004*/ 	.word	0x00000082


	//----- nvinfo : EIATTR_SW2861232_WAR
	.align		4
.L_4655:
        /*0008*/ 	.byte	0x01, 0x35
	.zero		2


	//----- nvinfo : EIATTR_PARAM_CBANK
	.align		4
        /*000c*/ 	.byte	0x04, 0x0a
        /*000e*/ 	.short	(.L_4657 - .L_4656)
	.align		4
.L_4656:
        /*0010*/ 	.word	index@(.nv.constant0._ZN12tensorrt_llm7kernels32fusedQKNormRopeKernelNTokenHeadsIN3c104HalfES3_Li128ELb1ELi8EEEvPviiifPKvS6_S6_PKlii)
        /*0014*/ 	.short	0x0160
        /*0016*/ 	.short	0x0040


	//----- nvinfo : EIATTR_CBANK_PARAM_SIZE
	.align		4
.L_4657:
        /*0018*/ 	.byte	0x03, 0x19
        /*001a*/ 	.short	0x0040


	//----- nvinfo : EIATTR_KPARAM_INFO
	.align		4
        /*001c*/ 	.byte	0x04, 0x17
        /*001e*/ 	.short	(.L_4659 - .L_4658)
.L_4658:
        /*0020*/ 	.word	0x00000000
        /*0024*/ 	.short	0x000a
        /*0026*/ 	.short	0x003c
        /*0028*/ 	.byte	0x00, 0xf0, 0x11, 0x00


	//----- nvinfo : EIATTR_KPARAM_INFO
	.align		4
.L_4659:
        /*002c*/ 	.byte	0x04, 0x17
        /*002e*/ 	.short	(.L_4661 - .L_4660)
.L_4660:
        /*0030*/ 	.word	0x00000000
        /*0034*/ 	.short	0x0009
        /*0036*/ 	.short	0x0038
        /*0038*/ 	.byte	0x00, 0xf0, 0x11, 0x00


	//----- nvinfo : EIATTR_KPARAM_INFO
	.align		4
.L_4661:
        /*003c*/ 	.byte	0x04, 0x17
        /*003e*/ 	.short	(.L_4663 - .L_4662)
.L_4662:
        /*0040*/ 	.word	0x00000000
        /*0044*/ 	.short	0x0008
        /*0046*/ 	.short	0x0030
        /*0048*/ 	.byte	0x00, 0xf0, 0x21, 0x00


	//----- nvinfo : EIATTR_KPARAM_INFO
	.align		4
.L_4663:
        /*004c*/ 	.byte	0x04, 0x17
        /*004e*/ 	.short	(.L_4665 - .L_4664)
.L_4664:
        /*0050*/ 	.word	0x00000000
        /*0054*/ 	.short	0x0007
        /*0056*/ 	.short	0x0028
        /*0058*/ 	.byte	0x00, 0xf0, 0x21, 0x00


	//----- nvinfo : EIATTR_KPARAM_INFO
	.align		4
.L_4665:
        /*005c*/ 	.byte	0x04, 0x17
        /*005e*/ 	.short	(.L_4667 - .L_4666)
.L_4666:
        /*0060*/ 	.word	0x00000000
        /*0064*/ 	.short	0x0006
        /*0066*/ 	.short	0x0020
        /*0068*/ 	.byte	0x00, 0xf0, 0x21, 0x00


	//----- nvinfo : EIATTR_KPARAM_INFO
	.align		4
.L_4667:
        /*006c*/ 	.byte	0x04, 0x17
        /*006e*/ 	.short	(.L_4669 - .L_4668)
.L_4668:
        /*0070*/ 	.word	0x00000000
        /*0074*/ 	.short	0x0005
        /*0076*/ 	.short	0x0018
        /*0078*/ 	.byte	0x00, 0xf0, 0x21, 0x00


	//----- nvinfo : EIATTR_KPARAM_INFO
	.align		4
.L_4669:
        /*007c*/ 	.byte	0x04, 0x17
        /*007e*/ 	.short	(.L_4671 - .L_4670)
.L_4670:
        /*0080*/ 	.word	0x00000000
        /*0084*/ 	.short	0x0004
        /*0086*/ 	.short	0x0014
        /*0088*/ 	.byte	0x00, 0xf0, 0x11, 0x00


	//----- nvinfo : EIATTR_KPARAM_INFO
	.align		4
.L_4671:
        /*008c*/ 	.byte	0x04, 0x17
        /*008e*/ 	.short	(.L_4673 - .L_4672)
.L_4672:
        /*0090*/ 	.word	0x00000000
        /*0094*/ 	.short	0x0003
        /*0096*/ 	.short	0x0010
        /*0098*/ 	.byte	0x00, 0xf0, 0x11, 0x00


	//----- nvinfo : EIATTR_KPARAM_INFO
	.align		4
.L_4673:
        /*009c*/ 	.byte	0x04, 0x17
        /*009e*/ 	.short	(.L_4675 - .L_4674)
.L_4674:
        /*00a0*/ 	.word	0x00000000
        /*00a4*/ 	.short	0x0002
        /*00a6*/ 	.short	0x000c
        /*00a8*/ 	.byte	0x00, 0xf0, 0x11, 0x00


	//----- nvinfo : EIATTR_KPARAM_INFO
	.align		4
.L_4675:
        /*00ac*/ 	.byte	0x04, 0x17
        /*00ae*/ 	.short	(.L_4677 - .L_4676)
.L_4676:
        /*00b0*/ 	.word	0x00000000
        /*00b4*/ 	.short	0x0001
        /*00b6*/ 	.short	0x0008
        /*00b8*/ 	.byte	0x00, 0xf0, 0x11, 0x00


	//----- nvinfo : EIATTR_KPARAM_INFO
	.align		4
.L_4677:
        /*00bc*/ 	.byte	0x04, 0x17
        /*00be*/ 	.short	(.L_4679 - .L_4678)
.L_4678:
        /*00c0*/ 	.word	0x00000000
        /*00c4*/ 	.short	0x0000
        /*00c6*/ 	.short	0x0000
        /*00c8*/ 	.byte	0x00, 0xf0, 0x21, 0x00


	//----- nvinfo : EIATTR_MAXREG_COUNT
	.align		4
.L_4679:
        /*00cc*/ 	.byte	0x03, 0x1b
        /*00ce*/ 	.short	0x00ff


	//----- nvinfo : EIATTR_MERCURY_ISA_VERSION
	.align		4
        /*00d0*/ 	.byte	0x03, 0x5f
        /*00d2*/ 	.short	0x0000


	//----- nvinfo : EIATTR_COOP_GROUP_MASK_REGIDS
	.align		4
        /*00d4*/ 	.byte	0x04, 0x29
        /*00d6*/ 	.short	(.L_4681 - .L_4680)


	//   ....[0]....
.L_4680:
        /*00d8*/ 	.word	0xffffffff


	//   ....[1]....
        /*00dc*/ 	.word	0xffffffff


	//   ....[2]....
        /*00e0*/ 	.word	0xffffffff


	//   ....[3]....
        /*00e4*/ 	.word	0xffffffff


	//   ....[4]....
        /*00e8*/ 	.word	0xffffffff


	//   ....[5]....
        /*00ec*/ 	.word	0xffffffff


	//   ....[6]....
        /*00f0*/ 	.word	0xffffffff


	//   ....[7]....
        /*00f4*/ 	.word	0xffffffff


	//   ....[8]....
        /*00f8*/ 	.word	0xffffffff


	//   ....[9]....
        /*00fc*/ 	.word	0xffffffff


	//----- nvinfo : EIATTR_COOP_GROUP_INSTR_OFFSETS
	.align		4
.L_4681:
        /*0100*/ 	.byte	0x04, 0x28
        /*0102*/ 	.short	(.L_4683 - .L_4682)


	//   ....[0]....
.L_4682:
        /*0104*/ 	.word	0x00001700


	//   ....[1]....
        /*0108*/ 	.word	0x00001730


	//   ....[2]....
        /*010c*/ 	.word	0x00001750


	//   ....[3]....
        /*0110*/ 	.word	0x00001770


	//   ....[4]....
        /*0114*/ 	.word	0x00001790


	//   ....[5]....
        /*0118*/ 	.word	0x00001b70


	//   ....[6]....
        /*011c*/ 	.word	0x00001bd0


	//   ....[7]....
        /*0120*/ 	.word	0x00001c30


	//   ....[8]....
        /*0124*/ 	.word	0x00001c90


	//   ....[9]....
        /*0128*/ 	.word	0x00001d00


	//----- nvinfo : EIATTR_EXIT_INSTR_OFFSETS
	.align		4
.L_4683:
        /*012c*/ 	.byte	0x04, 0x1c
        /*012e*/ 	.short	(.L_4685 - .L_4684)


	//   ....[0]....
.L_4684:
        /*0130*/ 	.word	0x000002d0


	//   ....[1]....
        /*0134*/ 	.word	0x000013f0


	//   ....[2]....
        /*0138*/ 	.word	0x00001b20


	//----- nvinfo : EIATTR_CRS_STACK_SIZE
	.align		4
.L_4685:
        /*013c*/ 	.byte	0x04, 0x1e
        /*013e*/ 	.short	(.L_4687 - .L_4686)
.L_4686:
        /*0140*/ 	.word	0x00000000
.L_4687:


//--------------------- .nv.info._ZN12tensorrt_llm7kernels32fusedQKNormRopeKernelNTokenHeadsIN3c104HalfES3_Li64ELb0ELi8EEEvPviiifPKvS6_S6_PKlii --------------------------
	.section	.nv.info._ZN12tensorrt_llm7kernels32fusedQKNormRopeKernelNTokenHeadsIN3c104HalfES3_Li64ELb0ELi8EEEvPviiifPKvS6_S6_PKlii,"",@"SHT_CUDA_INFO"
	.sectionflags	@""
	.align	4


	//----- nvinfo : EIATTR_CUDA_API_VERSION
	.align		4
        /*0000*/ 	.byte	0x04, 0x37
        /*0002*/ 	.short	(.L_4689 - .L_4688)
.L_4688:
        /*0004*/ 	.word	0x00000082


	//----- nvinfo : EIATTR_SW2861232_WAR
	.align		4
.L_4689:
        /*0008*/ 	.byte	0x01, 0x35
	.zero		2


	//----- nvinfo : EIATTR_PARAM_CBANK
	.align		4
        /*000c*/ 	.byte	0x04, 0x0a
        /*000e*/ 	.short	(.L_4691 - .L_4690)
	.align		4
.L_4690:
        /*0010*/ 	.word	index@(.nv.constant0._ZN12tensorrt_llm7kernels32fusedQKNormRopeKernelNTokenHeadsIN3c104HalfES3_Li64ELb0ELi8EEEvPviiifPKvS6_S6_PKlii)
        /*0014*/ 	.short	0x0160
        /*0016*/ 	.short	0x0040


	//----- nvinfo : EIATTR_CBANK_PARAM_SIZE
	.align		4
.L_4691:
        /*0018*/ 	.byte	0x03, 0x19
        /*001a*/ 	.short	0x0040


	//----- nvinfo : EIATTR_KPARAM_INFO
	.align		4
        /*001c*/ 	.byte	0x04, 0x17
        /*001e*/ 	.short	(.L_4693 - .L_4692)
.L_4692:
        /*0020*/ 	.word	0x00000000
        /*0024*/ 	.short	0x000a
        /*0026*/ 	.short	0x003c
        /*0028*/ 	.byte	0x00, 0xf0, 0x11, 0x00


	//----- nvinfo : EIATTR_KPARAM_INFO
	.align		4
.L_4693:
        /*002c*/ 	.byte	0x04, 0x17
        /*002e*/ 	.short	(.L_4695 - .L_4694)
.L_4694:
        /*0030*/ 	.word	0x00000000
        /*0034*/ 	.short	0x0009
        /*0036*/ 	.short	0x0038
        /*0038*/ 	.byte	0x00, 0xf0, 0x11, 0x00


	//----- nvinfo : EIATTR_KPARAM_INFO
	.align		4
.L_4695:
        /*003c*/ 	.byte	0x04, 0x17
        /*003e*/ 	.short	(.L_4697 - .L_4696)
.L_4696:
        /*0040*/ 	.word	0x00000000
        /*0044*/ 	.short	0x0008
        /*0046*/ 	.short	0x0030
        /*0048*/ 	.byte	0x00, 0xf0, 0x21, 0x00


	//----- nvinfo : EIATTR_KPARAM_INFO
	.align		4
.L_4697:
        /*004c*/ 	.byte	0x04, 0x17
        /*004e*/ 	.short	(.L_4699 - .L_4698)
.L_4698:
        /*0050*/ 	.word	0x00000000
        /*0054*/ 	.short	0x0007
        /*0056*/ 	.short	0x0028
        /*0058*/ 	.byte	0x00, 0xf0, 0x21, 0x00


	//----- nvinfo : EIATTR_KPARAM_INFO
	.align		4
.L_4699:
        /*005c*/ 	.byte	0x04, 0x17
        /*005e*/ 	.short	(.L_4701 - .L_4700)
.L_4700:
        /*0060*/ 	.word	0x00000000
        /*0064*/ 	.short	0x0006
        /*0066*/ 	.short	0x0020
        /*0068*/ 	.byte	0x00, 0xf0, 0x21, 0x00


	//----- nvinfo : EIATTR_KPARAM_INFO
	.align		4
.L_4701:
        /*006c*/ 	.byte	0x04, 0x17
        /*006e*/ 	.short	(.L_4703 - .L_4702)
.L_4702:
        /*0070*/ 	.word	0x00000000
        /*0074*/ 	.short	0x0005
        /*0076*/ 	.short	0x0018
        /*0078*/ 	.byte	0x00, 0xf0, 0x21, 0x00


	//----- nvinfo : EIATTR_KPARAM_INFO
	.align		4
.L_4703:
        /*007c*/ 	.byte	0x04, 0x17
        /*007e*/ 	.short	(.L_4705 - .L_4704)
.L_4704:
        /*0080*/ 	.word	0x00000000
        /*0084*/ 	.short	0x0004
        /*0086*/ 	.short	0x0014
        /*0088*/ 	.byte	0x00, 0xf0, 0x11, 0x00


	//----- nvinfo : EIATTR_KPARAM_INFO
	.align		4
.L_4705:
        /*008c*/ 	.byte	0x04, 0x17
        /*008e*/ 	.short	(.L_4707 - .L_4706)
.L_4706:
        /*0090*/ 	.word	0x00000000
        /*0094*/ 	.short	0x0003
        /*0096*/ 	.short	0x0010
        /*0098*/ 	.byte	0x00, 0xf0, 0x11, 0x00


	//----- nvinfo : EIATTR_KPARAM_INFO
	.align		4
.L_4707:
        /*009c*/ 	.byte	0x04, 0x17
        /*009e*/ 	.short	(.L_4709 - .L_4708)
.L_4708:
        /*00a0*/ 	.word	0x00000000
        /*00a4*/ 	.short	0x0002
        /*00a6*/ 	.short	0x000c
        /*00a8*/ 	.byte	0x00, 0xf0, 0x11, 0x00


	//----- nvinfo : EIATTR_KPARAM_INFO
	.align		4
.L_4709:
        /*00ac*/ 	.byte	0x04, 0x17
        /*00ae*/ 	.short	(.L_4711 - .L_4710)
.L_4710:
        /*00b0*/ 	.word	0x00000000
        /*00b4*/ 	.short	0x0001
        /*00b6*/ 	.short	0x0008
        /*00b8*/ 	.byte	0x00, 0xf0, 0x11, 0x00


	//----- nvinfo : EIATTR_KPARAM_INFO
	.align		4
.L_4711:
        /*00bc*/ 	.byte	0x04, 0x17
        /*00be*/ 	.short	(.L_4713 - .L_4712)
.L_4712:
        /*00c0*/ 	.word	0x00000000
        /*00c4*/ 	.short	0x0000
        /*00c6*/ 	.short	0x0000
        /*00c8*/ 	.byte	0x00, 0xf0, 0x21, 0x00


	//----- nvinfo : EIATTR_MAXREG_COUNT
	.align		4
.L_4713:
        /*00cc*/ 	.byte	0x03, 0x1b
        /*00ce*/ 	.short	0x00ff


	//----- nvinfo : EIATTR_MERCURY_ISA_VERSION
	.align		4
        /*00d0*/ 	.byte	0x03, 0x5f
        /*00d2*/ 	.short	0x0000


	//----- nvinfo : EIATTR_COOP_GROUP_MASK_REGIDS
	.align		4
        /*00d4*/ 	.byte	0x04, 0x29
        /*00d6*/ 	.short	(.L_4715 - .L_4714)


	//   ....[0]....
.L_4714:
        /*00d8*/ 	.word	0xffffffff


	//   ....[1]....
        /*00dc*/ 	.word	0xffffffff


	//   ....[2]....
        /*00e0*/ 	.word	0xffffffff


	//   ....[3]....
        /*00e4*/ 	.word	0xffffffff


	//   ....[4]....
        /*00e8*/ 	.word	0xffffffff


	//   ....[5]....
        /*00ec*/ 	.word	0xffffffff


	//   ....[6]....
        /*00f0*/ 	.word	0xffffffff


	//   ....[7]....
        /*00f4*/ 	.word	0xffffffff


	//   ....[8]....
        /*00f8*/ 	.word	0xffffffff


	//   ....[9]....
        /*00fc*/ 	.word	0xffffffff


	//   ....[10]....
        /*0100*/ 	.word	0xffffffff


	//   ....[11]....
        /*0104*/ 	.word	0xffffffff


	//   ....[12]....
        /*0108*/ 	.word	0xffffffff


	//   ....[13]....
        /*010c*/ 	.word	0xffffffff


	//   ....[14]....
        /*0110*/ 	.word	0xffffffff


	//   ....[15]....
        /*0114*/ 	.word	0xffffffff


	//   ....[16]....
        /*0118*/ 	.word	0xffffffff


	//   ....[17]....
        /*011c*/ 	.word	0xffffffff


	//----- nvinfo : EIATTR_COOP_GROUP_INSTR_OFFSETS
	.align		4
.L_4715:
        /*0120*/ 	.byte	0x04, 0x28
        /*0122*/ 	.short	(.L_4717 - .L_4716)


	//   ....[0]....
.L_4716:
        /*0124*/ 	.word	0x000017a0


	//   ....[1]....
        /*0128*/ 	.word	0x000017d0


	//   ....[2]....
        /*012c*/ 	.word	0x000017f0


	//   ....[3]....
        /*0130*/ 	.word	0x00001810


	//   ....[4]....
        /*0134*/ 	.word	0x00001830


	//   ....[5]....
        /*0138*/ 	.word	0x000019a0


	//   ....[6]....
        /*013c*/ 	.word	0x000019b0


	//   ....[7]....
        /*0140*/ 	.word	0x000019d0


	//   ....[8]....
        /*0144*/ 	.word	0x00001c10


	//   ....[9]....
        /*0148*/ 	.word	0x00001d00


	//   ....[10]....
        /*014c*/ 	.word	0x00001d10


	//   ....[11]....
        /*0150*/ 	.word	0x00001e60


	//   ....[12]....
        /*0154*/ 	.word	0x00001ec0


	//   ....[13]....
        /*0158*/ 	.word	0x00001f20


	//   ....[14]....
        /*015c*/ 	.word	0x00001f80


	//   ....[15]....
        /*0160*/ 	.word	0x00001fe0


	//   ....[16]....
        /*0164*/ 	.word	0x00002050


	//   ....[17]....
        /*0168*/ 	.word	0x000020d0


	//----- nvinfo : EIATTR_EXIT_INSTR_OFFSETS
	.align		4
.L_4717:
        /*016c*/ 	.byte	0x04, 0x1c
        /*016e*/ 	.short	(.L_4719 - .L_4718)


	//   ....[0]....
.L_4718:
        /*0170*/ 	.word	0x000002d0


	//   ....[1]....
        /*0174*/ 	.word	0x000013f0


	//   ....[2]....
        /*0178*/ 	.word	0x00001e10


	//----- nvinfo : EIATTR_CRS_STACK_SIZE
	.align		4
.L_4719:
        /*017c*/ 	.byte	0x04, 0x1e
        /*017e*/ 	.short	(.L_4721 - .L_4720)
.L_4720:
        /*0180*/ 	.word	0x00000000
.L_4721:


//--------------------- .nv.info._ZN12tensorrt_llm7kernels32fusedQKNormRopeKernelNTokenHeadsIN3c104HalfES3_Li64ELb1ELi8EEEvPviiifPKvS6_S6_PKlii --------------------------
	.section	.nv.info._ZN12tensorrt_llm7kernels32fusedQKNormRopeKernelNTokenHeadsIN3c104HalfES3_Li64ELb1ELi8EEEvPviiifPKvS6_S6_PKlii,"",@"SHT_CUDA_INFO"
	.sectionflags	@""
	.align	4


	//----- nvinfo : EIATTR_CUDA_API_VERSION
	.align		4
        /*0000*/ 	.byte	0x04, 0x37
        /*0002*/ 	.short	(.L_4723 - .L_4722)
.L_4722:
        /*0004*/ 	.word	0x00000082


	//----- nvinfo : EIATTR_SW2861232_WAR
	.align		4
.L_4723:
        /*0008*/ 	.byte	0x01, 0x35
	.zero		2


	//----- nvinfo : EIATTR_PARAM_CBANK
	.align		4
        /*000c*/ 	.byte	0x04, 0x0a
        /*000e*/ 	.short	(.L_4725 - .L_4724)
	.align		4
.L_4724:
        /*0010*/ 	.word	index@(.nv.constant0._ZN12tensorrt_llm7kernels32fusedQKNormRopeKernelNTokenHeadsIN3c104HalfES3_Li64ELb1ELi8EEEvPviiifPKvS6_S6_PKlii)
        /*0014*/ 	.short	0x0160
        /*0016*/ 	.short	0x0040


	//----- nvinfo : EIATTR_CBANK_PARAM_SIZE
	.align		4
.L_4725:
        /*0018*/ 	.byte	0x03, 0x19
        /*001a*/ 	.short	0x0040


	//----- nvinfo : EIATTR_KPARAM_INFO
	.align		4
        /*001c*/ 	.byte	0x04, 0x17
        /*001e*/ 	.short	(.L_4727 - .L_4726)
.L_4726:
        /*0020*/ 	.word	0x00000000
        /*0024*/ 	.short	0x000a
        /*0026*/ 	.short	0x003c
        /*0028*/ 	.byte	0x00, 0xf0, 0x11, 0x00


	//----- nvinfo : EIATTR_KPARAM_INFO
	.align		4
.L_4727:
        /*002c*/ 	.byte	0x04, 0x17
        /*002e*/ 	.short	(.L_4729 - .L_4728)
.L_4728:
        /*0030*/ 	.word	0x00000000
        /*0034*/ 	.short	0x0009
        /*0036*/ 	.short	0x0038
        /*0038*/ 	.byte	0x00, 0xf0, 0x11, 0x00


	//----- nvinfo : EIATTR_KPARAM_INFO
	.align		4
.L_4729:
        /*003c*/ 	.byte	0x04, 0x17
        /*003e*/ 	.short	(.L_4731 - .L_4730)
.L_4730:
        /*0040*/ 	.word	0x00000000
        /*0044*/ 	.short	0x0008
        /*0046*/ 	.short	0x0030
        /*0048*/ 	.byte	0x00, 0xf0, 0x21, 0x00


	//----- nvinfo : EIATTR_KPARAM_INFO
	.align		4
.L_4731:
        /*004c*/ 	.byte	0x04, 0x17
        /*004e*/ 	.short	(.L_4733 - .L_4732)
.L_4732:
        /*0050*/ 	.word	0x00000000
        /*0054*/ 	.short	0x0007
        /*0056*/ 	.short	0x0028
        /*0058*/ 	.byte	0x00, 0xf0, 0x21, 0x00


	//----- nvinfo : EIATTR_KPARAM_INFO
	.align		4
.L_4733:
        /*005c*/ 	.byte	0x04, 0x17
        /*005e*/ 	.short	(.L_4735 - .L_4734)
.L_4734:
        /*0060*/ 	.word	0x00000000
        /*0064*/ 	.short	0x0006
        /*0066*/ 	.short	0x0020
        /*0068*/ 	.byte	0x00, 0xf0, 0x21, 0x00


	//----- nvinfo : EIATTR_KPARAM_INFO
	.align		4
.L_4735:
        /*006c*/ 	.byte	0x04, 0x17
        /*006e*/ 	.short	(.L_4737 - .L_4736)
.L_4736:
        /*0070*/ 	.word	0x00000000
        /*0074*/ 	.short	0x0005
        /*0076*/ 	.short	0x0018
        /*0078*/ 	.byte	0x00, 0xf0, 0x21, 0x00


	//----- nvinfo : EIATTR_KPARAM_INFO
	.align		4
.L_4737:
        /*007c*/ 	.byte	0x04, 0x17
        /*007e*/ 	.short	(.L_4739 - .L_4738)
.L_4738:
        /*0080*/ 	.word	0x00000000
        /*0084*/ 	.short	0x0004
        /*0086*/ 	.short	0x0014
        /*0088*/ 	.byte	0x00, 0xf0, 0x11, 0x00


	//----- nvinfo : EIATTR_KPARAM_INFO
	.align		4
.L_4739:
        /*008c*/ 	.byte	0x04, 0x17
        /*008e*/ 	.short	(.L_4741 - .L_4740)
.L_4740:
        /*0090*/ 	.word	0x00000000
        /*0094*/ 	.short	0x0003
        /*0096*/ 	.short	0x0010
        /*0098*/ 	.byte	0x00, 0xf0, 0x11, 0x00


	//----- nvinfo : EIATTR_KPARAM_INFO
	.align		4
.L_4741:
        /*009c*/ 	.byte	0x04, 0x17
        /*009e*/ 	.short	(.L_4743 - .L_4742)
.L_4742:
        /*00a0*/ 	.word	0x00000000
        /*00a4*/ 	.short	0x0002
        /*00a6*/ 	.short	0x000c
        /*00a8*/ 	.byte	0x00, 0xf0, 0x11, 0x00


	//----- nvinfo : EIATTR_KPARAM_INFO
	.align		4
.L_4743:
        /*00ac*/ 	.byte	0x04, 0x17
        /*00ae*/ 	.short	(.L_4745 - .L_4744)
.L_4744:
        /*00b0*/ 	.word	0x00000000
        /*00b4*/ 	.short	0x0001
        /*00b6*/ 	.short	0x0008
        /*00b8*/ 	.byte	0x00, 0xf0, 0x11, 0x00


	//----- nvinfo : EIATTR_KPARAM_INFO
	.align		4
.L_4745:
        /*00bc*/ 	.byte	0x04, 0x17
        /*00be*/ 	.short	(.L_4747 - .L_4746)
.L_4746:
        /*00c0*/ 	.word	0x00000000
        /*00c4*/ 	.short	0x0000
        /*00c6*/ 	.short	0x0000
        /*00c8*/ 	.byte	0x00, 0xf0, 0x21, 0x00


	//----- nvinfo : EIATTR_MAXREG_COUNT
	.align		4
.L_4747:
        /*00cc*/ 	.byte	0x03, 0x1b
        /*00ce*/ 	.short	0x00ff


	//----- nvinfo : EIATTR_MERCURY_ISA_VERSION
	.align		4
        /*00d0*/ 	.byte	0x03, 0x5f
        /*00d2*/ 	.short	0x0000


	//----- nvinfo : EIATTR_COOP_GROUP_MASK_REGIDS
	.align		4
        /*00d4*/ 	.byte	0x04, 0x29
        /*00d6*/ 	.short	(.L_4749 - .L_4748)


	//   ....[0]....
.L_4748:
        /*00d8*/ 	.word	0xffffffff


	//   ....[1]....
        /*00dc*/ 	.word	0xffffffff


	//   ....[2]....
        /*00e0*/ 	.word	0xffffffff


	//   ....[3]....
        /*00e4*/ 	.word	0xffffffff


	//   ....[4]....
        /*00e8*/ 	.word	0xffffffff


	//   ....[5]....
        /*00ec*/ 	.word	0xffffffff


	//   ....[6]....
        /*00f0*/ 	.word	0xffffffff


	//   ....[7]....
        /*00f4*/ 	.word	0xffffffff


	//   ....[8]....
        /*00f8*/ 	.word	0xffffffff


	//   ....[9]....
        /*00fc*/ 	.word	0xffffffff


	//   ....[10]....
        /*0100*/ 	.word	0xffffffff


	//   ....[11]....
        /*0104*/ 	.word	0xffffffff


	//   ....[12]....
        /*0108*/ 	.word	0xffffffff


	//   ....[13]....
        /*010c*/ 	.word	0xffffffff


	//   ....[14]....
        /*0110*/ 	.word	0xffffffff


	//   ....[15]....
        /*0114*/ 	.word	0xffffffff


	//   ....[16]....
        /*0118*/ 	.word	0xffffffff


	//   ....[17]....
        /*011c*/ 	.word	0xffffffff


	//   ....[18]....
        /*0120*/ 	.word	0xffffffff


	//   ....[19]....
        /*0124*/ 	.word	0xffffffff


	//   ....[20]....
        /*0128*/ 	.word	0xffffffff


	//   ....[21]....
        /*012c*/ 	.word	0xffffffff


	//   ....[22]....
        /*0130*/ 	.word	0xffffffff


	//   ....[23]....
        /*0134*/ 	.word	0xffffffff


	//   ....[24]....
        /*0138*/ 	.word	0xffffffff


	//   ....[25]....
        /*013c*/ 	.word	0xffffffff


	//   ....[26]....
        /*0140*/ 	.word	0xffffffff


	//   ....[27]....
        /*0144*/ 	.word	0xffffffff


	//   ....[28]....
        /*0148*/ 	.word	0xffffffff


	//   ....[29]....
        /*014c*/ 	.word	0xffffffff


	//----- nvinfo : EIATTR_COOP_GROUP_INSTR_OFFSETS
	.align		4
.L_4749:
        /*0150*/ 	.byte	0x04, 0x28
        /*0152*/ 	.short	(.L_4751 - .L_4750)


	//   ....[0]....
.L_4750:
        /*0154*/ 	.word	0x000016c0


	//   ....[1]....
        /*0158*/ 	.word	0x000016f0


	//   ....[2]....
        /*015c*/ 	.word	0x00001710


	//   ....[3]....
        /*0160*/ 	.word	0x00001730


	//   ....[4]....
        /*0164*/ 	.word	0x00001750


	//   ....[5]....
        /*0168*/ 	.word	0x00001a00


	//   ....[6]....
        /*016c*/ 	.word	0x00001a30


	//   ....[7]....
        /*0170*/ 	.word	0x00001a50


	//   ....[8]....
        /*0174*/ 	.word	0x00001a70


	//   ....[9]....
        /*0178*/ 	.word	0x00001a90


	//   ....[10]....
        /*017c*/ 	.word	0x00001d60


	//   ....[11]....
        /*0180*/ 	.word	0x00001d90


	//   ....[12]....
        /*0184*/ 	.word	0x00001db0


	//   ....[13]....
        /*0188*/ 	.word	0x00001dd0


	//   ....[14]....
        /*018c*/ 	.word	0x00001df0


	//   ....[15]....
        /*0190*/ 	.word	0x00002030


	//   ....[16]....
        /*0194*/ 	.word	0x00002090


	//   ....[17]....
        /*0198*/ 	.word	0x000020f0


	//   ....[18]....
        /*019c*/ 	.word	0x00002150


	//   ....[19]....
        /*01a0*/ 	.word	0x000021c0


	//   ....[20]....
        /*01a4*/ 	.word	0x00002220


	//   ....[21]....
        /*01a8*/ 	.word	0x00002280


	//   ....[22]....
        /*01ac*/ 	.word	0x000022e0


	//   ....[23]....
        /*01b0*/ 	.word	0x00002340


	//   ....[24]....
        /*01b4*/ 	.word	0x000023a0


	//   ....[25]....
        /*01b8*/ 	.word	0x00002400


	//   ....[26]....
        /*01bc*/ 	.word	0x00002460


	//   ....[27]....
        /*01c0*/ 	.word	0x000024c0


	//   ....[28]....
        /*01c4*/ 	.word	0x00002520


	//   ....[29]....
        /*01c8*/ 	.word	0x00002580


	//----- nvinfo : EIATTR_EXIT_INSTR_OFFSETS
	.align		4
.L_4751:
        /*01cc*/ 	.byte	0x04, 0x1c
        /*01ce*/ 	.short	(.L_4753 - .L_4752)


	//   ....[0]....
.L_4752:
        /*01d0*/ 	.word	0x000002a0


	//   ....[1]....
        /*01d4*/ 	.word	0x000013e0


	//   ....[2]....
        /*01d8*/ 	.word	0x00001c80


	//   ....[3]....
        /*01dc*/ 	.word	0x00001fe0


	//----- nvinfo : EIATTR_CRS_STACK_SIZE
	.align		4
.L_4753:
        /*01e0*/ 	.byte	0x04, 0x1e
        /*01e2*/ 	.short	(.L_4755 - .L_4754)
.L_4754:
        /*01e4*/ 	.word	0x00000000
.L_4755:


//--------------------- .nv.info._ZN12tensorrt_llm7kernels32fusedQKNormRopeKernelNTokenHeadsIN3c104HalfES3_Li256ELb0ELi4EEEvPviiifPKvS6_S6_PKlii --------------------------
	.section	.nv.info._ZN12tensorrt_llm7kernels32fusedQKNormRopeKernelNTokenHeadsIN3c104HalfES3_Li256ELb0ELi4EEEvPviiifPKvS6_S6_PKlii,"",@"SHT_CUDA_INFO"
	.sectionflags	@""
	.align	4


	//----- nvinfo : EIATTR_CUDA_API_VERSION
	.align		4
        /*0000*/ 	.byte	0x04, 0x37
        /*0002*/ 	.short	(.L_4757 - .L_4756)
.L_4756:
        /*0004*/ 	.word	0x00000082


	//----- nvinfo : EIATTR_SW2861232_WAR
	.align		4
.L_4757:
        /*0008*/ 	.byte	0x01, 0x35
	.zero		2


	//----- nvinfo : EIATTR_PARAM_CBANK
	.align		4
        /*000c*/ 	.byte	0x04, 0x0a
        /*000e*/ 	.short	(.L_4759 - .L_4758)
	.align		4
.L_4758:
        /*0010*/ 	.word	index@(.nv.constant0._ZN12tensorrt_llm7kernels32fusedQKNormRopeKernelNTokenHeadsIN3c104HalfES3_Li256ELb0ELi4EEEvPviiifPKvS6_S6_PKlii)
        /*0014*/ 	.short	0x0160
        /*0016*/ 	.short	0x0040


	//----- nvinfo : EIATTR_CBANK_PARAM_SIZE
	.align		4
.L_4759:
        /*0018*/ 	.byte	0x03, 0x19
        /*001a*/ 	.short	0x0040


	//----- nvinfo : EIATTR_KPARAM_INFO
	.align		4
        /*001c*/ 	.byte	0x04, 0x17
        /*001e*/ 	.short	(.L_4761 - .L_4760)
.L_4760:
        /*0020*/ 	.word	0x00000000
        /*0024*/ 	.short	0x000a
        /*0026*/ 	.short	0x003c
        /*0028*/ 	.byte	0x00, 0xf0, 0x11, 0x00


	//----- nvinfo : EIATTR_KPARAM_INFO
	.align		4
.L_4761:
        /*002c*/ 	.byte	0x04, 0x17
        /*002e*/ 	.short	(.L_4763 - .L_4762)
.L_4762:
        /*0030*/ 	.word	0x00000000
        /*0034*/ 	.short	0x0009
        /*0036*/ 	.short	0x0038
        /*0038*/ 	.byte	0x00, 0xf0, 0x11, 0x00


	//----- nvinfo : EIATTR_KPARAM_INFO
	.align		4
.L_4763:
        /*003c*/ 	.byte	0x04, 0x17
        /*003e*/ 	.short	(.L_4765 - .L_4764)
.L_4764:
        /*0040*/ 	.word	0x00000000
        /*0044*/ 	.short	0x0008
        /*0046*/ 	.short	0x0030
        /*0048*/ 	.byte	0x00, 0xf0, 0x21, 0x00


	//----- nvinfo : EIATTR_KPARAM_INFO
	.align		4
.L_4765:
        /*004c*/ 	.byte	0x04, 0x17
        /*004e*/ 	.short	(.L_4767 - .L_4766)
.L_4766:
        /*0050*/ 	.word	0x00000000
        /*0054*/ 	.short	0x0007
        /*0056*/ 	.short	0x0028
        /*0058*/ 	.byte	0x00, 0xf0, 0x21, 0x00


	//----- nvinfo : EIATTR_KPARAM_INFO
	.align		4
.L_4767:
        /*005c*/ 	.byte	0x04, 0x17
        /*005e*/ 	.short	(.L_4769 - .L_4768)
.L_4768:
        /*0060*/ 	.word	0x00000000
        /*0064*/ 	.short	0x0006
        /*0066*/ 	.short	0x0020
        /*0068*/ 	.byte	0x00, 0xf0, 0x21, 0x00


	//----- nvinfo : EIATTR_KPARAM_INFO
	.align		4
.L_4769:
        /*006c*/ 	.byte	0x04, 0x17
        /*006e*/ 	.short	(.L_4771 - .L_4770)
.L_4770:
        /*0070*/ 	.word	0x00000000
        /*0074*/ 	.short	0x0005
        /*0076*/ 	.short	0x0018
        /*0078*/ 	.byte	0x00, 0xf0, 0x21, 0x00


	//----- nvinfo : EIATTR_KPARAM_INFO
	.align		4
.L_4771:
        /*007c*/ 	.byte	0x04, 0x17
        /*007e*/ 	.short	(.L_4773 - .L_4772)
.L_4772:
        /*0080*/ 	.word	0x00000000
        /*0084*/ 	.short	0x0004
        /*0086*/ 	.short	0x0014
        /*0088*/ 	.byte	0x00, 0xf0, 0x11, 0x00


	//----- nvinfo : EIATTR_KPARAM_INFO
	.align		4
.L_4773:
        /*008c*/ 	.byte	0x04, 0x17
        /*008e*/ 	.short	(.L_4775 - .L_4774)
.L_4774:
        /*0090*/ 	.word	0x00000000
        /*0094*/ 	.short	0x0003
        /*0096*/ 	.short	0x0010
        /*0098*/ 	.byte	0x00, 0xf0, 0x11, 0x00


	//----- nvinfo : EIATTR_KPARAM_INFO
	.align		4
.L_4775:
        /*009c*/ 	.byte	0x04, 0x17
        /*009e*/ 	.short	(.L_4777 - .L_4776)
.L_4776:
        /*00a0*/ 	.word	0x00000000
        /*00a4*/ 	.short	0x0002
        /*00a6*/ 	.short	0x000c
        /*00a8*/ 	.byte	0x00, 0xf0, 0x11, 0x00


	//----- nvinfo : EIATTR_KPARAM_INFO
	.align		4
.L_4777:
        /*00ac*/ 	.byte	0x04, 0x17
        /*00ae*/ 	.short	(.L_4779 - .L_4778)
.L_4778:
        /*00b0*/ 	.word	0x00000000
        /*00b4*/ 	.short	0x0001
        /*00b6*/ 	.short	0x0008
        /*00b8*/ 	.byte	0x00, 0xf0, 0x11, 0x00


	//----- nvinfo : EIATTR_KPARAM_INFO
	.align		4
.L_4779:
        /*00bc*/ 	.byte	0x04, 0x17
        /*00be*/ 	.short	(.L_4781 - .L_4780)
.L_4780:
        /*00c0*/ 	.word	0x00000000
        /*00c4*/ 	.short	0x0000
        /*00c6*/ 	.short	0x0000
        /*00c8*/ 	.byte	0x00, 0xf0, 0x21, 0x00


	//----- nvinfo : EIATTR_MAXREG_COUNT
	.align		4
.L_4781:
        /*00cc*/ 	.byte	0x03, 0x1b
        /*00ce*/ 	.short	0x00ff


	//----- nvinfo : EIATTR_MERCURY_ISA_VERSION
	.align		4
        /*00d0*/ 	.byte	0x03, 0x5f
        /*00d2*/ 	.short	0x0000


	//----- nvinfo : EIATTR_COOP_GROUP_MASK_REGIDS
	.align		4
        /*00d4*/ 	.byte	0x04, 0x29
        /*00d6*/ 	.short	(.L_4783 - .L_4782)


	//   ....[0]....
.L_4782:
        /*00d8*/ 	.word	0xffffffff


	//   ....[1]....
        /*00dc*/ 	.word	0xffffffff


	//   ....[2]....
        /*00e0*/ 	.word	0xffffffff


	//   ....[3]....
        /*00e4*/ 	.word	0xffffffff


	//   ....[4]....
        /*00e8*/ 	.word	0xffffffff


	//   ....[5]....
        /*00ec*/ 	.word	0xffffffff


	//   ....[6]....
        /*00f0*/ 	.word	0xffffffff


	//   ....[7]....
        /*00f4*/ 	.word	0xffffffff


	//   ....[8]....
        /*00f8*/ 	.word	0xffffffff


	//   ....[9]....
        /*00fc*/ 	.word	0xffffffff


	//   ....[10]....
        /*0100*/ 	.word	0xffffffff


	//   ....[11]....
        /*0104*/ 	.word	0xffffffff


	//   ....[12]....
        /*0108*/ 	.word	0xffffffff


	//   ....[13]....
        /*010c*/ 	.word	0xffffffff


	//   ....[14]....
        /*0110*/ 	.word	0xffffffff


	//   ....[15]....
        /*0114*/ 	.word	0xffffffff


	//   ....[16]....
        /*0118*/ 	.word	0xffffffff


	//   ....[17]....
        /*011c*/ 	.word	0xffffffff


	//   ....[18]....
        /*0120*/ 	.word	0xffffffff


	//   ....[19]....
        /*0124*/ 	.word	0xffffffff


	//   ....[20]....
        /*0128*/ 	.word	0xffffffff


	//   ....[21]....
        /*012c*/ 	.word	0xffffffff


	//   ....[22]....
        /*0130*/ 	.word	0xffffffff


	//   ....[23]....
        /*0134*/ 	.word	0xffffffff


	//   ....[24]....
        /*0138*/ 	.word	0xffffffff


	//   ....[25]....
        /*013c*/ 	.word	0xffffffff


	//   ....[26]....
        /*0140*/ 	.word	0xffffffff


	//   ....[27]....
        /*0144*/ 	.word	0xffffffff


	//   ....[28]....
        /*0148*/ 	.word	0xffffffff


	//   ....[29]....
        /*014c*/ 	.word	0xffffffff


	//----- nvinfo : EIATTR_COOP_GROUP_INSTR_OFFSETS
	.align		4
.L_4783:
        /*0150*/ 	.byte	0x04, 0x28
        /*0152*/ 	.short	(.L_4785 - .L_4784)


	//   ....[0]....
.L_4784:
        /*0154*/ 	.word	0x00001f20


	//   ....[1]....
        /*0158*/ 	.word	0x00001f50


	//   ....[2]....
        /*015c*/ 	.word	0x00001f70


	//   ....[3]....
        /*0160*/ 	.word	0x00001f90


	//   ....[4]....
        /*0164*/ 	.word	0x00001fb0


	//   ....[5]....
        /*0168*/ 	.word	0x00002240


	//   ....[6]....
        /*016c*/ 	.word	0x00002250


	//   ....[7]....
        /*0170*/ 	.word	0x00002280


	//   ....[8]....
        /*0174*/ 	.word	0x00002520


	//   ....[9]....
        /*0178*/ 	.word	0x00002630


	//   ....[10]....
        /*017c*/ 	.word	0x00002690


	//   ....[11]....
        /*0180*/ 	.word	0x00002710


	//   ....[12]....
        /*0184*/ 	.word	0x00002770


	//   ....[13]....
        /*0188*/ 	.word	0x000028a0


	//   ....[14]....
        /*018c*/ 	.word	0x00002910


	//   ....[15]....
        /*0190*/ 	.word	0x00002a90


	//   ....[16]....
        /*0194*/ 	.word	0x00002aa0


	//   ....[17]....
        /*0198*/ 	.word	0x00002c40


	//   ....[18]....
        /*019c*/ 	.word	0x00002cb0


	//   ....[19]....
        /*01a0*/ 	.word	0x00002d10


	//   ....[20]....
        /*01a4*/ 	.word	0x00002d70


	//   ....[21]....
        /*01a8*/ 	.word	0x00002dd0


	//   ....[22]....
        /*01ac*/ 	.word	0x00002e40


	//   ....[23]....
        /*01b0*/ 	.word	0x00002eb0


	//   ....[24]....
        /*01b4*/ 	.word	0x00002fd0


	//   ....[25]....
        /*01b8*/ 	.word	0x000030f0


	//   ....[26]....
        /*01bc*/ 	.word	0x00003210


	//   ....[27]....
        /*01c0*/ 	.word	0x00003330


	//   ....[28]....
        /*01c4*/ 	.word	0x00003450


	//   ....[29]....
        /*01c8*/ 	.word	0x00003570


	//----- nvinfo : EIATTR_EXIT_INSTR_OFFSETS
	.align		4
.L_4785:
        /*01cc*/ 	.byte	0x04, 0x1c
        /*01ce*/ 	.short	(.L_4787 - .L_4786)


	//   ....[0]....
.L_4786:
        /*01d0*/ 	.word	0x000002c0


	//   ....[1]....
        /*01d4*/ 	.word	0x000013f0


	//   ....[2]....
        /*01d8*/ 	.word	0x00002bf0


	//----- nvinfo : EIATTR_CRS_STACK_SIZE
	.align		4
.L_4787:
        /*01dc*/ 	.byte	0x04, 0x1e
        /*01de*/ 	.short	(.L_4789 - .L_4788)
.L_4788:
        /*01e0*/ 	.word	0x00000000
.L_4789:


//--------------------- .nv.info._ZN12tensorrt_llm7kernels32fusedQKNormRopeKernelNTokenHeadsIN3c104HalfES3_Li256ELb1ELi4EEEvPviiifPKvS6_S6_PKlii --------------------------
	.section	.nv.info._ZN12tensorrt_llm7kernels32fusedQKNormRopeKernelNTokenHeadsIN3c104HalfES3_Li256ELb1ELi4EEEvPviiifPKvS6_S6_PKlii,"",@"SHT_CUDA_INFO"
	.sectionflags	@""
	.align	4


	//----- nvinfo : EIATTR_CUDA_API_VERSION
	.align		4
        /*0000*/ 	.byte	0x04, 0x37
        /*0002*/ 	.short	(.L_4791 - .L_4790)
.L_4790:
        /*0004*/ 	.word	0x00000082


	//----- nvinfo : EIATTR_SW2861232_WAR
	.align		4
.L_4791:
        /*0008*/ 	.byte	0x01, 0x35
	.zero		2


	//----- nvinfo : EIATTR_PARAM_CBANK
	.align		4
        /*000c*/ 	.byte	0x04, 0x0a
        /*000e*/ 	.short	(.L_4793 - .L_4792)
	.align		4
.L_4792:
        /*0010*/ 	.word	index@(.nv.constant0._ZN12tensorrt_llm7kernels32fusedQKNormRopeKernelNTokenHeadsIN3c104HalfES3_Li256ELb1ELi4EEEvPviiifPKvS6_S6_PKlii)
        /*0014*/ 	.short	0x0160
        /*0016*/ 	.short	0x0040


	//----- nvinfo : EIATTR_CBANK_PARAM_SIZE
	.align		4
.L_4793:
        /*0018*/ 	.byte	0x03, 0x19
        /*001a*/ 	.short	0x0040


	//----- nvinfo : EIATTR_KPARAM_INFO
	.align		4
        /*001c*/ 	.byte	0x04, 0x17
        /*001e*/ 	.short	(.L_4795 - .L_4794)
.L_4794:
        /*0020*/ 	.word	0x00000000
        /*0024*/ 	.short	0x000a
        /*0026*/ 	.short	0x003c
        /*0028*/ 	.byte	0x00, 0xf0, 0x11, 0x00


	//----- nvinfo : EIATTR_KPARAM_INFO
	.align		4
.L_4795:
        /*002c*/ 	.byte	0x04, 0x17
        /*002e*/ 	.short	(.L_4797 - .L_4796)
.L_4796:
        /*0030*/ 	.word	0x00000000
        /*0034*/ 	.short	0x0009
        /*0036*/ 	.short	0x0038
        /*0038*/ 	.byte	0x00, 0xf0, 0x11, 0x00


	//----- nvinfo : EIATTR_KPARAM_INFO
	.align		4
.L_4797:
        /*003c*/ 	.byte	0x04, 0x17
        /*003e*/ 	.short	(.L_4799 - .L_4798)
.L_4798:
        /*0040*/ 	.word	0x00000000
        /*0044*/ 	.short	0x0008
        /*0046*/ 	.short	0x0030
        /*0048*/ 	.byte	0x00, 0xf0, 0x21, 0x00


	//----- nvinfo : EIATTR_KPARAM_INFO
	.align		4
.L_4799:
        /*004c*/ 	.byte	0x04, 0x17
        /*004e*/ 	.short	(.L_4801 - .L_4800)
.L_4800:
        /*0050*/ 	.word	0x00000000
        /*0054*/ 	.short	0x0007
        /*0056*/ 	.short	0x0028
        /*0058*/ 	.byte	0x00, 0xf0, 0x21, 0x00


	//----- nvinfo : EIATTR_KPARAM_INFO
	.align		4
.L_4801:
        /*005c*/ 	.byte	0x04, 0x17
        /*005e*/ 	.short	(.L_4803 - .L_4802)
.L_4802:
        /*0060*/ 	.word	0x00000000
        /*0064*/ 	.short	0x0006
        /*0066*/ 	.short	0x0020
        /*0068*/ 	.byte	0x00, 0xf0, 0x21, 0x00


	//----- nvinfo : EIATTR_KPARAM_INFO
	.align		4
.L_4803:
        /*006c*/ 	.byte	0x04, 0x17
        /*006e*/ 	.short	(.L_4805 - .L_4804)
.L_4804:
        /*0070*/ 	.word	0x00000000
        /*0074*/ 	.short	0x0005
        /*0076*/ 	.short	0x0018
        /*0078*/ 	.byte	0x00, 0xf0, 0x21, 0x00


	//----- nvinfo : EIATTR_KPARAM_INFO
	.align		4
.L_4805:
        /*007c*/ 	.byte	0x04, 0x17
        /*007e*/ 	.short	(.L_4807 - .L_4806)
.L_4806:
        /*0080*/ 	.word	0x00000000
        /*0084*/ 	.short	0x0004
        /*0086*/ 	.short	0x0014
        /*0088*/ 	.byte	0x00, 0xf0, 0x11, 0x00


	//----- nvinfo : EIATTR_KPARAM_INFO
	.align		4
.L_4807:
        /*008c*/ 	.byte	0x04, 0x17
        /*008e*/ 	.short	(.L_4809 - .L_4808)
.L_4808:
        /*0090*/ 	.word	0x00000000
        /*0094*/ 	.short	0x0003
        /*0096*/ 	.short	0x0010
        /*0098*/ 	.byte	0x00, 0xf0, 0x11, 0x00


	//----- nvinfo : EIATTR_KPARAM_INFO
	.align		4
.L_4809:
        /*009c*/ 	.byte	0x04, 0x17
        /*009e*/ 	.short	(.L_4811 - .L_4810)
.L_4810:
        /*00a0*/ 	.word	0x00000000
        /*00a4*/ 	.short	0x0002
        /*00a6*/ 	.short	0x000c
        /*00a8*/ 	.byte	0x00, 0xf0, 0x11, 0x00


	//----- nvinfo : EIATTR_KPARAM_INFO
	.align		4
.L_4811:
        /*00ac*/ 	.byte	0x04, 0x17
        /*00ae*/ 	.short	(.L_4813 - .L_4812)
.L_4812:
        /*00b0*/ 	.word	0x00000000
        /*00b4*/ 	.short	0x0001
        /*00b6*/ 	.short	0x0008
        /*00b8*/ 	.byte	0x00, 0xf0, 0x11, 0x00


	//----- nvinfo : EIATTR_KPARAM_INFO
	.align		4
.L_4813:
        /*00bc*/ 	.byte	0x04, 0x17
        /*00be*/ 	.short	(.L_4815 - .L_4814)
.L_4814:
        /*00c0*/ 	.word	0x00000000
        /*00c4*/ 	.short	0x0000
        /*00c6*/ 	.short	0x0000
        /*00c8*/ 	.byte	0x00, 0xf0, 0x21, 0x00


	//----- nvinfo : EIATTR_MAXREG_COUNT
	.align		4
.L_4815:
        /*00cc*/ 	.byte	0x03, 0x1b
        /*00ce*/ 	.short	0x00ff


	//----- nvinfo : EIATTR_MERCURY_ISA_VERSION
	.align		4
        /*00d0*/ 	.byte	0x03, 0x5f
        /*00d2*/ 	.short	0x0000


	//----- nvinfo : EIATTR_COOP_GROUP_MASK_REGIDS
	.align		4
        /*00d4*/ 	.byte	0x04, 0x29
        /*00d6*/ 	.short	(.L_4817 - .L_4816)


	//   ....[0]....
.L_4816:
        /*00d8*/ 	.word	0xffffffff


	//   ....[1]....
        /*00dc*/ 	.word	0xffffffff


	//   ....[2]....
        /*00e0*/ 	.word	0xffffffff


	//   ....[3]....
        /*00e4*/ 	.word	0xffffffff


	//   ....[4]....
        /*00e8*/ 	.word	0xffffffff


	//   ....[5]....
        /*00ec*/ 	.word	0xffffffff


	//   ....[6]....
        /*00f0*/ 	.word	0xffffffff


	//   ....[7]....
        /*00f4*/ 	.word	0xffffffff


	//   ....[8]....
        /*00f8*/ 	.word	0xffffffff


	//   ....[9]....
        /*00fc*/ 	.word	0xffffffff


	//----- nvinfo : EIATTR_COOP_GROUP_INSTR_OFFSETS
	.align		4
.L_4817:
        /*0100*/ 	.byte	0x04, 0x28
        /*0102*/ 	.short	(.L_4819 - .L_4818)


	//   ....[0]....
.L_4818:
        /*0104*/ 	.word	0x000018e0


	//   ....[1]....
        /*0108*/ 	.word	0x00001910


	//   ....[2]....
        /*010c*/ 	.word	0x00001930


	//   ....[3]....
        /*0110*/ 	.word	0x00001950


	//   ....[4]....
        /*0114*/ 	.word	0x00001970


	//   ....[5]....
        /*0118*/ 	.word	0x00001f50


	//   ....[6]....
        /*011c*/ 	.word	0x00001fd0


	//   ....[7]....
        /*0120*/ 	.word	0x00002030


	//   ....[8]....
        /*0124*/ 	.word	0x00002090


	//   ....[9]....
        /*0128*/ 	.word	0x000020f0


	//----- nvinfo : EIATTR_EXIT_INSTR_OFFSETS
	.align		4
.L_4819:
        /*012c*/ 	.byte	0x04, 0x1c
        /*012e*/ 	.short	(.L_4821 - .L_4820)


	//   ....[0]....
.L_4820:
        /*0130*/ 	.word	0x000002e0


	//   ....[1]....
        /*0134*/ 	.word	0x00001420


	//   ....[2]....
        /*0138*/ 	.word	0x00001f00


	//----- nvinfo : EIATTR_CRS_STACK_SIZE
	.align		4
.L_4821:
        /*013c*/ 	.byte	0x04, 0x1e
        /*013e*/ 	.short	(.L_4823 - .L_4822)
.L_4822:
        /*0140*/ 	.word	0x00000000
.L_4823:


//--------------------- .nv.info._ZN12tensorrt_llm7kernels32fusedQKNormRopeKernelNTokenHeadsIN3c104HalfES3_Li128ELb0ELi4EEEvPviiifPKvS6_S6_PKlii --------------------------
	.section	.nv.info._ZN12tensorrt_llm7kernels32fusedQKNormRopeKernelNTokenHeadsIN3c104HalfES3_Li128ELb0ELi4EEEvPviiifPKvS6_S6_PKlii,"",@"SHT_CUDA_INFO"
	.sectionflags	@""
	.align	4


	//----- nvinfo : EIATTR_CUDA_API_VERSION
	.align		4
        /*0000*/ 	.byte	0x04, 0x37
        /*0002*/ 	.short	(.L_4825 - .L_4824)
.L_4824:
        /*0004*/ 	.word	0x00000082


	//----- nvinfo : EIATTR_SW2861232_WAR
	.align		4
.L_4825:
        /*0008*/ 	.byte	0x01, 0x35
	.zero		2


	//----- nvinfo : EIATTR_PARAM_CBANK
	.align		4
        /*000c*/ 	.byte	0x04, 0x0a
        /*000e*/ 	.short	(.L_4827 - .L_4826)
	.align		4
.L_4826:
        /*0010*/ 	.word	index@(.nv.constant0._ZN12tensorrt_llm7kernels32fusedQKNormRopeKernelNTokenHeadsIN3c104HalfES3_Li128ELb0ELi4EEEvPviiifPKvS6_S6_PKlii)
        /*0014*/ 	.short	0x0160
        /*0016*/ 	.short	0x0040


	//----- nvinfo : EIATTR_CBANK_PARAM_SIZE
	.align		4
.L_4827:
        /*0018*/ 	.byte	0x03, 0x19
        /*001a*/ 	.short	0x0040


	//----- nvinfo : EIATTR_KPARAM_INFO
	.align		4
        /*001c*/ 	.byte	0x04, 0x17
        /*001e*/ 	.short	(.L_4829 - .L_4828)
.L_4828:
        /*0020*/ 	.word	0x00000000
        /*0024*/ 	.short	0x000a
        /*0026*/ 	.short	0x003c
        /*0028*/ 	.byte	0x00, 0xf0, 0x11, 0x00


	//----- nvinfo : EIATTR_KPARAM_INFO
	.align		4
.L_4829:
        /*002c*/ 	.byte	0x04, 0x17
        /*002e*/ 	.short	(.L_4831 - .L_4830)
.L_4830:
        /*0030*/ 	.word	0x00000000
        /*0034*/ 	.short	0x0009
        /*0036*/ 	.short	0x0038
        /*0038*/ 	.byte	0x00, 0xf0, 0x11, 0x00


	//----- nvinfo : EIATTR_KPARAM_INFO
	.align		4
.L_4831:
        /*003c*/ 	.byte	0x04, 0x17
        /*003e*/ 	.short	(.L_4833 - .L_4832)
.L_4832:
        /*0040*/ 	.word	0x00000000
        /*0044*/ 	.short	0x0008
        /*0046*/ 	.short	0x0030
        /*0048*/ 	.byte	0x00, 0xf0, 0x21, 0x00


	//----- nvinfo : EIATTR_KPARAM_INFO
	.align		4
.L_4833:
        /*004c*/ 	.byte	0x04, 0x17
        /*004e*/ 	.short	(.L_4835 - .L_4834)
.L_4834:
        /*0050*/ 	.word	0x00000000
        /*0054*/ 	.short	0x0007
        /*0056*/ 	.short	0x0028
        /*0058*/ 	.byte	0x00, 0xf0, 0x21, 0x00


	//----- nvinfo : EIATTR_KPARAM_INFO
	.align		4
.L_4835:
        /*005c*/ 	.byte	0x04, 0x17
        /*005e*/ 	.short	(.L_4837 - .L_4836)
.L_4836:
        /*0060*/ 	.word	0x00000000
        /*0064*/ 	.short	0x0006
        /*0066*/ 	.short	0x0020
        /*0068*/ 	.byte	0x00, 0xf0, 0x21, 0x00


	//----- nvinfo : EIATTR_KPARAM_INFO
	.align		4
.L_4837:
        /*006c*/ 	.byte	0x04, 0x17
        /*006e*/ 	.short	(.L_4839 - .L_4838)
.L_4838:
        /*0070*/ 	.word	0x00000000
        /*0074*/ 	.short	0x0005
        /*0076*/ 	.short	0x0018
        /*0078*/ 	.byte	0x00, 0xf0, 0x21, 0x00


	//----- nvinfo : EIATTR_KPARAM_INFO
	.align		4
.L_4839:
        /*007c*/ 	.byte	0x04, 0x17
        /*007e*/ 	.short	(.L_4841 - .L_4840)
.L_4840:
        /*0080*/ 	.word	0x00000000
        /*0084*/ 	.short	0x0004
        /*0086*/ 	.short	0x0014
        /*0088*/ 	.byte	0x00, 0xf0, 0x11, 0x00


	//----- nvinfo : EIATTR_KPARAM_INFO
	.align		4
.L_4841:
        /*008c*/ 	.byte	0x04, 0x17
        /*008e*/ 	.short	(.L_4843 - .L_4842)
.L_4842:
        /*0090*/ 	.word	0x00000000
        /*0094*/ 	.short	0x0003
        /*0096*/ 	.short	0x0010
        /*0098*/ 	.byte	0x00, 0xf0, 0x11, 0x00


	//----- nvinfo : EIATTR_KPARAM_INFO
	.align		4
.L_4843:
        /*009c*/ 	.byte	0x04, 0x17
        /*009e*/ 	.short	(.L_4845 - .L_4844)
.L_4844:
        /*00a0*/ 	.word	0x00000000
        /*00a4*/ 	.short	0x0002
        /*00a6*/ 	.short	0x000c
        /*00a8*/ 	.byte	0x00, 0xf0, 0x11, 0x00


	//----- nvinfo : EIATTR_KPARAM_INFO
	.align		4
.L_4845:
        /*00ac*/ 	.byte	0x04, 0x17
        /*00ae*/ 	.short	(.L_4847 - .L_4846)
.L_4846:
        /*00b0*/ 	.word	0x00000000
        /*00b4*/ 	.short	0x0001
        /*00b6*/ 	.short	0x0008
        /*00b8*/ 	.byte	0x00, 0xf0, 0x11, 0x00


	//----- nvinfo : EIATTR_KPARAM_INFO
	.align		4
.L_4847:
        /*00bc*/ 	.byte	0x04, 0x17
        /*00be*/ 	.short	(.L_4849 - .L_4848)
.L_4848:
        /*00c0*/ 	.word	0x00000000
        /*00c4*/ 	.short	0x0000
        /*00c6*/ 	.short	0x0000
        /*00c8*/ 	.byte	0x00, 0xf0, 0x21, 0x00


	//----- nvinfo : EIATTR_MAXREG_COUNT
	.align		4
.L_4849:
        /*00cc*/ 	.byte	0x03, 0x1b
        /*00ce*/ 	.short	0x00ff


	//----- nvinfo : EIATTR_MERCURY_ISA_VERSION
	.align		4
        /*00d0*/ 	.byte	0x03, 0x5f
        /*00d2*/ 	.short	0x0000


	//----- nvinfo : EIATTR_COOP_GROUP_MASK_REGIDS
	.align		4
        /*00d4*/ 	.byte	0x04, 0x29
        /*00d6*/ 	.short	(.L_4851 - .L_4850)


	//   ....[0]....
.L_4850:
        /*00d8*/ 	.word	0xffffffff


	//   ....[1]....
        /*00dc*/ 	.word	0xffffffff


	//   ....[2]....
        /*00e0*/ 	.word	0xffffffff


	//   ....[3]....
        /*00e4*/ 	.word	0xffffffff


	//   ....[4]....
        /*00e8*/ 	.word	0xffffffff


	//   ....[5]....
        /*00ec*/ 	.word	0xffffffff


	//   ....[6]....
        /*00f0*/ 	.word	0xffffffff


	//   ....[7]....
        /*00f4*/ 	.word	0xffffffff


	//   ....[8]....
        /*00f8*/ 	.word	0xffffffff


	//   ....[9]....
        /*00fc*/ 	.word	0xffffffff


	//   ....[10]....
        /*0100*/ 	.word	0xffffffff


	//   ....[11]....
        /*0104*/ 	.word	0xffffffff


	//   ....[12]....
        /*0108*/ 	.word	0xffffffff


	//   ....[13]....
        /*010c*/ 	.word	0xffffffff


	//   ....[14]....
        /*0110*/ 	.word	0xffffffff


	//   ....[15]....
        /*0114*/ 	.word	0xffffffff


	//   ....[16]....
        /*0118*/ 	.word	0xffffffff


	//   ....[17]....
        /*011c*/ 	.word	0xffffffff


	//   ....[18]....
        /*0120*/ 	.word	0xffffffff


	//   ....[19]....
        /*0124*/ 	.word	0xffffffff


	//   ....[20]....
        /*0128*/ 	.word	0xffffffff


	//   ....[21]....
        /*012c*/ 	.word	0xffffffff


	//----- nvinfo : EIATTR_COOP_GROUP_INSTR_OFFSETS
	.align		4
.L_4851:
        /*0130*/ 	.byte	0x04, 0x28
        /*0132*/ 	.short	(.L_4853 - .L_4852)


	//   ....[0]....
.L_4852:
        /*0134*/ 	.word	0x00001a90


	//   ....[1]....
        /*0138*/ 	.word	0x00001ac0


	//   ....[2]....
        /*013c*/ 	.word	0x00001ae0


	//   ....[3]....
        /*0140*/ 	.word	0x00001b00


	//   ....[4]....
        /*0144*/ 	.word	0x00001b20


	//   ....[5]....
        /*0148*/ 	.word	0x00001cf0


	//   ....[6]....
        /*014c*/ 	.word	0x00001d00


	//   ....[7]....
        /*0150*/ 	.word	0x00001d30


	//   ....[8]....
        /*0154*/ 	.word	0x00001fe0


	//   ....[9]....
        /*0158*/ 	.word	0x00002070


	//   ....[10]....
        /*015c*/ 	.word	0x00002080


	//   ....[11]....
        /*0160*/ 	.word	0x00002220


	//   ....[12]....
        /*0164*/ 	.word	0x00002230


	//   ....[13]....
        /*0168*/ 	.word	0x00002390


	//   ....[14]....
        /*016c*/ 	.word	0x000023f0


	//   ....[15]....
        /*0170*/ 	.word	0x00002450


	//   ....[16]....
        /*0174*/ 	.word	0x000024b0


	//   ....[17]....
        /*0178*/ 	.word	0x00002510


	//   ....[18]....
        /*017c*/ 	.word	0x00002580


	//   ....[19]....
        /*0180*/ 	.word	0x000025f0


	//   ....[20]....
        /*0184*/ 	.word	0x00002710


	//   ....[21]....
        /*0188*/ 	.word	0x00002830


	//----- nvinfo : EIATTR_EXIT_INSTR_OFFSETS
	.align		4
.L_4853:
        /*018c*/ 	.byte	0x04, 0x1c
        /*018e*/ 	.short	(.L_4855 - .L_4854)


	//   ....[0]....
.L_4854:
        /*0190*/ 	.word	0x000002d0


	//   ....[1]....
        /*0194*/ 	.word	0x00001420


	//   ....[2]....
        /*0198*/ 	.word	0x00002340


	//----- nvinfo : EIATTR_CRS_STACK_SIZE
	.align		4
.L_4855:
        /*019c*/ 	.byte	0x04, 0x1e
        /*019e*/ 	.short	(.L_4857 - .L_4856)
.L_4856:
        /*01a0*/ 	.word	0x00000000
.L_4857:


//--------------------- .nv.info._ZN12tensorrt_llm7kernels32fusedQKNormRopeKernelNTokenHeadsIN3c104HalfES3_Li128ELb1ELi4EEEvPviiifPKvS6_S6_PKlii --------------------------
	.section	.nv.info._ZN12tensorrt_llm7kernels32fusedQKNormRopeKernelNTokenHeadsIN3c104HalfES3_Li128ELb1ELi4EEEvPviiifPKvS6_S6_PKlii,"",@"SHT_CUDA_INFO"
	.sectionflags	@""
	.align	4


	//----- nvinfo : EIATTR_CUDA_API_VERSION
	.align		4
        /*0000*/ 	.byte	0x04, 0x37
        /*0002*/ 	.short	(.L_4859 - .L_4858)
.L_4858:
        /*0004*/ 	.word	0x00000082


	//----- nvinfo : EIATTR_SW2861232_WAR
	.align		4
.L_4859:
        /*0008*/ 	.byte	0x01, 0x35
	.zero		2


	//----- nvinfo : EIATTR_PARAM_CBANK
	.align		4
        /*000c*/ 	.byte	0x04, 0x0a
        /*000e*/ 	.short	(.L_4861 - .L_4860)
	.align		4
.L_4860:
        /*0010*/ 	.word	index@(.nv.constant0._ZN12tensorrt_llm7kernels32fusedQKNormRopeKernelNTokenHeadsIN3c104HalfES3_Li128ELb1ELi4EEEvPviiifPKvS6_S6_PKlii)
        /*0014*/ 	.short	0x0160
        /*0016*/ 	.short	0x0040


	//----- nvinfo : EIATTR_CBANK_PARAM_SIZE
	.align		4
.L_4861:
        /*0018*/ 	.byte	0x03, 0x19
        /*001a*/ 	.short	0x0040


	//----- nvinfo : EIATTR_KPARAM_INFO
	.align		4
        /*001c*/ 	.byte	0x04, 0x17
        /*001e*/ 	.short	(.L_4863 - .L_4862)
.L_4862:
        /*0020*/ 	.word	0x00000000
        /*0024*/ 	.short	0x000a
        /*0026*/ 	.short	0x003c
        /*0028*/ 	.byte	0x00, 0xf0, 0x11, 0x00


	//----- nvinfo : EIATTR_KPARAM_INFO
	.align		4
.L_4863:
        /*002c*/ 	.byte	0x04, 0x17
        /*002e*/ 	.short	(.L_4865 - .L_4864)
.L_4864:
        /*0030*/ 	.word	0x00000000
        /*0034*/ 	.short	0x0009
        /*0036*/ 	.short	0x0038
        /*0038*/ 	.byte	0x00, 0xf0, 0x11, 0x00


	//----- nvinfo : EIATTR_KPARAM_INFO
	.align		4
.L_4865:
        /*003c*/ 	.byte	0x04, 0x17
        /*003e*/ 	.short	(.L_4867 - .L_4866)
.L_4866:
        /*0040*/ 	.word	0x00000000
        /*0044*/ 	.short	0x0008
        /*0046*/ 	.short	0x0030
        /*0048*/ 	.byte	0x00, 0xf0, 0x21, 0x00


	//----- nvinfo : EIATTR_KPARAM_INFO
	.align		4
.L_4867:
        /*004c*/ 	.byte	0x04, 0x17
        /*004e*/ 	.short	(.L_4869 - .L_4868)
.L_4868:
        /*0050*/ 	.word	0x00000000
        /*0054*/ 	.short	0x0007
        /*0056*/ 	.short	0x0028
        /*0058*/ 	.byte	0x00, 0xf0, 0x21, 0x00


	//----- nvinfo : EIATTR_KPARAM_INFO
	.align		4
.L_4869:
        /*005c*/ 	.byte	0x04, 0x17
        /*005e*/ 	.short	(.L_4871 - .L_4870)
.L_4870:
        /*0060*/ 	.word	0x00000000
        /*0064*/ 	.short	0x0006
        /*0066*/ 	.short	0x0020
        /*0068*/ 	.byte	0x00, 0xf0, 0x21, 0x00


	//----- nvinfo : EIATTR_KPARAM_INFO
	.align		4
.L_4871:
        /*006c*/ 	.byte	0x04, 0x17
        /*006e*/ 	.short	(.L_4873 - .L_4872)
.L_4872:
        /*0070*/ 	.word	0x00000000
        /*0074*/ 	.short	0x0005
        /*0076*/ 	.short	0x0018
        /*0078*/ 	.byte	0x00, 0xf0, 0x21, 0x00


	//----- nvinfo : EIATTR_KPARAM_INFO
	.align		4
.L_4873:
        /*007c*/ 	.byte	0x04, 0x17
        /*007e*/ 	.short	(.L_4875 - .L_4874)
.L_4874:
        /*0080*/ 	.word	0x00000000
        /*0084*/ 	.short	0x0004
        /*0086*/ 	.short	0x0014
        /*0088*/ 	.byte	0x00, 0xf0, 0x11, 0x00


	//----- nvinfo : EIATTR_KPARAM_INFO
	.align		4
.L_4875:
        /*008c*/ 	.byte	0x04, 0x17
        /*008e*/ 	.short	(.L_4877 - .L_4876)
.L_4876:
        /*0090*/ 	.word	0x00000000
        /*0094*/ 	.short	0x0003
        /*0096*/ 	.short	0x0010
        /*0098*/ 	.byte	0x00, 0xf0, 0x11, 0x00


	//----- nvinfo : EIATTR_KPARAM_INFO
	.align		4
.L_4877:
        /*009c*/ 	.byte	0x04, 0x17
        /*009e*/ 	.short	(.L_4879 - .L_4878)
.L_4878:
        /*00a0*/ 	.word	0x00000000
        /*00a4*/ 	.short	0x0002
        /*00a6*/ 	.short	0x000c
        /*00a8*/ 	.byte	0x00, 0xf0, 0x11, 0x00


	//----- nvinfo : EIATTR_KPARAM_INFO
	.align		4
.L_4879:
        /*00ac*/ 	.byte	0x04, 0x17
        /*00ae*/ 	.short	(.L_4881 - .L_4880)
.L_4880:
        /*00b0*/ 	.word	0x00000000
        /*00b4*/ 	.short	0x0001
        /*00b6*/ 	.short	0x0008
        /*00b8*/ 	.byte	0x00, 0xf0, 0x11, 0x00


	//----- nvinfo : EIATTR_KPARAM_INFO
	.align		4
.L_4881:
        /*00bc*/ 	.byte	0x04, 0x17
        /*00be*/ 	.short	(.L_4883 - .L_4882)
.L_4882:
        /*00c0*/ 	.word	0x00000000
        /*00c4*/ 	.short	0x0000
        /*00c6*/ 	.short	0x0000
        /*00c8*/ 	.byte	0x00, 0xf0, 0x21, 0x00


	//----- nvinfo : EIATTR_MAXREG_COUNT
	.align		4
.L_4883:
        /*00cc*/ 	.byte	0x03, 0x1b
        /*00ce*/ 	.short	0x00ff


	//----- nvinfo : EIATTR_MERCURY_ISA_VERSION
	.align		4
        /*00d0*/ 	.byte	0x03, 0x5f
        /*00d2*/ 	.short	0x0000


	//----- nvinfo : EIATTR_COOP_GROUP_MASK_REGIDS
	.align		4
        /*00d4*/ 	.byte	0x04, 0x29
        /*00d6*/ 	.short	(.L_4885 - .L_4884)


	//   ....[0]....
.L_4884:
        /*00d8*/ 	.word	0xffffffff


	//   ....[1]....
        /*00dc*/ 	.word	0xffffffff


	//   ....[2]....
        /*00e0*/ 	.word	0xffffffff


	//   ....[3]....
        /*00e4*/ 	.word	0xffffffff


	//   ....[4]....
        /*00e8*/ 	.word	0xffffffff


	//   ....[5]....
        /*00ec*/ 	.word	0xffffffff


	//   ....[6]....
        /*00f0*/ 	.word	0xffffffff


	//   ....[7]....
        /*00f4*/ 	.word	0xffffffff


	//   ....[8]....
        /*00f8*/ 	.word	0xffffffff


	//   ....[9]....
        /*00fc*/ 	.word	0xffffffff


	//----- nvinfo : EIATTR_COOP_GROUP_INSTR_OFFSETS
	.align		4
.L_4885:
        /*0100*/ 	.byte	0x04, 0x28
        /*0102*/ 	.short	(.L_4887 - .L_4886)


	//   ....[0]....
.L_4886:
        /*0104*/ 	.word	0x00001700


	//   ....[1]....
        /*0108*/ 	.word	0x00001730


	//   ....[2]....
        /*010c*/ 	.word	0x00001750


	//   ....[3]....
        /*0110*/ 	.word	0x00001770


	//   ....[4]....
        /*0114*/ 	.word	0x00001790


	//   ....[5]....
        /*0118*/ 	.word	0x00001b70


	//   ....[6]....
        /*011c*/ 	.word	0x00001bd0


	//   ....[7]....
        /*0120*/ 	.word	0x00001c30


	//   ....[8]....
        /*0124*/ 	.word	0x00001c90


	//   ....[9]....
        /*0128*/ 	.word	0x00001d00


	//----- nvinfo : EIATTR_EXIT_INSTR_OFFSETS
	.align		4
.L_4887:
        /*012c*/ 	.byte	0x04, 0x1c
        /*012e*/ 	.short	(.L_4889 - .L_4888)


	//   ....[0]....
.L_4888:
        /*0130*/ 	.word	0x000002d0


	//   ....[1]....
        /*0134*/ 	.word	0x000013f0


	//   ....[2]....
        /*0138*/ 	.word	0x00001b20


	//----- nvinfo : EIATTR_CRS_STACK_SIZE
	.align		4
.L_4889:
        /*013c*/ 	.byte	0x04, 0x1e
        /*013e*/ 	.short	(.L_4891 - .L_4890)
.L_4890:
        /*0140*/ 	.word	0x00000000
.L_4891:


//--------------------- .nv.info._ZN12tensorrt_llm7kernels32fusedQKNormRopeKernelNTokenHeadsIN3c104HalfES3_Li64ELb0ELi4EEEvPviiifPKvS6_S6_PKlii --------------------------
	.section	.nv.info._ZN12tensorrt_llm7kernels32fusedQKNormRopeKernelNTokenHeadsIN3c104HalfES3_Li64ELb0ELi4EEEvPviiifPKvS6_S6_PKlii,"",@"SHT_CUDA_INFO"
	.sectionflags	@""
	.align	4


	//----- nvinfo : EIATTR_CUDA_API_VERSION
	.align		4
        /*0000*/ 	.byte	0x04, 0x37
        /*0002*/ 	.short	(.L_4893 - .L_4892)
.L_4892:
        /*0004*/ 	.word	0x00000082


	//----- nvinfo : EIATTR_SW2861232_WAR
	.align		4
.L_4893:
        /*0008*/ 	.byte	0x01, 0x35
	.zero		2


	//----- nvinfo : EIATTR_PARAM_CBANK
	.align		4
        /*000c*/ 	.byte	0x04, 0x0a
        /*000e*/ 	.short	(.L_4895 - .L_4894)
	.align		4
.L_4894:
        /*0010*/ 	.word	index@(.nv.constant0._ZN12tensorrt_llm7kernels32fusedQKNormRopeKernelNTokenHeadsIN3c104HalfES3_Li64ELb0ELi4EEEvPviiifPKvS6_S6_PKlii)
        /*0014*/ 	.short	0x0160
        /*0016*/ 	.short	0x0040


	//----- nvinfo : EIATTR_CBANK_PARAM_SIZE
	.align		4
.L_4895:
        /*0018*/ 	.byte	0x03, 0x19
        /*001a*/ 	.short	0x0040


	//----- nvinfo : EIATTR_KPARAM_INFO
	.align		4
        /*001c*/ 	.byte	0x04, 0x17
        /*001e*/ 	.short	(.L_4897 - .L_4896)
.L_4896:
        /*0020*/ 	.word	0x00000000
        /*0024*/ 	.short	0x000a
        /*0026*/ 	.short	0x003c
        /*0028*/ 	.byte	0x00, 0xf0, 0x11, 0x00


	//----- nvinfo : EIATTR_KPARAM_INFO
	.align		4
.L_4897:
        /*002c*/ 	.byte	0x04, 0x17
        /*002e*/ 	.short	(.L_4899 - .L_4898)
.L_4898:
        /*0030*/ 	.word	0x00000000
        /*0034*/ 	.short	0x0009
        /*0036*/ 	.short	0x0038
        /*0038*/ 	.byte	0x00, 0xf0, 0x11, 0x00


	//----- nvinfo : EIATTR_KPARAM_INFO
	.align		4
.L_4899:
        /*003c*/ 	.byte	0x04, 0x17
        /*003e*/ 	.short	(.L_4901 - .L_4900)
.L_4900:
        /*0040*/ 	.word	0x00000000
        /*0044*/ 	.short	0x0008
        /*0046*/ 	.short	0x0030
        /*0048*/ 	.byte	0x00, 0xf0, 0x21, 0x00


	//----- nvinfo : EIATTR_KPARAM_INFO
	.align		4
.L_4901:
        /*004c*/ 	.byte	0x04, 0x17
        /*004e*/ 	.short	(.L_4903 - .L_4902)
.L_4902:
        /*0050*/ 	.word	0x00000000
        /*0054*/ 	.short	0x0007
        /*0056*/ 	.short	0x0028
        /*0058*/ 	.byte	0x00, 0xf0, 0x21, 0x00


	//----- nvinfo : EIATTR_KPARAM_INFO
	.align		4
.L_4903:
        /*005c*/ 	.byte	0x04, 0x17
        /*005e*/ 	.short	(.L_4905 - .L_4904)
.L_4904:
        /*0060*/ 	.word	0x00000000
        /*0064*/ 	.short	0x0006
        /*0066*/ 	.short	0x0020
        /*0068*/ 	.byte	0x00, 0xf0, 0x21, 0x00


	//----- nvinfo : EIATTR_KPARAM_INFO
	.align		4
.L_4905:
        /*006c*/ 	.byte	0x04, 0x17
        /*006e*/ 	.short	(.L_4907 - .L_4906)
.L_4906:
        /*0070*/ 	.word	0x00000000
        /*0074*/ 	.short	0x0005
        /*0076*/ 	.short	0x0018
        /*0078*/ 	.byte	0x00, 0xf0, 0x21, 0x00


	//----- nvinfo : EIATTR_KPARAM_INFO
	.align		4
.L_4907:
        /*007c*/ 	.byte	0x04, 0x17
        /*007e*/ 	.short	(.L_4909 - .L_4908)
.L_4908:
        /*0080*/ 	.word	0x00000000
        /*0084*/ 	.short	0x0004
        /*0086*/ 	.short	0x0014
        /*0088*/ 	.byte	0x00, 0xf0, 0x11, 0x00


	//----- nvinfo : EIATTR_KPARAM_INFO
	.align		4
.L_4909:
        /*008c*/ 	.byte	0x04, 0x17
        /*008e*/ 	.short	(.L_4911 - .L_4910)
.L_4910:
        /*0090*/ 	.word	0x00000000
        /*0094*/ 	.short	0x0003
        /*0096*/ 	.short	0x0010
        /*0098*/ 	.byte	0x00, 0xf0, 0x11, 0x00


	//----- nvinfo : EIATTR_KPARAM_INFO
	.align		4
.L_4911:
        /*009c*/ 	.byte	0x04, 0x17
        /*009e*/ 	.short	(.L_4913 - .L_4912)
.L_4912:
        /*00a0*/ 	.word	0x00000000
        /*00a4*/ 	.short	0x0002
        /*00a6*/ 	.short	0x000c
        /*00a8*/ 	.byte	0x00, 0xf0, 0x11, 0x00


	//----- nvinfo : EIATTR_KPARAM_INFO
	.align		4
.L_4913:
        /*00ac*/ 	.byte	0x04, 0x17
        /*00ae*/ 	.short	(.L_4915 - .L_4914)
.L_4914:
        /*00b0*/ 	.word	0x00000000
        /*00b4*/ 	.short	0x0001
        /*00b6*/ 	.short	0x0008
        /*00b8*/ 	.byte	0x00, 0xf0, 0x11, 0x00


	//----- nvinfo : EIATTR_KPARAM_INFO
	.align		4
.L_4915:
        /*00bc*/ 	.byte	0x04, 0x17
        /*00be*/ 	.short	(.L_4917 - .L_4916)
.L_4916:
        /*00c0*/ 	.word	0x00000000
        /*00c4*/ 	.short	0x0000
        /*00c6*/ 	.short	0x0000
        /*00c8*/ 	.byte	0x00, 0xf0, 0x21, 0x00


	//----- nvinfo : EIATTR_MAXREG_COUNT
	.align		4
.L_4917:
        /*00cc*/ 	.byte	0x03, 0x1b
        /*00ce*/ 	.short	0x00ff


	//----- nvinfo : EIATTR_MERCURY_ISA_VERSION
	.align		4
        /*00d0*/ 	.byte	0x03, 0x5f
        /*00d2*/ 	.short	0x0000


	//----- nvinfo : EIATTR_COOP_GROUP_MASK_REGIDS
	.align		4
        /*00d4*/ 	.byte	0x04, 0x29
        /*00d6*/ 	.short	(.L_4919 - .L_4918)


	//   ....[0]....
.L_4918:
        /*00d8*/ 	.word	0xffffffff


	//   ....[1]....
        /*00dc*/ 	.word	0xffffffff


	//   ....[2]....
        /*00e0*/ 	.word	0xffffffff


	//   ....[3]....
        /*00e4*/ 	.word	0xffffffff


	//   ....[4]....
        /*00e8*/ 	.word	0xffffffff


	//   ....[5]....
        /*00ec*/ 	.word	0xffffffff


	//   ....[6]....
        /*00f0*/ 	.word	0xffffffff


	//   ....[7]....
        /*00f4*/ 	.word	0xffffffff


	//   ....[8]....
        /*00f8*/ 	.word	0xffffffff


	//   ....[9]....
        /*00fc*/ 	.word	0xffffffff


	//   ....[10]....
        /*0100*/ 	.word	0xffffffff


	//   ....[11]....
        /*0104*/ 	.word	0xffffffff


	//   ....[12]....
        /*0108*/ 	.word	0xffffffff


	//   ....[13]....
        /*010c*/ 	.word	0xffffffff


	//   ....[14]....
        /*0110*/ 	.word	0xffffffff


	//   ....[15]....
        /*0114*/ 	.word	0xffffffff


	//   ....[16]....
        /*0118*/ 	.word	0xffffffff


	//   ....[17]....
        /*011c*/ 	.word	0xffffffff


	//----- nvinfo : EIATTR_COOP_GROUP_INSTR_OFFSETS
	.align		4
.L_4919:
        /*0120*/ 	.byte	0x04, 0x28
        /*0122*/ 	.short	(.L_4921 - .L_4920)


	//   ....[0]....
.L_4920:
        /*0124*/ 	.word	0x000017a0


	//   ....[1]....
        /*0128*/ 	.word	0x000017d0


	//   ....[2]....
        /*012c*/ 	.word	0x000017f0


	//   ....[3]....
        /*0130*/ 	.word	0x00001810


	//   ....[4]....
        /*0134*/ 	.word	0x00001830


	//   ....[5]....
        /*0138*/ 	.word	0x000019a0


	//   ....[6]....
        /*013c*/ 	.word	0x000019b0


	//   ....[7]....
        /*0140*/ 	.word	0x000019d0


	//   ....[8]....
        /*0144*/ 	.word	0x00001c10


	//   ....[9]....
        /*0148*/ 	.word	0x00001d00


	//   ....[10]....
        /*014c*/ 	.word	0x00001d10


	//   ....[11]....
        /*0150*/ 	.word	0x00001e60


	//   ....[12]....
        /*0154*/ 	.word	0x00001ec0


	//   ....[13]....
        /*0158*/ 	.word	0x00001f20


	//   ....[14]....
        /*015c*/ 	.word	0x00001f80


	//   ....[15]....
        /*0160*/ 	.word	0x00001fe0


	//   ....[16]....
        /*0164*/ 	.word	0x00002050


	//   ....[17]....
        /*0168*/ 	.word	0x000020d0


	//----- nvinfo : EIATTR_EXIT_INSTR_OFFSETS
	.align		4
.L_4921:
        /*016c*/ 	.byte	0x04, 0x1c
        /*016e*/ 	.short	(.L_4923 - .L_4922)


	//   ....[0]....
.L_4922:
        /*0170*/ 	.word	0x000002d0


	//   ....[1]....
        /*0174*/ 	.word	0x000013f0


	//   ....[2]....
        /*0178*/ 	.word	0x00001e10


	//----- nvinfo : EIATTR_CRS_STACK_SIZE
	.align		4
.L_4923:
        /*017c*/ 	.byte	0x04, 0x1e
        /*017e*/ 	.short	(.L_4925 - .L_4924)
.L_4924:
        /*0180*/ 	.word	0x00000000
.L_4925:


//--------------------- .nv.info._ZN12tensorrt_llm7kernels32fusedQKNormRopeKernelNTokenHeadsIN3c104HalfES3_Li64ELb1ELi4EEEvPviiifPKvS6_S6_PKlii --------------------------
	.section	.nv.info._ZN12tensorrt_llm7kernels32fusedQKNormRopeKernelNTokenHeadsIN3c104HalfES3_Li64ELb1ELi4EEEvPviiifPKvS6_S6_PKlii,"",@"SHT_CUDA_INFO"
	.sectionflags	@""
	.align	4


	//----- nvinfo : EIATTR_CUDA_API_VERSION
	.align		4
        /*0000*/ 	.byte	0x04, 0x37
        /*0002*/ 	.short	(.L_4927 - .L_4926)
.L_4926:
        /*0004*/ 	.word	0x00000082


	//----- nvinfo : EIATTR_SW2861232_WAR
	.align		4
.L_4927:
        /*0008*/ 	.byte	0x01, 0x35
	.zero		2


	//----- nvinfo : EIATTR_PARAM_CBANK
	.align		4
        /*000c*/ 	.byte	0x04, 0x0a
        /*000e*/ 	.short	(.L_4929 - .L_4928)
	.align		4
.L_4928:
        /*0010*/ 	.word	index@(.nv.constant0._ZN12tensorrt_llm7kernels32fusedQKNormRopeKernelNTokenHeadsIN3c104HalfES3_Li64ELb1ELi4EEEvPviiifPKvS6_S6_PKlii)
        /*0014*/ 	.short	0x0160
        /*0016*/ 	.short	0x0040


	//----- nvinfo : EIATTR_CBANK_PARAM_SIZE
	.align		4
.L_4929:
        /*0018*/ 	.byte	0x03, 0x19
        /*001a*/ 	.short	0x0040


	//----- nvinfo : EIATTR_KPARAM_INFO
	.align		4
        /*001c*/ 	.byte	0x04, 0x17
        /*001e*/ 	.short	(.L_4931 - .L_4930)
.L_4930:
        /*0020*/ 	.word	0x00000000
        /*0024*/ 	.short	0x000a
        /*0026*/ 	.short	0x003c
        /*0028*/ 	.byte	0x00, 0xf0, 0x11, 0x00


	//----- nvinfo : EIATTR_KPARAM_INFO
	.align		4
.L_4931:
        /*002c*/ 	.byte	0x04, 0x17
        /*002e*/ 	.short	(.L_4933 - .L_4932)
.L_4932:
        /*0030*/ 	.word	0x00000000
        /*0034*/ 	.short	0x0009
        /*0036*/ 	.short	0x0038
        /*0038*/ 	.byte	0x00, 0xf0, 0x11, 0x00


	//----- nvinfo : EIATTR_KPARAM_INFO
	.align		4
.L_4933:
        /*003c*/ 	.byte	0x04, 0x17
        /*003e*/ 	.short	(.L_4935 - .L_4934)
.L_4934:
        /*0040*/ 	.word	0x00000000
        /*0044*/ 	.short	0x0008
        /*0046*/ 	.short	0x0030
        /*0048*/ 	.byte	0x00, 0xf0, 0x21, 0x00


	//----- nvinfo : EIATTR_KPARAM_INFO
	.align		4
.L_4935:
        /*004c*/ 	.byte	0x04, 0x17
        /*004e*/ 	.short	(.L_4937 - .L_4936)
.L_4936:
        /*0050*/ 	.word	0x00000000
        /*0054*/ 	.short	0x0007
        /*0056*/ 	.short	0x0028
        /*0058*/ 	.byte	0x00, 0xf0, 0x21, 0x00


	//----- nvinfo : EIATTR_KPARAM_INFO
	.align		4
.L_4937:
        /*005c*/ 	.byte	0x04, 0x17
        /*005e*/ 	.short	(.L_4939 - .L_4938)
.L_4938:
        /*0060*/ 	.word	0x00000000
        /*0064*/ 	.short	0x0006
        /*0066*/ 	.short	0x0020
        /*0068*/ 	.byte	0x00, 0xf0, 0x21, 0x00


	//----- nvinfo : EIATTR_KPARAM_INFO
	.align		4
.L_4939:
        /*006c*/ 	.byte	0x04, 0x17
        /*006e*/ 	.short	(.L_4941 - .L_4940)
.L_4940:
        /*0070*/ 	.word	0x00000000
        /*0074*/ 	.short	0x0005
        /*0076*/ 	.short	0x0018
        /*0078*/ 	.byte	0x00, 0xf0, 0x21, 0x00


	//----- nvinfo : EIATTR_KPARAM_INFO
	.align		4
.L_4941:
        /*007c*/ 	.byte	0x04, 0x17
        /*007e*/ 	.short	(.L_4943 - .L_4942)
.L_4942:
        /*0080*/ 	.word	0x00000000
        /*0084*/ 	.short	0x0004
        /*0086*/ 	.short	0x0014
        /*0088*/ 	.byte	0x00, 0xf0, 0x11, 0x00


	//----- nvinfo : EIATTR_KPARAM_INFO
	.align		4
.L_4943:
        /*008c*/ 	.byte	0x04, 0x17
        /*008e*/ 	.short	(.L_4945 - .L_4944)
.L_4944:
        /*0090*/ 	.word	0x00000000
        /*0094*/ 	.short	0x0003
        /*0096*/ 	.short	0x0010
        /*0098*/ 	.byte	0x00, 0xf0, 0x11, 0x00


	//----- nvinfo : EIATTR_KPARAM_INFO
	.align		4
.L_4945:
        /*009c*/ 	.byte	0x04, 0x17
        /*009e*/ 	.short	(.L_4947 - .L_4946)
.L_4946:
        /*00a0*/ 	.word	0x00000000
        /*00a4*/ 	.short	0x0002
        /*00a6*/ 	.short	0x000c
        /*00a8*/ 	.byte	0x00, 0xf0, 0x11, 0x00


	//----- nvinfo : EIATTR_KPARAM_INFO
	.align		4
.L_4947:
        /*00ac*/ 	.byte	0x04, 0x17
        /*00ae*/ 	.short	(.L_4949 - .L_4948)
.L_4948:
        /*00b0*/ 	.word	0x00000000
        /*00b4*/ 	.short	0x0001
        /*00b6*/ 	.short	0x0008
        /*00b8*/ 	.byte	0x00, 0xf0, 0x11, 0x00


	//----- nvinfo : EIATTR_KPARAM_INFO
	.align		4
.L_4949:
        /*00bc*/ 	.byte	0x04, 0x17
        /*00be*/ 	.short	(.L_4951 - .L_4950)
.L_4950:
        /*00c0*/ 	.word	0x00000000
        /*00c4*/ 	.short	0x0000
        /*00c6*/ 	.short	0x0000
        /*00c8*/ 	.byte	0x00, 0xf0, 0x21, 0x00


	//----- nvinfo : EIATTR_MAXREG_COUNT
	.align		4
.L_4951:
        /*00cc*/ 	.byte	0x03, 0x1b
        /*00ce*/ 	.short	0x00ff


	//----- nvinfo : EIATTR_MERCURY_ISA_VERSION
	.align		4
        /*00d0*/ 	.byte	0x03, 0x5f
        /*00d2*/ 	.short	0x0000


	//----- nvinfo : EIATTR_COOP_GROUP_MASK_REGIDS
	.align		4
        /*00d4*/ 	.byte	0x04, 0x29
        /*00d6*/ 	.short	(.L_4953 - .L_4952)


	//   ....[0]....
.L_4952:
        /*00d8*/ 	.word	0xffffffff


	//   ....[1]....
        /*00dc*/ 	.word	0xffffffff


	//   ....[2]....
        /*00e0*/ 	.word	0xffffffff


	//   ....[3]....
        /*00e4*/ 	.word	0xffffffff


	//   ....[4]....
        /*00e8*/ 	.word	0xffffffff


	//   ....[5]....
        /*00ec*/ 	.word	0xffffffff


	//   ....[6]....
        /*00f0*/ 	.word	0xffffffff


	//   ....[7]....
        /*00f4*/ 	.word	0xffffffff


	//   ....[8]....
        /*00f8*/ 	.word	0xffffffff


	//   ....[9]....
        /*00fc*/ 	.word	0xffffffff


	//   ....[10]....
        /*0100*/ 	.word	0xffffffff


	//   ....[11]....
        /*0104*/ 	.word	0xffffffff


	//   ....[12]....
        /*0108*/ 	.word	0xffffffff


	//   ....[13]....
        /*010c*/ 	.word	0xffffffff


	//   ....[14]....
        /*0110*/ 	.word	0xffffffff


	//   ....[15]....
        /*0114*/ 	.word	0xffffffff


	//   ....[16]....
        /*0118*/ 	.word	0xffffffff


	//   ....[17]....
        /*011c*/ 	.word	0xffffffff


	//   ....[18]....
        /*0120*/ 	.word	0xffffffff


	//   ....[19]....
        /*0124*/ 	.word	0xffffffff


	//   ....[20]....
        /*0128*/ 	.word	0xffffffff


	//   ....[21]....
        /*012c*/ 	.word	0xffffffff


	//   ....[22]....
        /*0130*/ 	.word	0xffffffff


	//   ....[23]....
        /*0134*/ 	.word	0xffffffff


	//   ....[24]....
        /*0138*/ 	.word	0xffffffff


	//   ....[25]....
        /*013c*/ 	.word	0xffffffff


	//   ....[26]....
        /*0140*/ 	.word	0xffffffff


	//   ....[27]....
        /*0144*/ 	.word	0xffffffff


	//   ....[28]....
        /*0148*/ 	.word	0xffffffff


	//   ....[29]....
        /*014c*/ 	.word	0xffffffff


	//----- nvinfo : EIATTR_COOP_GROUP_INSTR_OFFSETS
	.align		4
.L_4953:
        /*0150*/ 	.byte	0x04, 0x28
        /*0152*/ 	.short	(.L_4955 - .L_4954)


	//   ....[0]....
.L_4954:
        /*0154*/ 	.word	0x000016c0


	//   ....[1]....
        /*0158*/ 	.word	0x000016f0


	//   ....[2]....
        /*015c*/ 	.word	0x00001710


	//   ....[3]....
        /*0160*/ 	.word	0x00001730


	//   ....[4]....
        /*0164*/ 	.word	0x00001750


	//   ....[5]....
        /*0168*/ 	.word	0x00001a00


	//   ....[6]....
        /*016c*/ 	.word	0x00001a30


	//   ....[7]....
        /*0170*/ 	.word	0x00001a50


	//   ....[8]....
        /*0174*/ 	.word	0x00001a70


	//   ....[9]....
        /*0178*/ 	.word	0x00001a90


	//   ....[10]....
        /*017c*/ 	.word	0x00001d60


	//   ....[11]....
        /*0180*/ 	.word	0x00001d90


	//   ....[12]....
        /*0184*/ 	.word	0x00001db0


	//   ....[13]....
        /*0188*/ 	.word	0x00001dd0


	//   ....[14]....
        /*018c*/ 	.word	0x00001df0


	//   ....[15]....
        /*0190*/ 	.word	0x00002030


	//   ....[16]....
        /*0194*/ 	.word	0x00002090


	//   ....[17]....
        /*0198*/ 	.word	0x000020f0


	//   ....[18]....
        /*019c*/ 	.word	0x00002150


	//   ....[19]....
        /*01a0*/ 	.word	0x000021c0


	//   ....[20]....
        /*01a4*/ 	.word	0x00002220


	//   ....[21]....
        /*01a8*/ 	.word	0x00002280


	//   ....[22]....
        /*01ac*/ 	.word	0x000022e0


	//   ....[23]....
        /*01b0*/ 	.word	0x00002340


	//   ....[24]....
        /*01b4*/ 	.word	0x000023a0


	//   ....[25]....
        /*01b8*/ 	.word	0x00002400


	//   ....[26]....
        /*01bc*/ 	.word	0x00002460


	//   ....[27]....
        /*01c0*/ 	.word	0x000024c0


	//   ....[28]....
        /*01c4*/ 	.word	0x00002520


	//   ....[29]....
        /*01c8*/ 	.word	0x00002580


	//----- nvinfo : EIATTR_EXIT_INSTR_OFFSETS
	.align		4
.L_4955:
        /*01cc*/ 	.byte	0x04, 0x1c
        /*01ce*/ 	.short	(.L_4957 - .L_4956)


	//   ....[0]....
.L_4956:
        /*01d0*/ 	.word	0x000002a0


	//   ....[1]....
        /*01d4*/ 	.word	0x000013e0


	//   ....[2]....
        /*01d8*/ 	.word	0x00001c80


	//   ....[3]....
        /*01dc*/ 	.word	0x00001fe0


	//----- nvinfo : EIATTR_CRS_STACK_SIZE
	.align		4
.L_4957:
        /*01e0*/ 	.byte	0x04, 0x1e
        /*01e2*/ 	.short	(.L_4959 - .L_4958)
.L_4958:
        /*01e4*/ 	.word	0x00000000
.L_4959:


//--------------------- .nv.info._ZN12tensorrt_llm7kernels32fusedQKNormRopeKernelNTokenHeadsIN3c104HalfES3_Li256ELb0ELi2EEEvPviiifPKvS6_S6_PKlii --------------------------
	.section	.nv.info._ZN12tensorrt_llm7kernels32fusedQKNormRopeKernelNTokenHeadsIN3c104HalfES3_Li256ELb0ELi2EEEvPviiifPKvS6_S6_PKlii,"",@"SHT_CUDA_INFO"
	.sectionflags	@""
	.align	4


	//----- nvinfo : EIATTR_CUDA_API_VERSION
	.align		4
        /*0000*/ 	.byte	0x04, 0x37
        /*0002*/ 	.short	(.L_4961 - .L_4960)
.L_4960:
        /*0004*/ 	.word	0x00000082


	//----- nvinfo : EIATTR_SW2861232_WAR
	.align		4
.L_4961:
        /*0008*/ 	.byte	0x01, 0x35
	.zero		2


	//----- nvinfo : EIATTR_PARAM_CBANK
	.align		4
        /*000c*/ 	.byte	0x04, 0x0a
        /*000e*/ 	.short	(.L_4963 - .L_4962)
	.align		4
.L_4962:
        /*0010*/ 	.word	index@(.nv.constant0._ZN12tensorrt_llm7kernels32fusedQKNormRopeKernelNTokenHeadsIN3c104HalfES3_Li256ELb0ELi2EEEvPviiifPKvS6_S6_PKlii)
        /*0014*/ 	.short	0x0160
        /*0016*/ 	.short	0x0040


	//----- nvinfo : EIATTR_CBANK_PARAM_SIZE
	.align		4
.L_4963:
        /*0018*/ 	.byte	0x03, 0x19
        /*001a*/ 	.short	0x0040


	//----- nvinfo : EIATTR_KPARAM_INFO
	.align		4
        /*001c*/ 	.byte	0x04, 0x17
        /*001e*/ 	.short	(.L_4965 - .L_4964)
.L_4964:
        /*0020*/ 	.word	0x00000000
        /*0024*/ 	.short	0x000a
        /*0026*/ 	.short	0x003c
        /*0028*/ 	.byte	0x00, 0xf0, 0x11, 0x00


	//----- nvinfo : EIATTR_KPARAM_INFO
	.align		4
.L_4965:
        /*002c*/ 	.byte	0x04, 0x17
        /*002e*/ 	.short	(.L_4967 - .L_4966)
.L_4966:
        /*0030*/ 	.word	0x00000000
        /*0034*/ 	.short	0x0009
        /*0036*/ 	.short	0x0038
        /*0038*/ 	.byte	0x00, 0xf0, 0x11, 0x00


	//----- nvinfo : EIATTR_KPARAM_INFO
	.align		4
.L_4967:
        /*003c*/ 	.byte	0x04, 0x17
        /*003e*/ 	.short	(.L_4969 - .L_4968)
.L_4968:
        /*0040*/ 	.word	0x00000000
        /*0044*/ 	.short	0x0008
        /*0046*/ 	.short	0x0030
        /*0048*/ 	.byte	0x00, 0xf0, 0x21, 0x00


	//----- nvinfo : EIATTR_KPARAM_INFO
	.align		4
.L_4969:
        /*004c*/ 	.byte	0x04, 0x17
        /*004e*/ 	.short	(.L_4971 - .L_4970)
.L_4970:
        /*0050*/ 	.word	0x00000000
        /*0054*/ 	.short	0x0007
        /*0056*/ 	.short	0x0028
        /*0058*/ 	.byte	0x00, 0xf0, 0x21, 0x00


	//----- nvinfo : EIATTR_KPARAM_INFO
	.align		4
.L_4971:
        /*005c*/ 	.byte	0x04, 0x17
        /*005e*/ 	.short	(.L_4973 - .L_4972)
.L_4972:
        /*0060*/ 	.word	0x00000000
        /*0064*/ 	.short	0x0006
        /*0066*/ 	.short	0x0020
        /*0068*/ 	.byte	0x00, 0xf0, 0x21, 0x00


	//----- nvinfo : EIATTR_KPARAM_INFO
	.align		4
.L_4973:
        /*006c*/ 	.byte	0x04, 0x17
        /*006e*/ 	.short	(.L_4975 - .L_4974)
.L_4974:
        /*0070*/ 	.word	0x00000000
        /*0074*/ 	.short	0x0005
        /*0076*/ 	.short	0x0018
        /*0078*/ 	.byte	0x00, 0xf0, 0x21, 0x00


	//----- nvinfo : EIATTR_KPARAM_INFO
	.align		4
.L_4975:
        /*007c*/ 	.byte	0x04, 0x17
        /*007e*/ 	.short	(.L_4977 - .L_4976)
.L_4976:
        /*0080*/ 	.word	0x00000000
        /*0084*/ 	.short	0x0004
        /*0086*/ 	.short	0x0014
        /*0088*/ 	.byte	0x00, 0xf0, 0x11, 0x00


	//----- nvinfo : EIATTR_KPARAM_INFO
	.align		4
.L_4977:
        /*008c*/ 	.byte	0x04, 0x17
        /*008e*/ 	.short	(.L_4979 - .L_4978)
.L_4978:
        /*0090*/ 	.word	0x00000000
        /*0094*/ 	.short	0x0003
        /*0096*/ 	.short	0x0010
        /*0098*/ 	.byte	0x00, 0xf0, 0x11, 0x00


	//----- nvinfo : EIATTR_KPARAM_INFO
	.align		4
.L_4979:
        /*009c*/ 	.byte	0x04, 0x17
        /*009e*/ 	.short	(.L_4981 - .L_4980)
.L_4980:
        /*00a0*/ 	.word	0x00000000
        /*00a4*/ 	.short	0x0002
        /*00a6*/ 	.short	0x000c
        /*00a8*/ 	.byte	0x00, 0xf0, 0x11, 0x00


	//----- nvinfo : EIATTR_KPARAM_INFO
	.align		4
.L_4981:
        /*00ac*/ 	.byte	0x04, 0x17
        /*00ae*/ 	.short	(.L_4983 - .L_4982)
.L_4982:
        /*00b0*/ 	.word	0x00000000
        /*00b4*/ 	.short	0x0001
        /*00b6*/ 	.short	0x0008
        /*00b8*/ 	.byte	0x00, 0xf0, 0x11, 0x00


	//----- nvinfo : EIATTR_KPARAM_INFO
	.align		4
.L_4983:
        /*00bc*/ 	.byte	0x04, 0x17
        /*00be*/ 	.short	(.L_4985 - .L_4984)
.L_4984:
        /*00c0*/ 	.word	0x00000000
        /*00c4*/ 	.short	0x0000
        /*00c6*/ 	.short	0x0000
        /*00c8*/ 	.byte	0x00, 0xf0, 0x21, 0x00


	//----- nvinfo : EIATTR_MAXREG_COUNT
	.align		4
.L_4985:
        /*00cc*/ 	.byte	0x03, 0x1b
        /*00ce*/ 	.short	0x00ff


	//----- nvinfo : EIATTR_MERCURY_ISA_VERSION
	.align		4
        /*00d0*/ 	.byte	0x03, 0x5f
        /*00d2*/ 	.short	0x0000


	//----- nvinfo : EIATTR_COOP_GROUP_MASK_REGIDS
	.align		4
        /*00d4*/ 	.byte	0x04, 0x29
        /*00d6*/ 	.short	(.L_4987 - .L_4986)


	//   ....[0]....
.L_4986:
        /*00d8*/ 	.word	0xffffffff


	//   ....[1]....
        /*00dc*/ 	.word	0xffffffff


	//   ....[2]....
        /*00e0*/ 	.word	0xffffffff


	//   ....[3]....
        /*00e4*/ 	.word	0xffffffff


	//   ....[4]....
        /*00e8*/ 	.word	0xffffffff


	//   ....[5]....
        /*00ec*/ 	.word	0xffffffff


	//   ....[6]....
        /*00f0*/ 	.word	0xffffffff


	//   ....[7]....
        /*00f4*/ 	.word	0xffffffff


	//   ....[8]....
        /*00f8*/ 	.word	0xffffffff


	//   ....[9]....
        /*00fc*/ 	.word	0xffffffff


	//   ....[10]....
        /*0100*/ 	.word	0xffffffff


	//   ....[11]....
        /*0104*/ 	.word	0xffffffff


	//   ....[12]....
        /*0108*/ 	.word	0xffffffff


	//   ....[13]....
        /*010c*/ 	.word	0xffffffff


	//   ....[14]....
        /*0110*/ 	.word	0xffffffff


	//   ....[15]....
        /*0114*/ 	.word	0xffffffff


	//   ....[16]....
        /*0118*/ 	.word	0xffffffff


	//   ....[17]....
        /*011c*/ 	.word	0xffffffff


	//   ....[18]....
        /*0120*/ 	.word	0xffffffff


	//   ....[19]....
        /*0124*/ 	.word	0xffffffff


	//   ....[20]....
        /*0128*/ 	.word	0xffffffff


	//   ....[21]....
        /*012c*/ 	.word	0xffffffff


	//   ....[22]....
        /*0130*/ 	.word	0xffffffff


	//   ....[23]....
        /*0134*/ 	.word	0xffffffff


	//   ....[24]....
        /*0138*/ 	.word	0xffffffff


	//   ....[25]....
        /*013c*/ 	.word	0xffffffff


	//   ....[26]....
        /*0140*/ 	.word	0xffffffff


	//   ....[27]....
        /*0144*/ 	.word	0xffffffff


	//   ....[28]....
        /*0148*/ 	.word	0xffffffff


	//   ....[29]....
        /*014c*/ 	.word	0xffffffff


	//----- nvinfo : EIATTR_COOP_GROUP_INSTR_OFFSETS
	.align		4
.L_4987:
        /*0150*/ 	.byte	0x04, 0x28
        /*0152*/ 	.short	(.L_4989 - .L_4988)


	//   ....[0]....
.L_4988:
        /*0154*/ 	.word	0x00001f10


	//   ....[1]....
        /*0158*/ 	.word	0x00001f40


	//   ....[2]....
        /*015c*/ 	.word	0x00001f60


	//   ....[3]....
        /*0160*/ 	.word	0x00001f80


	//   ....[4]....
        /*0164*/ 	.word	0x00001fa0


	//   ....[5]....
        /*0168*/ 	.word	0x00002230


	//   ....[6]....
        /*016c*/ 	.word	0x00002240


	//   ....[7]....
        /*0170*/ 	.word	0x00002270


	//   ....[8]....
        /*0174*/ 	.word	0x00002510


	//   ....[9]....
        /*0178*/ 	.word	0x00002620


	//   ....[10]....
        /*017c*/ 	.word	0x00002680


	//   ....[11]....
        /*0180*/ 	.word	0x00002700


	//   ....[12]....
        /*0184*/ 	.word	0x00002760


	//   ....[13]....
        /*0188*/ 	.word	0x00002890


	//   ....[14]....
        /*018c*/ 	.word	0x00002900


	//   ....[15]....
        /*0190*/ 	.word	0x00002a80


	//   ....[16]....
        /*0194*/ 	.word	0x00002a90


	//   ....[17]....
        /*0198*/ 	.word	0x00002c30


	//   ....[18]....
        /*019c*/ 	.word	0x00002ca0


	//   ....[19]....
        /*01a0*/ 	.word	0x00002d00


	//   ....[20]....
        /*01a4*/ 	.word	0x00002d60


	//   ....[21]....
        /*01a8*/ 	.word	0x00002dc0


	//   ....[22]....
        /*01ac*/ 	.word	0x00002e30


	//   ....[23]....
        /*01b0*/ 	.word	0x00002ea0


	//   ....[24]....
        /*01b4*/ 	.word	0x00002fc0


	//   ....[25]....
        /*01b8*/ 	.word	0x000030e0


	//   ....[26]....
        /*01bc*/ 	.word	0x00003200


	//   ....[27]....
        /*01c0*/ 	.word	0x00003320


	//   ....[28]....
        /*01c4*/ 	.word	0x00003440


	//   ....[29]....
        /*01c8*/ 	.word	0x00003560


	//----- nvinfo : EIATTR_EXIT_INSTR_OFFSETS
	.align		4
.L_4989:
        /*01cc*/ 	.byte	0x04, 0x1c
        /*01ce*/ 	.short	(.L_4991 - .L_4990)


	//   ....[0]....
.L_4990:
        /*01d0*/ 	.word	0x000002b0


	//   ....[1]....
        /*01d4*/ 	.word	0x000013e0


	//   ....[2]....
        /*01d8*/ 	.word	0x00002be0


	//----- nvinfo : EIATTR_CRS_STACK_SIZE
	.align		4
.L_4991:
        /*01dc*/ 	.byte	0x04, 0x1e
        /*01de*/ 	.short	(.L_4993 - .L_4992)
.L_4992:
        /*01e0*/ 	.word	0x00000000
.L_4993:


//--------------------- .nv.info._ZN12tensorrt_llm7kernels32fusedQKNormRopeKernelNTokenHeadsIN3c104HalfES3_Li256ELb1ELi2EEEvPviiifPKvS6_S6_PKlii --------------------------
	.section	.nv.info._ZN12tensorrt_llm7kernels32fusedQKNormRopeKernelNTokenHeadsIN3c104HalfES3_Li256ELb1ELi2EEEvPviiifPKvS6_S6_PKlii,"",@"SHT_CUDA_INFO"
	.sectionflags	@""
	.align	4


	//----- nvinfo : EIATTR_CUDA_API_VERSION
	.align		4
        /*0000*/ 	.byte	0x04, 0x37
        /*0002*/ 	.short	(.L_4995 - .L_4994)
.L_4994:
        /*0004*/ 	.word	0x00000082


	//----- nvinfo : EIATTR_SW2861232_WAR
	.align		4
.L_4995:
        /*0008*/ 	.byte	0x01, 0x35
	.zero		2


	//----- nvinfo : EIATTR_PARAM_CBANK
	.align		4
        /*000c*/ 	.byte	0x04, 0x0a
        /*000e*/ 	.short	(.L_4997 - .L_4996)
	.align		4
.L_4996:
        /*0010*/ 	.word	index@(.nv.constant0._ZN12tensorrt_llm7kernels32fusedQKNormRopeKernelNTokenHeadsIN3c104HalfES3_Li256ELb1ELi2EEEvPviiifPKvS6_S6_PKlii)
        /*0014*/ 	.short	0x0160
        /*0016*/ 	.short	0x0040


	//----- nvinfo : EIATTR_CBANK_PARAM_SIZE
	.align		4
.L_4997:
        /*0018*/ 	.byte	0x03, 0x19
        /*001a*/ 	.short	0x0040


	//----- nvinfo : EIATTR_KPARAM_INFO
	.align		4
        /*001c*/ 	.byte	0x04, 0x17
        /*001e*/ 	.short	(.L_4999 - .L_4998)
.L_4998:
        /*0020*/ 	.word	0x00000000
        /*0024*/ 	.short	0x000a
        /*0026*/ 	.short	0x003c
        /*0028*/ 	.byte	0x00, 0xf0, 0x11, 0x00


	//----- nvinfo : EIATTR_KPARAM_INFO
	.align		4
.L_4999:
        /*002c*/ 	.byte	0x04, 0x17
        /*002e*/ 	.short	(.L_5001 - .L_5000)
.L_5000:
        /*0030*/ 	.word	0x00000000
        /*0034*/ 	.short	0x0009
        /*0036*/ 	.short	0x0038
        /*0038*/ 	.byte	0x00, 0xf0, 0x11, 0x00


	//----- nvinfo : EIATTR_KPARAM_INFO
	.align		4
.L_5001:
        /*003c*/ 	.byte	0x04, 0x17
        /*003e*/ 	.short	(.L_5003 - .L_5002)
.L_5002:
        /*0040*/ 	.word	0x00000000
        /*0044*/ 	.short	0x0008
        /*0046*/ 	.short	0x0030
        /*0048*/ 	.byte	0x00, 0xf0, 0x21, 0x00


	//----- nvinfo : EIATTR_KPARAM_INFO
	.align		4
.L_5003:
        /*004c*/ 	.byte	0x04, 0x17
        /*004e*/ 	.short	(.L_5005 - .L_5004)
.L_5004:
        /*0050*/ 	.word	0x00000000
        /*0054*/ 	.short	0x0007
        /*0056*/ 	.short	0x0028
        /*0058*/ 	.byte	0x00, 0xf0, 0x21, 0x00


	//----- nvinfo : EIATTR_KPARAM_INFO
	.align		4
.L_5005:
        /*005c*/ 	.byte	0x04, 0x17
        /*005e*/ 	.short	(.L_5007 - .L_5006)
.L_5006:
        /*0060*/ 	.word	0x00000000
        /*0064*/ 	.short	0x0006
        /*0066*/ 	.short	0x0020
        /*0068*/ 	.byte	0x00, 0xf0, 0x21, 0x00


	//----- nvinfo : EIATTR_KPARAM_INFO
	.align		4
.L_5007:
        /*006c*/ 	.byte	0x04, 0x17
        /*006e*/ 	.short	(.L_5009 - .L_5008)
.L_5008:
        /*0070*/ 	.word	0x00000000
        /*0074*/ 	.short	0x0005
        /*0076*/ 	.short	0x0018
        /*0078*/ 	.byte	0x00, 0xf0, 0x21, 0x00


	//----- nvinfo : EIATTR_KPARAM_INFO
	.align		4
.L_5009:
        /*007c*/ 	.byte	0x04, 0x17
        /*007e*/ 	.short	(.L_5011 - .L_5010)
.L_5010:
        /*0080*/ 	.word	0x00000000
        /*0084*/ 	.short	0x0004
        /*0086*/ 	.short	0x0014
        /*0088*/ 	.byte	0x00, 0xf0, 0x11, 0x00


	//----- nvinfo : EIATTR_KPARAM_INFO
	.align		4
.L_5011:
        /*008c*/ 	.byte	0x04, 0x17
        /*008e*/ 	.short	(.L_5013 - .L_5012)
.L_5012:
        /*0090*/ 	.word	0x00000000
        /*0094*/ 	.short	0x0003
        /*0096*/ 	.short	0x0010
        /*0098*/ 	.byte	0x00, 0xf0, 0x11, 0x00


	//----- nvinfo : EIATTR_KPARAM_INFO
	.align		4
.L_5013:
        /*009c*/ 	.byte	0x04, 0x17
        /*009e*/ 	.short	(.L_5015 - .L_5014)
.L_5014:
        /*00a0*/ 	.word	0x00000000
        /*00a4*/ 	.short	0x0002
        /*00a6*/ 	.short	0x000c
        /*00a8*/ 	.byte	0x00, 0xf0, 0x11, 0x00


	//----- nvinfo : EIATTR_KPARAM_INFO
	.align		4
.L_5015:
        /*00ac*/ 	.byte	0x04, 0x17
        /*00ae*/ 	.short	(.L_5017 - .L_5016)
.L_5016:
        /*00b0*/ 	.word	0x00000000
        /*00b4*/ 	.short	0x0001
        /*00b6*/ 	.short	0x0008
        /*00b8*/ 	.byte	0x00, 0xf0, 0x11, 0x00


	//----- nvinfo : EIATTR_KPARAM_INFO
	.align		4
.L_5017:
        /*00bc*/ 	.byte	0x04, 0x17
        /*00be*/ 	.short	(.L_5019 - .L_5018)
.L_5018:
        /*00c0*/ 	.word	0x00000000
        /*00c4*/ 	.short	0x0000
        /*00c6*/ 	.short	0x0000
        /*00c8*/ 	.byte	0x00, 0xf0, 0x21, 0x00


	//----- nvinfo : EIATTR_MAXREG_COUNT
	.align		4
.L_5019:
        /*00cc*/ 	.byte	0x03, 0x1b
        /*00ce*/ 	.short	0x00ff


	//----- nvinfo : EIATTR_MERCURY_ISA_VERSION
	.align		4
        /*00d0*/ 	.byte	0x03, 0x5f
        /*00d2*/ 	.short	0x0000


	//----- nvinfo : EIATTR_COOP_GROUP_MASK_REGIDS
	.align		4
        /*00d4*/ 	.byte	0x04, 0x29
        /*00d6*/ 	.short	(.L_5021 - .L_5020)


	//   ....[0]....
.L_5020:
        /*00d8*/ 	.word	0xffffffff


	//   ....[1]....
        /*00dc*/ 	.word	0xffffffff


	//   ....[2]....
        /*00e0*/ 	.word	0xffffffff


	//   ....[3]....
        /*00e4*/ 	.word	0xffffffff


	//   ....[4]....
        /*00e8*/ 	.word	0xffffffff


	//   ....[5]....
        /*00ec*/ 	.word	0xffffffff


	//   ....[6]....
        /*00f0*/ 	.word	0xffffffff


	//   ....[7]....
        /*00f4*/ 	.word	0xffffffff


	//   ....[8]....
        /*00f8*/ 	.word	0xffffffff


	//   ....[9]....
        /*00fc*/ 	.word	0xffffffff


	//----- nvinfo : EIATTR_COOP_GROUP_INSTR_OFFSETS
	.align		4
.L_5021:
        /*0100*/ 	.byte	0x04, 0x28
        /*0102*/ 	.short	(.L_5023 - .L_5022)


	//   ....[0]....
.L_5022:
        /*0104*/ 	.word	0x000018d0


	//   ....[1]....
        /*0108*/ 	.word	0x00001900


	//   ....[2]....
        /*010c*/ 	.word	0x00001920


	//   ....[3]....
        /*0110*/ 	.word	0x00001940


	//   ....[4]....
        /*0114*/ 	.word	0x00001960


	//   ....[5]....
        /*0118*/ 	.word	0x00001f40


	//   ....[6]....
        /*011c*/ 	.word	0x00001fc0


	//   ....[7]....
        /*0120*/ 	.word	0x00002020


	//   ....[8]....
        /*0124*/ 	.word	0x00002080


	//   ....[9]....
        /*0128*/ 	.word	0x000020e0


	//----- nvinfo : EIATTR_EXIT_INSTR_OFFSETS
	.align		4
.L_5023:
        /*012c*/ 	.byte	0x04, 0x1c
        /*012e*/ 	.short	(.L_5025 - .L_5024)


	//   ....[0]....
.L_5024:
        /*0130*/ 	.word	0x000002d0


	//   ....[1]....
        /*0134*/ 	.word	0x00001410


	//   ....[2]....
        /*0138*/ 	.word	0x00001ef0


	//----- nvinfo : EIATTR_CRS_STACK_SIZE
	.align		4
.L_5025:
        /*013c*/ 	.byte	0x04, 0x1e
        /*013e*/ 	.short	(.L_5027 - .L_5026)
.L_5026:
        /*0140*/ 	.word	0x00000000
.L_5027:


//--------------------- .nv.info._ZN12tensorrt_llm7kernels32fusedQKNormRopeKernelNTokenHeadsIN3c104HalfES3_Li128ELb0ELi2EEEvPviiifPKvS6_S6_PKlii --------------------------
	.section	.nv.info._ZN12tensorrt_llm7kernels32fusedQKNormRopeKernelNTokenHeadsIN3c104HalfES3_Li128ELb0ELi2EEEvPviiifPKvS6_S6_PKlii,"",@"SHT_CUDA_INFO"
	.sectionflags	@""
	.align	4


	//----- nvinfo : EIATTR_CUDA_API_VERSION
	.align		4
        /*0000*/ 	.byte	0x04, 0x37
        /*0002*/ 	.short	(.L_5029 - .L_5028)
.L_5028:
        /*0004*/ 	.word	0x00000082


	//----- nvinfo : EIATTR_SW2861232_WAR
	.align		4
.L_5029:
        /*0008*/ 	.byte	0x01, 0x35
	.zero		2


	//----- nvinfo : EIATTR_PARAM_CBANK
	.align		4
        /*000c*/ 	.byte	0x04, 0x0a
        /*000e*/ 	.short	(.L_5031 - .L_5030)
	.align		4
.L_5030:
        /*0010*/ 	.word	index@(.nv.constant0._ZN12tensorrt_llm7kernels32fusedQKNormRopeKernelNTokenHeadsIN3c104HalfES3_Li128ELb0ELi2EEEvPviiifPKvS6_S6_PKlii)
        /*0014*/ 	.short	0x0160
        /*0016*/ 	.short	0x0040


	//----- nvinfo : EIATTR_CBANK_PARAM_SIZE
	.align		4
.L_5031:
        /*0018*/ 	.byte	0x03, 0x19
        /*001a*/ 	.short	0x0040


	//----- nvinfo : EIATTR_KPARAM_INFO
	.align		4
        /*001c*/ 	.byte	0x04, 0x17
        /*001e*/ 	.short	(.L_5033 - .L_5032)
.L_5032:
        /*0020*/ 	.word	0x00000000
        /*0024*/ 	.short	0x000a
        /*0026*/ 	.short	0x003c
        /*0028*/ 	.byte	0x00, 0xf0, 0x11, 0x00


	//----- nvinfo : EIATTR_KPARAM_INFO
	.align		4
.L_5033:
        /*002c*/ 	.byte	0x04, 0x17
        /*002e*/ 	.short	(.L_5035 - .L_5034)
.L_5034:
        /*0030*/ 	.word	0x00000000
        /*0034*/ 	.short	0x0009
        /*0036*/ 	.short	0x0038
        /*0038*/ 	.byte	0x00, 0xf0, 0x11, 0x00


	//----- nvinfo : EIATTR_KPARAM_INFO
	.align		4
.L_5035:
        /*003c*/ 	.byte	0x04, 0x17
        /*003e*/ 	.short	(.L_5037 - .L_5036)
.L_5036:
        /*0040*/ 	.word	0x00000000
        /*0044*/ 	.short	0x0008
        /*0046*/ 	.short	0x0030
        /*0048*/ 	.byte	0x00, 0xf0, 0x21, 0x00


	//----- nvinfo : EIATTR_KPARAM_INFO
	.align		4
.L_5037:
        /*004c*/ 	.byte	0x04, 0x17
        /*004e*/ 	.short	(.L_5039 - .L_5038)
.L_5038:
        /*0050*/ 	.word	0x00000000
        /*0054*/ 	.short	0x0007
        /*0056*/ 	.short	0x0028
        /*0058*/ 	.byte	0x00, 0xf0, 0x21, 0x00


	//----- nvinfo : EIATTR_KPARAM_INFO
	.align		4
.L_5039:
        /*005c*/ 	.byte	0x04, 0x17
        /*005e*/ 	.short	(.L_5041 - .L_5040)
.L_5040:
        /*0060*/ 	.word	0x00000000
        /*0064*/ 	.short	0x0006
        /*0066*/ 	.short	0x0020
        /*0068*/ 	.byte	0x00, 0xf0, 0x21, 0x00


	//----- nvinfo : EIATTR_KPARAM_INFO
	.align		4
.L_5041:
        /*006c*/ 	.byte	0x04, 0x17
        /*006e*/ 	.short	(.L_5043 - .L_5042)
.L_5042:
        /*0070*/ 	.word	0x00000000
        /*0074*/ 	.short	0x0005
        /*0076*/ 	.short	0x0018
        /*0078*/ 	.byte	0x00, 0xf0, 0x21, 0x00


	//----- nvinfo : EIATTR_KPARAM_INFO
	.align		4
.L_5043:
        /*007c*/ 	.byte	0x04, 0x17
        /*007e*/ 	.short	(.L_5045 - .L_5044)
.L_5044:
        /*0080*/ 	.word	0x00000000
        /*0084*/ 	.short	0x0004
        /*0086*/ 	.short	0x0014
        /*0088*/ 	.byte	0x00, 0xf0, 0x11, 0x00


	//----- nvinfo : EIATTR_KPARAM_INFO
	.align		4
.L_5045:
        /*008c*/ 	.byte	0x04, 0x17
        /*008e*/ 	.short	(.L_5047 - .L_5046)
.L_5046:
        /*0090*/ 	.word	0x00000000
        /*0094*/ 	.short	0x0003
        /*0096*/ 	.short	0x0010
        /*0098*/ 	.byte	0x00, 0xf0, 0x11, 0x00


	//----- nvinfo : EIATTR_KPARAM_INFO
	.align		4
.L_5047:
        /*009c*/ 	.byte	0x04, 0x17
        /*009e*/ 	.short	(.L_5049 - .L_5048)
.L_5048:
        /*00a0*/ 	.word	0x00000000
        /*00a4*/ 	.short	0x0002
        /*00a6*/ 	.short	0x000c
        /*00a8*/ 	.byte	0x00, 0xf0, 0x11, 0x00


	//----- nvinfo : EIATTR_KPARAM_INFO
	.align		4
.L_5049:
        /*00ac*/ 	.byte	0x04, 0x17
        /*00ae*/ 	.short	(.L_5051 - .L_5050)
.L_5050:
        /*00b0*/ 	.word	0x00000000
        /*00b4*/ 	.short	0x0001
        /*00b6*/ 	.short	0x0008
        /*00b8*/ 	.byte	0x00, 0xf0, 0x11, 0x00


	//----- nvinfo : EIATTR_KPARAM_INFO
	.align		4
.L_5051:
        /*00bc*/ 	.byte	0x04, 0x17
        /*00be*/ 	.short	(.L_5053 - .L_5052)
.L_5052:
        /*00c0*/ 	.word	0x00000000
        /*00c4*/ 	.short	0x0000
        /*00c6*/ 	.short	0x0000
        /*00c8*/ 	.byte	0x00, 0xf0, 0x21, 0x00


	//----- nvinfo : EIATTR_MAXREG_COUNT
	.align		4
.L_5053:
        /*00cc*/ 	.byte	0x03, 0x1b
        /*00ce*/ 	.short	0x00ff


	//----- nvinfo : EIATTR_MERCURY_ISA_VERSION
	.align		4
        /*00d0*/ 	.byte	0x03, 0x5f
        /*00d2*/ 	.short	0x0000


	//----- nvinfo : EIATTR_COOP_GROUP_MASK_REGIDS
	.align		4
        /*00d4*/ 	.byte	0x04, 0x29
        /*00d6*/ 	.short	(.L_5055 - .L_5054)


	//   ....[0]....
.L_5054:
        /*00d8*/ 	.word	0xffffffff


	//   ....[1]....
        /*00dc*/ 	.word	0xffffffff


	//   ....[2]....
        /*00e0*/ 	.word	0xffffffff


	//   ....[3]....
        /*00e4*/ 	.word	0xffffffff


	//   ....[4]....
        /*00e8*/ 	.word	0xffffffff


	//   ....[5]....
        /*00ec*/ 	.word	0xffffffff


	//   ....[6]....
        /*00f0*/ 	.word	0xffffffff


	//   ....[7]....
        /*00f4*/ 	.word	0xffffffff


	//   ....[8]....
        /*00f8*/ 	.word	0xffffffff


	//   ....[9]....
        /*00fc*/ 	.word	0xffffffff


	//   ....[10]....
        /*0100*/ 	.word	0xffffffff


	//   ....[11]....
        /*0104*/ 	.word	0xffffffff


	//   ....[12]....
        /*0108*/ 	.word	0xffffffff


	//   ....[13]....
        /*010c*/ 	.word	0xffffffff


	//   ....[14]....
        /*0110*/ 	.word	0xffffffff


	//   ....[15]....
        /*0114*/ 	.word	0xffffffff


	//   ....[16]....
        /*0118*/ 	.word	0xffffffff


	//   ....[17]....
        /*011c*/ 	.word	0xffffffff


	//   ....[18]....
        /*0120*/ 	.word	0xffffffff


	//   ....[19]....
        /*0124*/ 	.word	0xffffffff


	//   ....[20]....
        /*0128*/ 	.word	0xffffffff


	//   ....[21]....
        /*012c*/ 	.word	0xffffffff


	//----- nvinfo : EIATTR_COOP_GROUP_INSTR_OFFSETS
	.align		4
.L_5055:
        /*0130*/ 	.byte	0x04, 0x28
        /*0132*/ 	.short	(.L_5057 - .L_5056)


	//   ....[0]....
.L_5056:
        /*0134*/ 	.word	0x00001a80


	//   ....[1]....
        /*0138*/ 	.word	0x00001ab0


	//   ....[2]....
        /*013c*/ 	.word	0x00001ad0


	//   ....[3]....
        /*0140*/ 	.word	0x00001af0


	//   ....[4]....
        /*0144*/ 	.word	0x00001b10


	//   ....[5]....
        /*0148*/ 	.word	0x00001ce0


	//   ....[6]....
        /*014c*/ 	.word	0x00001cf0


	//   ....[7]....
        /*0150*/ 	.word	0x00001d20


	//   ....[8]....
        /*0154*/ 	.word	0x00001fd0


	//   ....[9]....
        /*0158*/ 	.word	0x00002060


	//   ....[10]....
        /*015c*/ 	.word	0x00002070


	//   ....[11]....
        /*0160*/ 	.word	0x00002210


	//   ....[12]....
        /*0164*/ 	.word	0x00002220


	//   ....[13]....
        /*0168*/ 	.word	0x00002380


	//   ....[14]....
        /*016c*/ 	.word	0x000023e0


	//   ....[15]....
        /*0170*/ 	.word	0x00002440


	//   ....[16]....
        /*0174*/ 	.word	0x000024a0


	//   ....[17]....
        /*0178*/ 	.word	0x00002500


	//   ....[18]....
        /*017c*/ 	.word	0x00002570


	//   ....[19]....
        /*0180*/ 	.word	0x000025e0


	//   ....[20]....
        /*0184*/ 	.word	0x00002700


	//   ....[21]....
        /*0188*/ 	.word	0x00002820


	//----- nvinfo : EIATTR_EXIT_INSTR_OFFSETS
	.align		4
.L_5057:
        /*018c*/ 	.byte	0x04, 0x1c
        /*018e*/ 	.short	(.L_5059 - .L_5058)


	//   ....[0]....
.L_5058:
        /*0190*/ 	.word	0x000002c0


	//   ....[1]....
        /*0194*/ 	.word	0x00001410


	//   ....[2]....
        /*0198*/ 	.word	0x00002330


	//----- nvinfo : EIATTR_CRS_STACK_SIZE
	.align		4
.L_5059:
        /*019c*/ 	.byte	0x04, 0x1e
        /*019e*/ 	.short	(.L_5061 - .L_5060)
.L_5060:
        /*01a0*/ 	.word	0x00000000
.L_5061:


//--------------------- .nv.info._ZN12tensorrt_llm7kernels32fusedQKNormRopeKernelNTokenHeadsIN3c104HalfES3_Li128ELb1ELi2EEEvPviiifPKvS6_S6_PKlii --------------------------
	.section	.nv.info._ZN12tensorrt_llm7kernels32fusedQKNormRopeKernelNTokenHeadsIN3c104HalfES3_Li128ELb1ELi2EEEvPviiifPKvS6_S6_PKlii,"",@"SHT_CUDA_INFO"
	.sectionflags	@""
	.align	4


	//----- nvinfo : EIATTR_CUDA_API_VERSION
	.align		4
        /*0000*/ 	.byte	0x04, 0x37
        /*0002*/ 	.short	(.L_5063 - .L_5062)
.L_5062:
        /*0004*/ 	.word	0x00000082


	//----- nvinfo : EIATTR_SW2861232_WAR
	.align		4
.L_5063:
        /*0008*/ 	.byte	0x01, 0x35
	.zero		2


	//----- nvinfo : EIATTR_PARAM_CBANK
	.align		4
        /*000c*/ 	.byte	0x04, 0x0a
        /*000e*/ 	.short	(.L_5065 - .L_5064)
	.align		4
.L_5064:
        /*0010*/ 	.word	index@(.nv.constant0._ZN12tensorrt_llm7kernels32fusedQKNormRopeKernelNTokenHeadsIN3c104HalfES3_Li128ELb1ELi2EEEvPviiifPKvS6_S6_PKlii)
        /*0014*/ 	.short	0x0160
        /*0016*/ 	.short	0x0040


	//----- nvinfo : EIATTR_CBANK_PARAM_SIZE
	.align		4
.L_5065:
        /*0018*/ 	.byte	0x03, 0x19
        /*001a*/ 	.short	0x0040


	//----- nvinfo : EIATTR_KPARAM_INFO
	.align		4
        /*001c*/ 	.byte	0x04, 0x17
        /*001e*/ 	.short	(.L_5067 - .L_5066)
.L_5066:
        /*0020*/ 	.word	0x00000000
        /*0024*/ 	.short	0x000a
        /*0026*/ 	.short	0x003c
        /*0028*/ 	.byte	0x00, 0xf0, 0x11, 0x00


	//----- nvinfo : EIATTR_KPARAM_INFO
	.align		4
.L_5067:
        /*002c*/ 	.byte	0x04, 0x17
        /*002e*/ 	.short	(.L_5069 - .L_5068)
.L_5068:
        /*0030*/ 	.word	0x00000000
        /*0034*/ 	.short	0x0009
        /*0036*/ 	.short	0x0038
        /*0038*/ 	.byte	0x00, 0xf0, 0x11, 0x00


	//----- nvinfo : EIATTR_KPARAM_INFO
	.align		4
.L_5069:
        /*003c*/ 	.byte	0x04, 0x17
        /*003e*/ 	.short	(.L_5071 - .L_5070)
.L_5070:
        /*0040*/ 	.word	0x00000000
        /*0044*/ 	.short	0x0008
        /*0046*/ 	.short	0x0030
        /*0048*/ 	.byte	0x00, 0xf0, 0x21, 0x00


	//----- nvinfo : EIATTR_KPARAM_INFO
	.align		4
.L_5071:
        /*004c*/ 	.byte	0x04, 0x17
        /*004e*/ 	.short	(.L_5073 - .L_5072)
.L_5072:
        /*0050*/ 	.word	0x00000000
        /*0054*/ 	.short	0x0007
        /*0056*/ 	.short	0x0028
        /*0058*/ 	.byte	0x00, 0xf0, 0x21, 0x00


	//----- nvinfo : EIATTR_KPARAM_INFO
	.align		4
.L_5073:
        /*005c*/ 	.byte	0x04, 0x17
        /*005e*/ 	.short	(.L_5075 - .L_5074)
.L_5074:
        /*0060*/ 	.word	0x00000000
        /*0064*/ 	.short	0x0006
        /*0066*/ 	.short	0x0020
        /*0068*/ 	.byte	0x00, 0xf0, 0x21, 0x00


	//----- nvinfo : EIATTR_KPARAM_INFO
	.align		4
.L_5075:
        /*006c*/ 	.byte	0x04, 0x17
        /*006e*/ 	.short	(.L_5077 - .L_5076)
.L_5076:
        /*0070*/ 	.word	0x00000000
        /*0074*/ 	.short	0x0005
        /*0076*/ 	.short	0x0018
        /*0078*/ 	.byte	0x00, 0xf0, 0x21, 0x00


	//----- nvinfo : EIATTR_KPARAM_INFO
	.align		4
.L_5077:
        /*007c*/ 	.byte	0x04, 0x17
        /*007e*/ 	.short	(.L_5079 - .L_5078)
.L_5078:
        /*0080*/ 	.word	0x00000000
        /*0084*/ 	.short	0x0004
        /*0086*/ 	.short	0x0014
        /*0088*/ 	.byte	0x00, 0xf0, 0x11, 0x00


	//----- nvinfo : EIATTR_KPARAM_INFO
	.align		4
.L_5079:
        /*008c*/ 	.byte	0x04, 0x17
        /*008e*/ 	.short	(.L_5081 - .L_5080)
.L_5080:
        /*0090*/ 	.word	0x00000000
        /*0094*/ 	.short	0x0003
        /*0096*/ 	.short	0x0010
        /*0098*/ 	.byte	0x00, 0xf0, 0x11, 0x00


	//----- nvinfo : EIATTR_KPARAM_INFO
	.align		4
.L_5081:
        /*009c*/ 	.byte	0x04, 0x17
        /*009e*/ 	.short	(.L_5083 - .L_5082)
.L_5082:
        /*00a0*/ 	.word	0x00000000
        /*00a4*/ 	.short	0x0002
        /*00a6*/ 	.short	0x000c
        /*00a8*/ 	.byte	0x00, 0xf0, 0x11, 0x00


	//----- nvinfo : EIATTR_KPARAM_INFO
	.align		4
.L_5083:
        /*00ac*/ 	.byte	0x04, 0x17
        /*00ae*/ 	.short	(.L_5085 - .L_5084)
.L_5084:
        /*00b0*/ 	.word	0x00000000
        /*00b4*/ 	.short	0x0001
        /*00b6*/ 	.short	0x0008
        /*00b8*/ 	.byte	0x00, 0xf0, 0x11, 0x00


	//----- nvinfo : EIATTR_KPARAM_INFO
	.align		4
.L_5085:
        /*00bc*/ 	.byte	0x04, 0x17
        /*00be*/ 	.short	(.L_5087 - .L_5086)
.L_5086:
        /*00c0*/ 	.word	0x00000000
        /*00c4*/ 	.short	0x0000
        /*00c6*/ 	.short	0x0000
        /*00c8*/ 	.byte	0x00, 0xf0, 0x21, 0x00


	//----- nvinfo : EIATTR_MAXREG_COUNT
	.align		4
.L_5087:
        /*00cc*/ 	.byte	0x03, 0x1b
        /*00ce*/ 	.short	0x00ff


	//----- nvinfo : EIATTR_MERCURY_ISA_VERSION
	.align		4
        /*00d0*/ 	.byte	0x03, 0x5f
        /*00d2*/ 	.short	0x0000


	//----- nvinfo : EIATTR_COOP_GROUP_MASK_REGIDS
	.align		4
        /*00d4*/ 	.byte	0x04, 0x29
        /*00d6*/ 	.short	(.L_5089 - .L_5088)


	//   ....[0]....
.L_5088:
        /*00d8*/ 	.word	0xffffffff


	//   ....[1]....
        /*00dc*/ 	.word	0xffffffff


	//   ....[2]....
        /*00e0*/ 	.word	0xffffffff


	//   ....[3]....
        /*00e4*/ 	.word	0xffffffff


	//   ....[4]....
        /*00e8*/ 	.word	0xffffffff


	//   ....[5]....
        /*00ec*/ 	.word	0xffffffff


	//   ....[6]....
        /*00f0*/ 	.word	0xffffffff


	//   ....[7]....
        /*00f4*/ 	.word	0xffffffff


	//   ....[8]....
        /*00f8*/ 	.word	0xffffffff


	//   ....[9]....
        /*00fc*/ 	.word	0xffffffff


	//----- nvinfo : EIATTR_COOP_GROUP_INSTR_OFFSETS
	.align		4
.L_5089:
        /*0100*/ 	.byte	0x04, 0x28
        /*0102*/ 	.short	(.L_5091 - .L_5090)


	//   ....[0]....
.L_5090:
        /*0104*/ 	.word	0x000016f0


	//   ....[1]....
        /*0108*/ 	.word	0x00001720


	//   ....[2]....
        /*010c*/ 	.word	0x00001740


	//   ....[3]....
        /*0110*/ 	.word	0x00001760


	//   ....[4]....
        /*0114*/ 	.word	0x00001780


	//   ....[5]....
        /*0118*/ 	.word	0x00001b60


	//   ....[6]....
        /*011c*/ 	.word	0x00001bc0


	//   ....[7]....
        /*0120*/ 	.word	0x00001c20


	//   ....[8]....
        /*0124*/ 	.word	0x00001c80


	//   ....[9]....
        /*0128*/ 	.word	0x00001cf0


	//----- nvinfo : EIATTR_EXIT_INSTR_OFFSETS
	.align		4
.L_5091:
        /*012c*/ 	.byte	0x04, 0x1c
        /*012e*/ 	.short	(.L_5093 - .L_5092)


	//   ....[0]....
.L_5092:
        /*0130*/ 	.word	0x000002c0


	//   ....[1]....
        /*0134*/ 	.word	0x000013e0


	//   ....[2]....
        /*0138*/ 	.word	0x00001b10


	//----- nvinfo : EIATTR_CRS_STACK_SIZE
	.align		4
.L_5093:
        /*013c*/ 	.byte	0x04, 0x1e
        /*013e*/ 	.short	(.L_5095 - .L_5094)
.L_5094:
        /*0140*/ 	.word	0x00000000
.L_5095:


//--------------------- .nv.info._ZN12tensorrt_llm7kernels32fusedQKNormRopeKernelNTokenHeadsIN3c104HalfES3_Li64ELb0ELi2EEEvPviiifPKvS6_S6_PKlii --------------------------
	.section	.nv.info._ZN12tensorrt_llm7kernels32fusedQKNormRopeKernelNTokenHeadsIN3c104HalfES3_Li64ELb0ELi2EEEvPviiifPKvS6_S6_PKlii,"",@"SHT_CUDA_INFO"
	.sectionflags	@""
	.align	4


	//----- nvinfo : EIATTR_CUDA_API_VERSION
	.align		4
        /*0000*/ 	.byte	0x04, 0x37
        /*0002*/ 	.short	(.L_5097 - .L_5096)
.L_5096:
        /*0004*/ 	.word	0x00000082


	//----- nvinfo : EIATTR_SW2861232_WAR
	.align		4
.L_5097:
        /*0008*/ 	.byte	0x01, 0x35
	.zero		2


	//----- nvinfo : EIATTR_PARAM_CBANK
	.align		4
        /*000c*/ 	.byte	0x04, 0x0a
        /*000e*/ 	.short	(.L_5099 - .L_5098)
	.align		4
.L_5098:
        /*0010*/ 	.word	index@(.nv.constant0._ZN12tensorrt_llm7kernels32fusedQKNormRopeKernelNTokenHeadsIN3c104HalfES3_Li64ELb0ELi2EEEvPviiifPKvS6_S6_PKlii)
        /*0014*/ 	.short	0x0160
        /*0016*/ 	.short	0x0040


	//----- nvinfo : EIATTR_CBANK_PARAM_SIZE
	.align		4
.L_5099:
        /*0018*/ 	.byte	0x03, 0x19
        /*001a*/ 	.short	0x0040


	//----- nvinfo : EIATTR_KPARAM_INFO
	.align		4
        /*001c*/ 	.byte	0x04, 0x17
        /*001e*/ 	.short	(.L_5101 - .L_5100)
.L_5100:
        /*0020*/ 	.word	0x00000000
        /*0024*/ 	.short	0x000a
        /*0026*/ 	.short	0x003c
        /*0028*/ 	.byte	0x00, 0xf0, 0x11, 0x00


	//----- nvinfo : EIATTR_KPARAM_INFO
	.align		4
.L_5101:
        /*002c*/ 	.byte	0x04, 0x17
        /*002e*/ 	.short	(.L_5103 - .L_5102)
.L_5102:
        /*0030*/ 	.word	0x00000000
        /*0034*/ 	.short	0x0009
        /*0036*/ 	.short	0x0038
        /*0038*/ 	.byte	0x00, 0xf0, 0x11, 0x00


	//----- nvinfo : EIATTR_KPARAM_INFO
	.align		4
.L_5103:
        /*003c*/ 	.byte	0x04, 0x17
        /*003e*/ 	.short	(.L_5105 - .L_5104)
.L_5104:
        /*0040*/ 	.word	0x00000000
        /*0044*/ 	.short	0x0008
        /*0046*/ 	.short	0x0030
        /*0048*/ 	.byte	0x00, 0xf0, 0x21, 0x00


	//----- nvinfo : EIATTR_KPARAM_INFO
	.align		4
.L_5105:
        /*004c*/ 	.byte	0x04, 0x17
        /*004e*/ 	.short	(.L_5107 - .L_5106)
.L_5106:
        /*0050*/ 	.word	0x00000000
        /*0054*/ 	.short	0x0007
        /*0056*/ 	.short	0x0028
        /*0058*/ 	.byte	0x00, 0xf0, 0x21, 0x00


	//----- nvinfo : EIATTR_KPARAM_INFO
	.align		4
.L_5107:
        /*005c*/ 	.byte	0x04, 0x17
        /*005e*/ 	.short	(.L_5109 - .L_5108)
.L_5108:
        /*0060*/ 	.word	0x00000000
        /*0064*/ 	.short	0x0006
        /*0066*/ 	.short	0x0020
        /*0068*/ 	.byte	0x00, 0xf0, 0x21, 0x00


	//----- nvinfo : EIATTR_KPARAM_INFO
	.align		4
.L_5109:
        /*006c*/ 	.byte	0x04, 0x17
        /*006e*/ 	.short	(.L_5111 - .L_5110)
.L_5110:
        /*0070*/ 	.word	0x00000000
        /*0074*/ 	.short	0x0005
        /*0076*/ 	.short	0x0018
        /*0078*/ 	.byte	0x00, 0xf0, 0x21, 0x00


	//----- nvinfo : EIATTR_KPARAM_INFO
	.align		4
.L_5111:
        /*007c*/ 	.byte	0x04, 0x17
        /*007e*/ 	.short	(.L_5113 - .L_5112)
.L_5112:
        /*0080*/ 	.word	0x00000000
        /*0084*/ 	.short	0x0004
        /*0086*/ 	.short	0x0014
        /*0088*/ 	.byte	0x00, 0xf0, 0x11, 0x00


	//----- nvinfo : EIATTR_KPARAM_INFO
	.align		4
.L_5113:
        /*008c*/ 	.byte	0x04, 0x17
        /*008e*/ 	.short	(.L_5115 - .L_5114)
.L_5114:
        /*0090*/ 	.word	0x00000000
        /*0094*/ 	.short	0x0003
        /*0096*/ 	.short	0x0010
        /*0098*/ 	.byte	0x00, 0xf0, 0x11, 0x00


	//----- nvinfo : EIATTR_KPARAM_INFO
	.align		4
.L_5115:
        /*009c*/ 	.byte	0x04, 0x17
        /*009e*/ 	.short	(.L_5117 - .L_5116)
.L_5116:
        /*00a0*/ 	.word	0x00000000
        /*00a4*/ 	.short	0x0002
        /*00a6*/ 	.short	0x000c
        /*00a8*/ 	.byte	0x00, 0xf0, 0x11, 0x00


	//----- nvinfo : EIATTR_KPARAM_INFO
	.align		4
.L_5117:
        /*00ac*/ 	.byte	0x04, 0x17
        /*00ae*/ 	.short	(.L_5119 - .L_5118)
.L_5118:
        /*00b0*/ 	.word	0x00000000
        /*00b4*/ 	.short	0x0001
        /*00b6*/ 	.short	0x0008
        /*00b8*/ 	.byte	0x00, 0xf0, 0x11, 0x00


	//----- nvinfo : EIATTR_KPARAM_INFO
	.align		4
.L_5119:
        /*00bc*/ 	.byte	0x04, 0x17
        /*00be*/ 	.short	(.L_5121 - .L_5120)
.L_5120:
        /*00c0*/ 	.word	0x00000000
        /*00c4*/ 	.short	0x0000
        /*00c6*/ 	.short	0x0000
        /*00c8*/ 	.byte	0x00, 0xf0, 0x21, 0x00


	//----- nvinfo : EIATTR_MAXREG_COUNT
	.align		4
.L_5121:
        /*00cc*/ 	.byte	0x03, 0x1b
        /*00ce*/ 	.short	0x00ff


	//----- nvinfo : EIATTR_MERCURY_ISA_VERSION
	.align		4
        /*00d0*/ 	.byte	0x03, 0x5f
        /*00d2*/ 	.short	0x0000


	//----- nvinfo : EIATTR_COOP_GROUP_MASK_REGIDS
	.align		4
        /*00d4*/ 	.byte	0x04, 0x29
        /*00d6*/ 	.short	(.L_5123 - .L_5122)


	//   ....[0]....
.L_5122:
        /*00d8*/ 	.word	0xffffffff


	//   ....[1]....
        /*00dc*/ 	.word	0xffffffff


	//   ....[2]....
        /*00e0*/ 	.word	0xffffffff


	//   ....[3]....
        /*00e4*/ 	.word	0xffffffff


	//   ....[4]....
        /*00e8*/ 	.word	0xffffffff


	//   ....[5]....
        /*00ec*/ 	.word	0xffffffff


	//   ....[6]....
        /*00f0*/ 	.word	0xffffffff


	//   ....[7]....
        /*00f4*/ 	.word	0xffffffff


	//   ....[8]....
        /*00f8*/ 	.word	0xffffffff


	//   ....[9]....
        /*00fc*/ 	.word	0xffffffff


	//   ....[10]....
        /*0100*/ 	.word	0xffffffff


	//   ....[11]....
        /*0104*/ 	.word	0xffffffff


	//   ....[12]....
        /*0108*/ 	.word	0xffffffff


	//   ....[13]....
        /*010c*/ 	.word	0xffffffff


	//   ....[14]....
        /*0110*/ 	.word	0xffffffff


	//   ....[15]....
        /*0114*/ 	.word	0xffffffff


	//   ....[16]....
        /*0118*/ 	.word	0xffffffff


	//   ....[17]....
        /*011c*/ 	.word	0xffffffff


	//----- nvinfo : EIATTR_COOP_GROUP_INSTR_OFFSETS
	.align		4
.L_5123:
        /*0120*/ 	.byte	0x04, 0x28
        /*0122*/ 	.short	(.L_5125 - .L_5124)


	//   ....[0]....
.L_5124:
        /*0124*/ 	.word	0x00001790


	//   ....[1]....
        /*0128*/ 	.word	0x000017c0


	//   ....[2]....
        /*012c*/ 	.word	0x000017e0


	//   ....[3]....
        /*0130*/ 	.word	0x00001800


	//   ....[4]....
        /*0134*/ 	.word	0x00001820


	//   ....[5]....
        /*0138*/ 	.word	0x00001990


	//   ....[6]....
        /*013c*/ 	.word	0x000019a0


	//   ....[7]....
        /*0140*/ 	.word	0x000019c0


	//   ....[8]....
        /*0144*/ 	.word	0x00001c00


	//   ....[9]....
        /*0148*/ 	.word	0x00001cf0


	//   ....[10]....
        /*014c*/ 	.word	0x00001d00


	//   ....[11]....
        /*0150*/ 	.word	0x00001e50


	//   ....[12]....
        /*0154*/ 	.word	0x00001eb0


	//   ....[13]....
        /*0158*/ 	.word	0x00001f10


	//   ....[14]....
        /*015c*/ 	.word	0x00001f70


	//   ....[15]....
        /*0160*/ 	.word	0x00001fd0


	//   ....[16]....
        /*0164*/ 	.word	0x00002040


	//   ....[17]....
        /*0168*/ 	.word	0x000020c0


	//----- nvinfo : EIATTR_EXIT_INSTR_OFFSETS
	.align		4
.L_5125:
        /*016c*/ 	.byte	0x04, 0x1c
        /*016e*/ 	.short	(.L_5127 - .L_5126)


	//   ....[0]....
.L_5126:
        /*0170*/ 	.word	0x000002c0


	//   ....[1]....
        /*0174*/ 	.word	0x000013e0


	//   ....[2]....
        /*0178*/ 	.word	0x00001e00


	//----- nvinfo : EIATTR_CRS_STACK_SIZE
	.align		4
.L_5127:
        /*017c*/ 	.byte	0x04, 0x1e
        /*017e*/ 	.short	(.L_5129 - .L_5128)
.L_5128:
        /*0180*/ 	.word	0x00000000
.L_5129:


//--------------------- .nv.info._ZN12tensorrt_llm7kernels32fusedQKNormRopeKernelNTokenHeadsIN3c104HalfES3_Li64ELb1ELi2EEEvPviiifPKvS6_S6_PKlii --------------------------
	.section	.nv.info._ZN12tensorrt_llm7kernels32fusedQKNormRopeKernelNTokenHeadsIN3c104HalfES3_Li64ELb1ELi2EEEvPviiifPKvS6_S6_PKlii,"",@"SHT_CUDA_INFO"
	.sectionflags	@""
	.align	4


	//----- nvinfo : EIATTR_CUDA_API_VERSION
	.align		4
        /*0000*/ 	.byte	0x04, 0x37
        /*0002*/ 	.short	(.L_5131 - .L_5130)
.L_5130:
        /*0004*/ 	.word	0x00000082


	//----- nvinfo : EIATTR_SW2861232_WAR
	.align		4
.L_5131:
        /*0008*/ 	.byte	0x01, 0x35
	.zero		2


	//----- nvinfo : EIATTR_PARAM_CBANK
	.align		4
        /*000c*/ 	.byte	0x04, 0x0a
        /*000e*/ 	.short	(.L_5133 - .L_5132)
	.align		4
.L_5132:
        /*0010*/ 	.word	index@(.nv.constant0._ZN12tensorrt_llm7kernels32fusedQKNormRopeKernelNTokenHeadsIN3c104HalfES3_Li64ELb1ELi2EEEvPviiifPKvS6_S6_PKlii)
        /*0014*/ 	.short	0x0160
        /*0016*/ 	.short	0x0040


	//----- nvinfo : EIATTR_CBANK_PARAM_SIZE
	.align		4
.L_5133:
        /*0018*/ 	.byte	0x03, 0x19
        /*001a*/ 	.short	0x0040


	//----- nvinfo : EIATTR_KPARAM_INFO
	.align		4
        /*001c*/ 	.byte	0x04, 0x17
        /*001e*/ 	.short	(.L_5135 - .L_5134)
.L_5134:
        /*0020*/ 	.word	0x00000000
        /*0024*/ 	.short	0x000a
        /*0026*/ 	.short	0x003c
        /*0028*/ 	.byte	0x00, 0xf0, 0x11, 0x00


	//----- nvinfo : EIATTR_KPARAM_INFO
	.align		4
.L_5135:
        /*002c*/ 	.byte	0x04, 0x17
        /*002e*/ 	.short	(.L_5137 - .L_5136)
.L_5136:
        /*0030*/ 	.word	0x00000000
        /*0034*/ 	.short	0x0009
        /*0036*/ 	.short	0x0038
        /*0038*/ 	.byte	0x00, 0xf0, 0x11, 0x00


	//----- nvinfo : EIATTR_KPARAM_INFO
	.align		4
.L_5137:
        /*003c*/ 	.byte	0x04, 0x17
        /*003e*/ 	.short	(.L_5139 - .L_5138)
.L_5138:
        /*0040*/ 	.word	0x00000000
        /*0044*/ 	.short	0x0008
        /*0046*/ 	.short	0x0030
        /*0048*/ 	.byte	0x00, 0xf0, 0x21, 0x00


	//----- nvinfo : EIATTR_KPARAM_INFO
	.align		4
.L_5139:
        /*004c*/ 	.byte	0x04, 0x17
        /*004e*/ 	.short	(.L_5141 - .L_5140)
.L_5140:
        /*0050*/ 	.word	0x00000000
        /*0054*/ 	.short	0x0007
        /*0056*/ 	.short	0x0028
        /*0058*/ 	.byte	0x00, 0xf0, 0x21, 0x00


	//----- nvinfo : EIATTR_KPARAM_INFO
	.align		4
.L_5141:
        /*005c*/ 	.byte	0x04, 0x17
        /*005e*/ 	.short	(.L_5143 - .L_5142)
.L_5142:
        /*0060*/ 	.word	0x00000000
        /*0064*/ 	.short	0x0006
        /*0066*/ 	.short	0x0020
        /*0068*/ 	.byte	0x00, 0xf0, 0x21, 0x00


	//----- nvinfo : EIATTR_KPARAM_INFO
	.align		4
.L_5143:
        /*006c*/ 	.byte	0x04, 0x17
        /*006e*/ 	.short	(.L_5145 - .L_5144)
.L_5144:
        /*0070*/ 	.word	0x00000000
        /*0074*/ 	.short	0x0005
        /*0076*/ 	.short	0x0018
        /*0078*/ 	.byte	0x00, 0xf0, 0x21, 0x00


	//----- nvinfo : EIATTR_KPARAM_INFO
	.align		4
.L_5145:
        /*007c*/ 	.byte	0x04, 0x17
        /*007e*/ 	.short	(.L_5147 - .L_5146)
.L_5146:
        /*0080*/ 	.word	0x00000000
        /*0084*/ 	.short	0x0004
        /*0086*/ 	.short	0x0014
        /*0088*/ 	.byte	0x00, 0xf0, 0x11, 0x00


	//----- nvinfo : EIATTR_KPARAM_INFO
	.align		4
.L_5147:
        /*008c*/ 	.byte	0x04, 0x17
        /*008e*/ 	.short	(.L_5149 - .L_5148)
.L_5148:
        /*0090*/ 	.word	0x00000000
        /*0094*/ 	.short	0x0003
        /*0096*/ 	.short	0x0010
        /*0098*/ 	.byte	0x00, 0xf0, 0x11, 0x00


	//----- nvinfo : EIATTR_KPARAM_INFO
	.align		4
.L_5149:
        /*009c*/ 	.byte	0x04, 0x17
        /*009e*/ 	.short	(.L_5151 - .L_5150)
.L_5150:
        /*00a0*/ 	.word	0x00000000
        /*00a4*/ 	.short	0x0002
        /*00a6*/ 	.short	0x000c
        /*00a8*/ 	.byte	0x00, 0xf0, 0x11, 0x00


	//----- nvinfo : EIATTR_KPARAM_INFO
	.align		4
.L_5151:
        /*00ac*/ 	.byte	0x04, 0x17
        /*00ae*/ 	.short	(.L_5153 - .L_5152)
.L_5152:
        /*00b0*/ 	.word	0x00000000
        /*00b4*/ 	.short	0x0001
        /*00b6*/ 	.short	0x0008
        /*00b8*/ 	.byte	0x00, 0xf0, 0x11, 0x00


	//----- nvinfo : EIATTR_KPARAM_INFO
	.align		4
.L_5153:
        /*00bc*/ 	.byte	0x04, 0x17
        /*00be*/ 	.short	(.L_5155 - .L_5154)
.L_5154:
        /*00c0*/ 	.word	0x00000000
        /*00c4*/ 	.short	0x0000
        /*00c6*/ 	.short	0x0000
        /*00c8*/ 	.byte	0x00, 0xf0, 0x21, 0x00


	//----- nvinfo : EIATTR_MAXREG_COUNT
	.align		4
.L_5155:
        /*00cc*/ 	.byte	0x03, 0x1b
        /*00ce*/ 	.short	0x00ff


	//----- nvinfo : EIATTR_MERCURY_ISA_VERSION
	.align		4
        /*00d0*/ 	.byte	0x03, 0x5f
        /*00d2*/ 	.short	0x0000


	//----- nvinfo : EIATTR_COOP_GROUP_MASK_REGIDS
	.align		4
        /*00d4*/ 	.byte	0x04, 0x29
        /*00d6*/ 	.short	(.L_5157 - .L_5156)


	//   ....[0]....
.L_5156:
        /*00d8*/ 	.word	0xffffffff


	//   ....[1]....
        /*00dc*/ 	.word	0xffffffff


	//   ....[2]....
        /*00e0*/ 	.word	0xffffffff


	//   ....[3]....
        /*00e4*/ 	.word	0xffffffff


	//   ....[4]....
        /*00e8*/ 	.word	0xffffffff


	//   ....[5]....
        /*00ec*/ 	.word	0xffffffff


	//   ....[6]....
        /*00f0*/ 	.word	0xffffffff


	//   ....[7]....
        /*00f4*/ 	.word	0xffffffff


	//   ....[8]....
        /*00f8*/ 	.word	0xffffffff


	//   ....[9]....
        /*00fc*/ 	.word	0xffffffff


	//   ....[10]....
        /*0100*/ 	.word	0xffffffff


	//   ....[11]....
        /*0104*/ 	.word	0xffffffff


	//   ....[12]....
        /*0108*/ 	.word	0xffffffff


	//   ....[13]....
        /*010c*/ 	.word	0xffffffff


	//   ....[14]....
        /*0110*/ 	.word	0xffffffff


	//   ....[15]....
        /*0114*/ 	.word	0xffffffff


	//   ....[16]....
        /*0118*/ 	.word	0xffffffff


	//   ....[17]....
        /*011c*/ 	.word	0xffffffff


	//   ....[18]....
        /*0120*/ 	.word	0xffffffff


	//   ....[19]....
        /*0124*/ 	.word	0xffffffff


	//   ....[20]....
        /*0128*/ 	.word	0xffffffff


	//   ....[21]....
        /*012c*/ 	.word	0xffffffff


	//   ....[22]....
        /*0130*/ 	.word	0xffffffff


	//   ....[23]....
        /*0134*/ 	.word	0xffffffff


	//   ....[24]....
        /*0138*/ 	.word	0xffffffff


	//   ....[25]....
        /*013c*/ 	.word	0xffffffff


	//   ....[26]....
        /*0140*/ 	.word	0xffffffff


	//   ....[27]....
        /*0144*/ 	.word	0xffffffff


	//   ....[28]....
        /*0148*/ 	.word	0xffffffff


	//   ....[29]....
        /*014c*/ 	.word	0xffffffff


	//----- nvinfo : EIATTR_COOP_GROUP_INSTR_OFFSETS
	.align		4
.L_5157:
        /*0150*/ 	.byte	0x04, 0x28
        /*0152*/ 	.short	(.L_5159 - .L_5158)


	//   ....[0]....
.L_5158:
        /*0154*/ 	.word	0x000016b0


	//   ....[1]....
        /*0158*/ 	.word	0x000016e0


	//   ....[2]....
        /*015c*/ 	.word	0x00001700


	//   ....[3]....
        /*0160*/ 	.word	0x00001720


	//   ....[4]....
        /*0164*/ 	.word	0x00001740


	//   ....[5]....
        /*0168*/ 	.word	0x000019f0


	//   ....[6]....
        /*016c*/ 	.word	0x00001a20


	//   ....[7]....
        /*0170*/ 	.word	0x00001a40


	//   ....[8]....
        /*0174*/ 	.word	0x00001a60


	//   ....[9]....
        /*0178*/ 	.word	0x00001a80


	//   ....[10]....
        /*017c*/ 	.word	0x00001d50


	//   ....[11]....
        /*0180*/ 	.word	0x00001d80


	//   ....[12]....
        /*0184*/ 	.word	0x00001da0


	//   ....[13]....
        /*0188*/ 	.word	0x00001dc0


	//   ....[14]....
        /*018c*/ 	.word	0x00001de0


	//   ....[15]....
        /*0190*/ 	.word	0x00002020


	//   ....[16]....
        /*0194*/ 	.word	0x00002080


	//   ....[17]....
        /*0198*/ 	.word	0x000020e0


	//   ....[18]....
        /*019c*/ 	.word	0x00002140


	//   ....[19]....
        /*01a0*/ 	.word	0x000021b0


	//   ....[20]....
        /*01a4*/ 	.word	0x00002210


	//   ....[21]....
        /*01a8*/ 	.word	0x00002270


	//   ....[22]....
        /*01ac*/ 	.word	0x000022d0


	//   ....[23]....
        /*01b0*/ 	.word	0x00002330


	//   ....[24]....
        /*01b4*/ 	.word	0x00002390


	//   ....[25]....
        /*01b8*/ 	.word	0x000023f0


	//   ....[26]....
        /*01bc*/ 	.word	0x00002450


	//   ....[27]....
        /*01c0*/ 	.word	0x000024b0


	//   ....[28]....
        /*01c4*/ 	.word	0x00002510


	//   ....[29]....
        /*01c8*/ 	.word	0x00002570


	//----- nvinfo : EIATTR_EXIT_INSTR_OFFSETS
	.align		4
.L_5159:
        /*01cc*/ 	.byte	0x04, 0x1c
        /*01ce*/ 	.short	(.L_5161 - .L_5160)


	//   ....[0]....
.L_5160:
        /*01d0*/ 	.word	0x00000290


	//   ....[1]....
        /*01d4*/ 	.word	0x000013d0


	//   ....[2]....
        /*01d8*/ 	.word	0x00001c70


	//   ....[3]....
        /*01dc*/ 	.word	0x00001fd0


	//----- nvinfo : EIATTR_CRS_STACK_SIZE
	.align		4
.L_5161:
        /*01e0*/ 	.byte	0x04, 0x1e
        /*01e2*/ 	.short	(.L_5163 - .L_5162)
.L_5162:
        /*01e4*/ 	.word	0x00000000
.L_5163:


//--------------------- .nv.info._ZN12tensorrt_llm7kernels21fusedQKNormRopeKernelIN3c104HalfES3_Li256ELb0EEEvPviiifPKvS6_S6_PKlii --------------------------
	.section	.nv.info._ZN12tensorrt_llm7kernels21fusedQKNormRopeKernelIN3c104HalfES3_Li256ELb0EEEvPviiifPKvS6_S6_PKlii,"",@"SHT_CUDA_INFO"
	.sectionflags	@""
	.align	4


	//----- nvinfo : EIATTR_CUDA_API_VERSION
	.align		4
        /*0000*/ 	.byte	0x04, 0x37
        /*0002*/ 	.short	(.L_5165 - .L_5164)
.L_5164:
        /*0004*/ 	.word	0x00000082


	//----- nvinfo : EIATTR_SW2861232_WAR
	.align		4
.L_5165:
        /*0008*/ 	.byte	0x01, 0x35
	.zero		2


	//----- nvinfo : EIATTR_PARAM_CBANK
	.align		4
        /*000c*/ 	.byte	0x04, 0x0a
        /*000e*/ 	.short	(.L_5167 - .L_5166)
	.align		4
.L_5166:
        /*0010*/ 	.word	index@(.nv.constant0._ZN12tensorrt_llm7kernels21fusedQKNormRopeKernelIN3c104HalfES3_Li256ELb0EEEvPviiifPKvS6_S6_PKlii)
        /*0014*/ 	.short	0x0160
        /*0016*/ 	.short	0x0040


	//----- nvinfo : EIATTR_CBANK_PARAM_SIZE
	.align		4
.L_5167:
        /*0018*/ 	.byte	0x03, 0x19
        /*001a*/ 	.short	0x0040


	//----- nvinfo : EIATTR_KPARAM_INFO
	.align		4
        /*001c*/ 	.byte	0x04, 0x17
        /*001e*/ 	.short	(.L_5169 - .L_5168)
.L_5168:
        /*0020*/ 	.word	0x00000000
        /*0024*/ 	.short	0x000a
        /*0026*/ 	.short	0x003c
        /*0028*/ 	.byte	0x00, 0xf0, 0x11, 0x00


	//----- nvinfo : EIATTR_KPARAM_INFO
	.align		4
.L_5169:
        /*002c*/ 	.byte	0x04, 0x17
        /*002e*/ 	.short	(.L_5171 - .L_5170)
.L_5170:
        /*0030*/ 	.word	0x00000000
        /*0034*/ 	.short	0x0009
        /*0036*/ 	.short	0x0038
        /*0038*/ 	.byte	0x00, 0xf0, 0x11, 0x00


	//----- nvinfo : EIATTR_KPARAM_INFO
	.align		4
.L_5171:
        /*003c*/ 	.byte	0x04, 0x17
        /*003e*/ 	.short	(.L_5173 - .L_5172)
.L_5172:
        /*0040*/ 	.word	0x00000000
        /*0044*/ 	.short	0x0008
        /*0046*/ 	.short	0x0030
        /*0048*/ 	.byte	0x00, 0xf0, 0x21, 0x00


	//----- nvinfo : EIATTR_KPARAM_INFO
	.align		4
.L_5173:
        /*004c*/ 	.byte	0x04, 0x17
        /*004e*/ 	.short	(.L_5175 - .L_5174)
.L_5174:
        /*0050*/ 	.word	0x00000000
        /*0054*/ 	.short	0x0007
        /*0056*/ 	.short	0x0028
        /*0058*/ 	.byte	0x00, 0xf0, 0x21, 0x00


	//----- nvinfo : EIATTR_KPARAM_INFO
	.align		4
.L_5175:
        /*005c*/ 	.byte	0x04, 0x17
        /*005e*/ 	.short	(.L_5177 - .L_5176)
.L_5176:
        /*0060*/ 	.word	0x00000000
        /*0064*/ 	.short	0x0006
        /*0066*/ 	.short	0x0020
        /*0068*/ 	.byte	0x00, 0xf0, 0x21, 0x00


	//----- nvinfo : EIATTR_KPARAM_INFO
	.align		4
.L_5177:
        /*006c*/ 	.byte	0x04, 0x17
        /*006e*/ 	.short	(.L_5179 - .L_5178)
.L_5178:
        /*0070*/ 	.word	0x00000000
        /*0074*/ 	.short	0x0005
        /*0076*/ 	.short	0x0018
        /*0078*/ 	.byte	0x00, 0xf0, 0x21, 0x00


	//----- nvinfo : EIATTR_KPARAM_INFO
	.align		4
.L_5179:
        /*007c*/ 	.byte	0x04, 0x17
        /*007e*/ 	.short	(.L_5181 - .L_5180)
.L_5180:
        /*0080*/ 	.word	0x00000000
        /*0084*/ 	.short	0x0004
        /*0086*/ 	.short	0x0014
        /*0088*/ 	.byte	0x00, 0xf0, 0x11, 0x00


	//----- nvinfo : EIATTR_KPARAM_INFO
	.align		4
.L_5181:
        /*008c*/ 	.byte	0x04, 0x17
        /*008e*/ 	.short	(.L_5183 - .L_5182)
.L_5182:
        /*0090*/ 	.word	0x00000000
        /*0094*/ 	.short	0x0003
        /*0096*/ 	.short	0x0010
        /*0098*/ 	.byte	0x00, 0xf0, 0x11, 0x00


	//----- nvinfo : EIATTR_KPARAM_INFO
	.align		4
.L_5183:
        /*009c*/ 	.byte	0x04, 0x17
        /*009e*/ 	.short	(.L_5185 - .L_5184)
.L_5184:
        /*00a0*/ 	.word	0x00000000
        /*00a4*/ 	.short	0x0002
        /*00a6*/ 	.short	0x000c
        /*00a8*/ 	.byte	0x00, 0xf0, 0x11, 0x00


	//----- nvinfo : EIATTR_KPARAM_INFO
	.align		4
.L_5185:
        /*00ac*/ 	.byte	0x04, 0x17
        /*00ae*/ 	.short	(.L_5187 - .L_5186)
.L_5186:
        /*00b0*/ 	.word	0x00000000
        /*00b4*/ 	.short	0x0001
        /*00b6*/ 	.short	0x0008
        /*00b8*/ 	.byte	0x00, 0xf0, 0x11, 0x00


	//----- nvinfo : EIATTR_KPARAM_INFO
	.align		4
.L_5187:
        /*00bc*/ 	.byte	0x04, 0x17
        /*00be*/ 	.short	(.L_5189 - .L_5188)
.L_5188:
        /*00c0*/ 	.word	0x00000000
        /*00c4*/ 	.short	0x0000
        /*00c6*/ 	.short	0x0000
        /*00c8*/ 	.byte	0x00, 0xf0, 0x21, 0x00


	//----- nvinfo : EIATTR_MAXREG_COUNT
	.align		4
.L_5189:
        /*00cc*/ 	.byte	0x03, 0x1b
        /*00ce*/ 	.short	0x00ff


	//----- nvinfo : EIATTR_MERCURY_ISA_VERSION
	.align		4
        /*00d0*/ 	.byte	0x03, 0x5f
        /*00d2*/ 	.short	0x0000


	//----- nvinfo : EIATTR_COOP_GROUP_MASK_REGIDS
	.align		4
        /*00d4*/ 	.byte	0x04, 0x29
        /*00d6*/ 	.short	(.L_5191 - .L_5190)


	//   ....[0]....
.L_5190:
        /*00d8*/ 	.word	0xffffffff


	//   ....[1]....
        /*00dc*/ 	.word	0xffffffff


	//   ....[2]....
        /*00e0*/ 	.word	0xffffffff


	//   ....[3]....
        /*00e4*/ 	.word	0xffffffff


	//   ....[4]....
        /*00e8*/ 	.word	0xffffffff


	//   ....[5]....
        /*00ec*/ 	.word	0xffffffff


	//   ....[6]....
        /*00f0*/ 	.word	0xffffffff


	//   ....[7]....
        /*00f4*/ 	.word	0xffffffff


	//   ....[8]....
        /*00f8*/ 	.word	0xffffffff


	//   ....[9]....
        /*00fc*/ 	.word	0xffffffff


	//   ....[10]....
        /*0100*/ 	.word	0xffffffff


	//   ....[11]....
        /*0104*/ 	.word	0xffffffff


	//   ....[12]....
        /*0108*/ 	.word	0xffffffff


	//   ....[13]....
        /*010c*/ 	.word	0xffffffff


	//   ....[14]....
        /*0110*/ 	.word	0xffffffff


	//   ....[15]....
        /*0114*/ 	.word	0xffffffff


	//   ....[16]....
        /*0118*/ 	.word	0xffffffff


	//   ....[17]....
        /*011c*/ 	.word	0xffffffff


	//   ....[18]....
        /*0120*/ 	.word	0xffffffff


	//   ....[19]....
        /*0124*/ 	.word	0xffffffff


	//   ....[20]....
        /*0128*/ 	.word	0xffffffff


	//   ....[21]....
        /*012c*/ 	.word	0xffffffff


	//   ....[22]....
        /*0130*/ 	.word	0xffffffff


	//   ....[23]....
        /*0134*/ 	.word	0xffffffff


	//   ....[24]....
        /*0138*/ 	.word	0xffffffff


	//----- nvinfo : EIATTR_COOP_GROUP_INSTR_OFFSETS
	.align		4
.L_5191:
        /*013c*/ 	.byte	0x04, 0x28
        /*013e*/ 	.short	(.L_5193 - .L_5192)


	//   ....[0]....
.L_5192:
        /*0140*/ 	.word	0x000004f0


	//   ....[1]....
        /*0144*/ 	.word	0x00000520


	//   ....[2]....
        /*0148*/ 	.word	0x00000550


	//   ....[3]....
        /*014c*/ 	.word	0x00000580


	//   ....[4]....
        /*0150*/ 	.word	0x000005a0


	//   ....[5]....
        /*0154*/ 	.word	0x000009c0


	//   ....[6]....
        /*0158*/ 	.word	0x000009e0


	//   ....[7]....
        /*015c*/ 	.word	0x00000a20


	//   ....[8]....
        /*0160*/ 	.word	0x00000cb0


	//   ....[9]....
        /*0164*/ 	.word	0x00000f50


	//   ....[10]....
        /*0168*/ 	.word	0x000011e0


	//   ....[11]....
        /*016c*/ 	.word	0x00001480


	//   ....[12]....
        /*0170*/ 	.word	0x00001720


	//   ....[13]....
        /*0174*/ 	.word	0x000019c0


	//   ....[14]....
        /*0178*/ 	.word	0x00001c60


	//   ....[15]....
        /*017c*/ 	.word	0x00001f10


	//   ....[16]....
        /*0180*/ 	.word	0x00001f20


	//   ....[17]....
        /*0184*/ 	.word	0x00001fe0


	//   ....[18]....
        /*0188*/ 	.word	0x00002040


	//   ....[19]....
        /*018c*/ 	.word	0x000020a0


	//   ....[20]....
        /*0190*/ 	.word	0x00002100


	//   ....[21]....
        /*0194*/ 	.word	0x00002160


	//   ....[22]....
        /*0198*/ 	.word	0x000021d0


	//   ....[23]....
        /*019c*/ 	.word	0x00002240


	//   ....[24]....
        /*01a0*/ 	.word	0x000022b0


	//----- nvinfo : EIATTR_EXIT_INSTR_OFFSETS
	.align		4
.L_5193:
        /*01a4*/ 	.byte	0x04, 0x1c
        /*01a6*/ 	.short	(.L_5195 - .L_5194)


	//   ....[0]....
.L_5194:
        /*01a8*/ 	.word	0x00000260


	//   ....[1]....
        /*01ac*/ 	.word	0x00001f90


	//----- nvinfo : EIATTR_CRS_STACK_SIZE
	.align		4
.L_5195:
        /*01b0*/ 	.byte	0x04, 0x1e
        /*01b2*/ 	.short	(.L_5197 - .L_5196)
.L_5196:
        /*01b4*/ 	.word	0x00000000
.L_5197:


//--------------------- .nv.info._ZN12tensorrt_llm7kernels21fusedQKNormRopeKernelIN3c104HalfES3_Li256ELb1EEEvPviiifPKvS6_S6_PKlii --------------------------
	.section	.nv.info._ZN12tensorrt_llm7kernels21fusedQKNormRopeKernelIN3c104HalfES3_Li256ELb1EEEvPviiifPKvS6_S6_PKlii,"",@"SHT_CUDA_INFO"
	.sectionflags	@""
	.align	4


	//----- nvinfo : EIATTR_CUDA_API_VERSION
	.align		4
        /*0000*/ 	.byte	0x04, 0x37
        /*0002*/ 	.short	(.L_5199 - .L_5198)
.L_5198:
        /*0004*/ 	.word	0x00000082


	//----- nvinfo : EIATTR_SW2861232_WAR
	.align		4
.L_5199:
        /*0008*/ 	.byte	0x01, 0x35
	.zero		2


	//----- nvinfo : EIATTR_PARAM_CBANK
	.align		4
        /*000c*/ 	.byte	0x04, 0x0a
        /*000e*/ 	.short	(.L_5201 - .L_5200)
	.align		4
.L_5200:
        /*0010*/ 	.word	index@(.nv.constant0._ZN12tensorrt_llm7kernels21fusedQKNormRopeKernelIN3c104HalfES3_Li256ELb1EEEvPviiifPKvS6_S6_PKlii)
        /*0014*/ 	.short	0x0160
        /*0016*/ 	.short	0x0040


	//----- nvinfo : EIATTR_CBANK_PARAM_SIZE
	.align		4
.L_5201:
        /*0018*/ 	.byte	0x03, 0x19
        /*001a*/ 	.short	0x0040


	//----- nvinfo : EIATTR_KPARAM_INFO
	.align		4
        /*001c*/ 	.byte	0x04, 0x17
        /*001e*/ 	.short	(.L_5203 - .L_5202)
.L_5202:
        /*0020*/ 	.word	0x00000000
        /*0024*/ 	.short	0x000a
        /*0026*/ 	.short	0x003c
        /*0028*/ 	.byte	0x00, 0xf0, 0x11, 0x00


	//----- nvinfo : EIATTR_KPARAM_INFO
	.align		4
.L_5203:
        /*002c*/ 	.byte	0x04, 0x17
        /*002e*/ 	.short	(.L_5205 - .L_5204)
.L_5204:
        /*0030*/ 	.word	0x00000000
        /*0034*/ 	.short	0x0009
        /*0036*/ 	.short	0x0038
        /*0038*/ 	.byte	0x00, 0xf0, 0x11, 0x00


	//----- nvinfo : EIATTR_KPARAM_INFO
	.align		4
.L_5205:
        /*003c*/ 	.byte	0x04, 0x17
        /*003e*/ 	.short	(.L_5207 - .L_5206)
.L_5206:
        /*0040*/ 	.word	0x00000000
        /*0044*/ 	.short	0x0008
        /*0046*/ 	.short	0x0030
        /*0048*/ 	.byte	0x00, 0xf0, 0x21, 0x00


	//----- nvinfo : EIATTR_KPARAM_INFO
	.align		4
.L_5207:
        /*004c*/ 	.byte	0x04, 0x17
        /*004e*/ 	.short	(.L_5209 - .L_5208)
.L_5208:
        /*0050*/ 	.word	0x00000000
        /*0054*/ 	.short	0x0007
        /*0056*/ 	.short	0x0028
        /*0058*/ 	.byte	0x00, 0xf0, 0x21, 0x00


	//----- nvinfo : EIATTR_KPARAM_INFO
	.align		4
.L_5209:
        /*005c*/ 	.byte	0x04, 0x17
        /*005e*/ 	.short	(.L_5211 - .L_5210)
.L_5210:
        /*0060*/ 	.word	0x00000000
        /*0064*/ 	.short	0x0006
        /*0066*/ 	.short	0x0020
        /*0068*/ 	.byte	0x00, 0xf0, 0x21, 0x00


	//----- nvinfo : EIATTR_KPARAM_INFO
	.align		4
.L_5211:
        /*006c*/ 	.byte	0x04, 0x17
        /*006e*/ 	.short	(.L_5213 - .L_5212)
.L_5212:
        /*0070*/ 	.word	0x00000000
        /*0074*/ 	.short	0x0005
        /*0076*/ 	.short	0x0018
        /*0078*/ 	.byte	0x00, 0xf0, 0x21, 0x00


	//----- nvinfo : EIATTR_KPARAM_INFO
	.align		4
.L_5213:
        /*007c*/ 	.byte	0x04, 0x17
        /*007e*/ 	.short	(.L_5215 - .L_5214)
.L_5214:
        /*0080*/ 	.word	0x00000000
        /*0084*/ 	.short	0x0004
        /*0086*/ 	.short	0x0014
        /*0088*/ 	.byte	0x00, 0xf0, 0x11, 0x00


	//----- nvinfo : EIATTR_KPARAM_INFO
	.align		4
.L_5215:
        /*008c*/ 	.byte	0x04, 0x17
        /*008e*/ 	.short	(.L_5217 - .L_5216)
.L_5216:
        /*0090*/ 	.word	0x00000000
        /*0094*/ 	.short	0x0003
        /*0096*/ 	.short	0x0010
        /*0098*/ 	.byte	0x00, 0xf0, 0x11, 0x00


	//----- nvinfo : EIATTR_KPARAM_INFO
	.align		4
.L_5217:
        /*009c*/ 	.byte	0x04, 0x17
        /*009e*/ 	.short	(.L_5219 - .L_5218)
.L_5218:
        /*00a0*/ 	.word	0x00000000
        /*00a4*/ 	.short	0x0002
        /*00a6*/ 	.short	0x000c
        /*00a8*/ 	.byte	0x00, 0xf0, 0x11, 0x00


	//----- nvinfo : EIATTR_KPARAM_INFO
	.align		4
.L_5219:
        /*00ac*/ 	.byte	0x04, 0x17
        /*00ae*/ 	.short	(.L_5221 - .L_5220)
.L_5220:
        /*00b0*/ 	.word	0x00000000
        /*00b4*/ 	.short	0x0001
        /*00b6*/ 	.short	0x0008
        /*00b8*/ 	.byte	0x00, 0xf0, 0x11, 0x00


	//----- nvinfo : EIATTR_KPARAM_INFO
	.align		4
.L_5221:
        /*00bc*/ 	.byte	0x04, 0x17
        /*00be*/ 	.short	(.L_5223 - .L_5222)
.L_5222:
        /*00c0*/ 	.word	0x00000000
        /*00c4*/ 	.short	0x0000
        /*00c6*/ 	.short	0x0000
        /*00c8*/ 	.byte	0x00, 0xf0, 0x21, 0x00


	//----- nvinfo : EIATTR_MAXREG_COUNT
	.align		4
.L_5223:
        /*00cc*/ 	.byte	0x03, 0x1b
        /*00ce*/ 	.short	0x00ff


	//----- nvinfo : EIATTR_MERCURY_ISA_VERSION
	.align		4
        /*00d0*/ 	.byte	0x03, 0x5f
        /*00d2*/ 	.short	0x0000


	//----- nvinfo : EIATTR_COOP_GROUP_MASK_REGIDS
	.align		4
        /*00d4*/ 	.byte	0x04, 0x29
        /*00d6*/ 	.short	(.L_5225 - .L_5224)


	//   ....[0]....
.L_5224:
        /*00d8*/ 	.word	0xffffffff


	//   ....[1]....
        /*00dc*/ 	.word	0xffffffff


	//   ....[2]....
        /*00e0*/ 	.word	0xffffffff


	//   ....[3]....
        /*00e4*/ 	.word	0xffffffff


	//   ....[4]....
        /*00e8*/ 	.word	0xffffffff


	//----- nvinfo : EIATTR_COOP_GROUP_INSTR_OFFSETS
	.align		4
.L_5225:
        /*00ec*/ 	.byte	0x04, 0x28
        /*00ee*/ 	.short	(.L_5227 - .L_5226)


	//   ....[0]....
.L_5226:
        /*00f0*/ 	.word	0x00000470


	//   ....[1]....
        /*00f4*/ 	.word	0x00000490


	//   ....[2]....
        /*00f8*/ 	.word	0x000004b0


	//   ....[3]....
        /*00fc*/ 	.word	0x000004d0


	//   ....[4]....
        /*0100*/ 	.word	0x00000500


	//----- nvinfo : EIATTR_EXIT_INSTR_OFFSETS
	.align		4
.L_5227:
        /*0104*/ 	.byte	0x04, 0x1c
        /*0106*/ 	.short	(.L_5229 - .L_5228)


	//   ....[0]....
.L_5228:
        /*0108*/ 	.word	0x00000260


	//   ....[1]....
        /*010c*/ 	.word	0x00000ec0


	//----- nvinfo : EIATTR_CRS_STACK_SIZE
	.align		4
.L_5229:
        /*0110*/ 	.byte	0x04, 0x1e
        /*0112*/ 	.short	(.L_5231 - .L_5230)
.L_5230:
        /*0114*/ 	.word	0x00000000
.L_5231:


//--------------------- .nv.info._ZN12tensorrt_llm7kernels21fusedQKNormRopeKernelIN3c104HalfES3_Li128ELb0EEEvPviiifPKvS6_S6_PKlii --------------------------
	.section	.nv.info._ZN12tensorrt_llm7kernels21fusedQKNormRopeKernelIN3c104HalfES3_Li128ELb0EEEvPviiifPKvS6_S6_PKlii,"",@"SHT_CUDA_INFO"
	.sectionflags	@""
	.align	4


	//----- nvinfo : EIATTR_CUDA_API_VERSION
	.align		4
        /*0000*/ 	.byte	0x04, 0x37
        /*0002*/ 	.short	(.L_5233 - .L_5232)
.L_5232:
        /*0004*/ 	.word	0x00000082


	//----- nvinfo : EIATTR_SW2861232_WAR
	.align		4
.L_5233:
        /*0008*/ 	.byte	0x01, 0x35
	.zero		2


	//----- nvinfo : EIATTR_PARAM_CBANK
	.align		4
        /*000c*/ 	.byte	0x04, 0x0a
        /*000e*/ 	.short	(.L_5235 - .L_5234)
	.align		4
.L_5234:
        /*0010*/ 	.word	index@(.nv.constant0._ZN12tensorrt_llm7kernels21fusedQKNormRopeKernelIN3c104HalfES3_Li128ELb0EEEvPviiifPKvS6_S6_PKlii)
        /*0014*/ 	.short	0x0160
        /*0016*/ 	.short	0x0040


	//----- nvinfo : EIATTR_CBANK_PARAM_SIZE
	.align		4
.L_5235:
        /*0018*/ 	.byte	0x03, 0x19
        /*001a*/ 	.short	0x0040


	//----- nvinfo : EIATTR_KPARAM_INFO
	.align		4
        /*001c*/ 	.byte	0x04, 0x17
        /*001e*/ 	.short	(.L_5237 - .L_5236)
.L_5236:
        /*0020*/ 	.word	0x00000000
        /*0024*/ 	.short	0x000a
        /*0026*/ 	.short	0x003c
        /*0028*/ 	.byte	0x00, 0xf0, 0x11, 0x00


	//----- nvinfo : EIATTR_KPARAM_INFO
	.align		4
.L_5237:
        /*002c*/ 	.byte	0x04, 0x17
        /*002e*/ 	.short	(.L_5239 - .L_5238)
.L_5238:
        /*0030*/ 	.word	0x00000000
        /*0034*/ 	.short	0x0009
        /*0036*/ 	.short	0x0038
        /*0038*/ 	.byte	0x00, 0xf0, 0x11, 0x00


	//----- nvinfo : EIATTR_KPARAM_INFO
	.align		4
.L_5239:
        /*003c*/ 	.byte	0x04, 0x17
        /*003e*/ 	.short	(.L_5241 - .L_5240)
.L_5240:
        /*0040*/ 	.word	0x00000000
        /*0044*/ 	.short	0x0008
        /*0046*/ 	.short	0x0030
        /*0048*/ 	.byte	0x00, 0xf0, 0x21, 0x00


	//----- nvinfo : EIATTR_KPARAM_INFO
	.align		4
.L_5241:
        /*004c*/ 	.byte	0x04, 0x17
        /*004e*/ 	.short	(.L_5243 - .L_5242)
.L_5242:
        /*0050*/ 	.word	0x00000000
        /*0054*/ 	.short	0x0007
        /*0056*/ 	.short	0x0028
        /*0058*/ 	.byte	0x00, 0xf0, 0x21, 0x00


	//----- nvinfo : EIATTR_KPARAM_INFO
	.align		4
.L_5243:
        /*005c*/ 	.byte	0x04, 0x17
        /*005e*/ 	.short	(.L_5245 - .L_5244)
.L_5244:
        /*0060*/ 	.word	0x00000000
        /*0064*/ 	.short	0x0006
        /*0066*/ 	.short	0x0020
        /*0068*/ 	.byte	0x00, 0xf0, 0x21, 0x00


	//----- nvinfo : EIATTR_KPARAM_INFO
	.align		4
.L_5245:
        /*006c*/ 	.byte	0x04, 0x17
        /*006e*/ 	.short	(.L_5247 - .L_5246)
.L_5246:
        /*0070*/ 	.word	0x00000000
        /*0074*/ 	.short	0x0005
        /*0076*/ 	.short	0x0018
        /*0078*/ 	.byte	0x00, 0xf0, 0x21, 0x00


	//----- nvinfo : EIATTR_KPARAM_INFO
	.align		4
.L_5247:
        /*007c*/ 	.byte	0x04, 0x17
        /*007e*/ 	.short	(.L_5249 - .L_5248)
.L_5248:
        /*0080*/ 	.word	0x00000000
        /*0084*/ 	.short	0x0004
        /*0086*/ 	.short	0x0014
        /*0088*/ 	.byte	0x00, 0xf0, 0x11, 0x00


	//----- nvinfo : EIATTR_KPARAM_INFO
	.align		4
.L_5249:
        /*008c*/ 	.byte	0x04, 0x17
        /*008e*/ 	.short	(.L_5251 - .L_5250)
.L_5250:
        /*0090*/ 	.word	0x00000000
        /*0094*/ 	.short	0x0003
        /*0096*/ 	.short	0x0010
        /*0098*/ 	.byte	0x00, 0xf0, 0x11, 0x00


	//----- nvinfo : EIATTR_KPARAM_INFO
	.align		4
.L_5251:
        /*009c*/ 	.byte	0x04, 0x17
        /*009e*/ 	.short	(.L_5253 - .L_5252)
.L_5252:
        /*00a0*/ 	.word	0x00000000
        /*00a4*/ 	.short	0x0002
        /*00a6*/ 	.short	0x000c
        /*00a8*/ 	.byte	0x00, 0xf0, 0x11, 0x00


	//----- nvinfo : EIATTR_KPARAM_INFO
	.align		4
.L_5253:
        /*00ac*/ 	.byte	0x04, 0x17
        /*00ae*/ 	.short	(.L_5255 - .L_5254)
.L_5254:
        /*00b0*/ 	.word	0x00000000
        /*00b4*/ 	.short	0x0001
        /*00b6*/ 	.short	0x0008
        /*00b8*/ 	.byte	0x00, 0xf0, 0x11, 0x00


	//----- nvinfo : EIATTR_KPARAM_INFO
	.align		4
.L_5255:
        /*00bc*/ 	.byte	0x04, 0x17
        /*00be*/ 	.short	(.L_5257 - .L_5256)
.L_5256:
        /*00c0*/ 	.word	0x00000000
        /*00c4*/ 	.short	0x0000
        /*00c6*/ 	.short	0x0000
        /*00c8*/ 	.byte	0x00, 0xf0, 0x21, 0x00


	//----- nvinfo : EIATTR_MAXREG_COUNT
	.align		4
.L_5257:
        /*00cc*/ 	.byte	0x03, 0x1b
        /*00ce*/ 	.short	0x00ff


	//----- nvinfo : EIATTR_MERCURY_ISA_VERSION
	.align		4
        /*00d0*/ 	.byte	0x03, 0x5f
        /*00d2*/ 	.short	0x0000


	//----- nvinfo : EIATTR_COOP_GROUP_MASK_REGIDS
	.align		4
        /*00d4*/ 	.byte	0x04, 0x29
        /*00d6*/ 	.short	(.L_5259 - .L_5258)


	//   ....[0]....
.L_5258:
        /*00d8*/ 	.word	0xffffffff


	//   ....[1]....
        /*00dc*/ 	.word	0xffffffff


	//   ....[2]....
        /*00e0*/ 	.word	0xffffffff


	//   ....[3]....
        /*00e4*/ 	.word	0xffffffff


	//   ....[4]....
        /*00e8*/ 	.word	0xffffffff


	//   ....[5]....
        /*00ec*/ 	.word	0xffffffff


	//   ....[6]....
        /*00f0*/ 	.word	0xffffffff


	//   ....[7]....
        /*00f4*/ 	.word	0xffffffff


	//   ....[8]....
        /*00f8*/ 	.word	0xffffffff


	//   ....[9]....
        /*00fc*/ 	.word	0xffffffff


	//   ....[10]....
        /*0100*/ 	.word	0xffffffff


	//   ....[11]....
        /*0104*/ 	.word	0xffffffff


	//   ....[12]....
        /*0108*/ 	.word	0xffffffff


	//   ....[13]....
        /*010c*/ 	.word	0xffffffff


	//   ....[14]....
        /*0110*/ 	.word	0xffffffff


	//   ....[15]....
        /*0114*/ 	.word	0xffffffff


	//   ....[16]....
        /*0118*/ 	.word	0xffffffff


	//----- nvinfo : EIATTR_COOP_GROUP_INSTR_OFFSETS
	.align		4
.L_5259:
        /*011c*/ 	.byte	0x04, 0x28
        /*011e*/ 	.short	(.L_5261 - .L_5260)


	//   ....[0]....
.L_5260:
        /*0120*/ 	.word	0x000004a0


	//   ....[1]....
        /*0124*/ 	.word	0x000004c0


	//   ....[2]....
        /*0128*/ 	.word	0x000004e0


	//   ....[3]....
        /*012c*/ 	.word	0x00000500


	//   ....[4]....
        /*0130*/ 	.word	0x00000520


	//   ....[5]....
        /*0134*/ 	.word	0x000007c0


	//   ....[6]....
        /*0138*/ 	.word	0x000007e0


	//   ....[7]....
        /*013c*/ 	.word	0x00000820


	//   ....[8]....
        /*0140*/ 	.word	0x00000ab0


	//   ....[9]....
        /*0144*/ 	.word	0x00000d40


	//   ....[10]....
        /*0148*/ 	.word	0x00000fe0


	//   ....[11]....
        /*014c*/ 	.word	0x000012a0


	//   ....[12]....
        /*0150*/ 	.word	0x000012b0


	//   ....[13]....
        /*0154*/ 	.word	0x00001350


	//   ....[14]....
        /*0158*/ 	.word	0x000013c0


	//   ....[15]....
        /*015c*/ 	.word	0x00001420


	//   ....[16]....
        /*0160*/ 	.word	0x00001490


	//----- nvinfo : EIATTR_EXIT_INSTR_OFFSETS
	.align		4
.L_5261:
        /*0164*/ 	.byte	0x04, 0x1c
        /*0166*/ 	.short	(.L_5263 - .L_5262)


	//   ....[0]....
.L_5262:
        /*0168*/ 	.word	0x00000260


	//   ....[1]....
        /*016c*/ 	.word	0x00001300


	//----- nvinfo : EIATTR_CRS_STACK_SIZE
	.align		4
.L_5263:
        /*0170*/ 	.byte	0x04, 0x1e
        /*0172*/ 	.short	(.L_5265 - .L_5264)
.L_5264:
        /*0174*/ 	.word	0x00000000
.L_5265:


//--------------------- .nv.info._ZN12tensorrt_llm7kernels21fusedQKNormRopeKernelIN3c104HalfES3_Li128ELb1EEEvPviiifPKvS6_S6_PKlii --------------------------
	.section	.nv.info._ZN12tensorrt_llm7kernels21fusedQKNormRopeKernelIN3c104HalfES3_Li128ELb1EEEvPviiifPKvS6_S6_PKlii,"",@"SHT_CUDA_INFO"
	.sectionflags	@""
	.align	4


	//----- nvinfo : EIATTR_CUDA_API_VERSION
	.align		4
        /*0000*/ 	.byte	0x04, 0x37
        /*0002*/ 	.short	(.L_5267 - .L_5266)
.L_5266:
        /*0004*/ 	.word	0x00000082


	//----- nvinfo : EIATTR_SW2861232_WAR
	.align		4
.L_5267:
        /*0008*/ 	.byte	0x01, 0x35
	.zero		2


	//----- nvinfo : EIATTR_PARAM_CBANK
	.align		4
        /*000c*/ 	.byte	0x04, 0x0a
        /*000e*/ 	.short	(.L_5269 - .L_5268)
	.align		4
.L_5268:
        /*0010*/ 	.word	index@(.nv.constant0._ZN12tensorrt_llm7kernels21fusedQKNormRopeKernelIN3c104HalfES3_Li128ELb1EEEvPviiifPKvS6_S6_PKlii)
        /*0014*/ 	.short	0x0160
        /*0016*/ 	.short	0x0040


	//----- nvinfo : EIATTR_CBANK_PARAM_SIZE
	.align		4
.L_5269:
        /*0018*/ 	.byte	0x03, 0x19
        /*001a*/ 	.short	0x0040


	//----- nvinfo : EIATTR_KPARAM_INFO
	.align		4
        /*001c*/ 	.byte	0x04, 0x17
        /*001e*/ 	.short	(.L_5271 - .L_5270)
.L_5270:
        /*0020*/ 	.word	0x00000000
        /*0024*/ 	.short	0x000a
        /*0026*/ 	.short	0x003c
        /*0028*/ 	.byte	0x00, 0xf0, 0x11, 0x00


	//----- nvinfo : EIATTR_KPARAM_INFO
	.align		4
.L_5271:
        /*002c*/ 	.byte	0x04, 0x17
        /*002e*/ 	.short	(.L_5273 - .L_5272)
.L_5272:
        /*0030*/ 	.word	0x00000000
        /*0034*/ 	.short	0x0009
        /*0036*/ 	.short	0x0038
        /*0038*/ 	.byte	0x00, 0xf0, 0x11, 0x00


	//----- nvinfo : EIATTR_KPARAM_INFO
	.align		4
.L_5273:
        /*003c*/ 	.byte	0x04, 0x17
        /*003e*/ 	.short	(.L_5275 - .L_5274)
.L_5274:
        /*0040*/ 	.word	0x00000000
        /*0044*/ 	.short	0x0008
        /*0046*/ 	.short	0x0030
        /*0048*/ 	.byte	0x00, 0xf0, 0x21, 0x00


	//----- nvinfo : EIATTR_KPARAM_INFO
	.align		4
.L_5275:
        /*004c*/ 	.byte	0x04, 0x17
        /*004e*/ 	.short	(.L_5277 - .L_5276)
.L_5276:
        /*0050*/ 	.word	0x00000000
        /*0054*/ 	.short	0x0007
        /*0056*/ 	.short	0x0028
        /*0058*/ 	.byte	0x00, 0xf0, 0x21, 0x00


	//----- nvinfo : EIATTR_KPARAM_INFO
	.align		4
.L_5277:
        /*005c*/ 	.byte	0x04, 0x17
        /*005e*/ 	.short	(.L_5279 - .L_5278)
.L_5278:
        /*0060*/ 	.word	0x00000000
        /*0064*/ 	.short	0x0006
        /*0066*/ 	.short	0x0020
        /*0068*/ 	.byte	0x00, 0xf0, 0x21, 0x00


	//----- nvinfo : EIATTR_KPARAM_INFO
	.align		4
.L_5279:
        /*006c*/ 	.byte	0x04, 0x17
        /*006e*/ 	.short	(.L_5281 - .L_5280)
.L_5280:
        /*0070*/ 	.word	0x00000000
        /*0074*/ 	.short	0x0005
        /*0076*/ 	.short	0x0018
        /*0078*/ 	.byte	0x00, 0xf0, 0x21, 0x00


	//----- nvinfo : EIATTR_KPARAM_INFO
	.align		4
.L_5281:
        /*007c*/ 	.byte	0x04, 0x17
        /*007e*/ 	.short	(.L_5283 - .L_5282)
.L_5282:
        /*0080*/ 	.word	0x00000000
        /*0084*/ 	.short	0x0004
        /*0086*/ 	.short	0x0014
        /*0088*/ 	.byte	0x00, 0xf0, 0x11, 0x00


	//----- nvinfo : EIATTR_KPARAM_INFO
	.align		4
.L_5283:
        /*008c*/ 	.byte	0x04, 0x17
        /*008e*/ 	.short	(.L_5285 - .L_5284)
.L_5284:
        /*0090*/ 	.word	0x00000000
        /*0094*/ 	.short	0x0003
        /*0096*/ 	.short	0x0010
        /*0098*/ 	.byte	0x00, 0xf0, 0x11, 0x00


	//----- nvinfo : EIATTR_KPARAM_INFO
	.align		4
.L_5285:
        /*009c*/ 	.byte	0x04, 0x17
        /*009e*/ 	.short	(.L_5287 - .L_5286)
.L_5286:
        /*00a0*/ 	.word	0x00000000
        /*00a4*/ 	.short	0x0002
        /*00a6*/ 	.short	0x000c
        /*00a8*/ 	.byte	0x00, 0xf0, 0x11, 0x00


	//----- nvinfo : EIATTR_KPARAM_INFO
	.align		4
.L_5287:
        /*00ac*/ 	.byte	0x04, 0x17
        /*00ae*/ 	.short	(.L_5289 - .L_5288)
.L_5288:
        /*00b0*/ 	.word	0x00000000
        /*00b4*/ 	.short	0x0001
        /*00b6*/ 	.short	0x0008
        /*00b8*/ 	.byte	0x00, 0xf0, 0x11, 0x00


	//----- nvinfo : EIATTR_KPARAM_INFO
	.align		4
.L_5289:
        /*00bc*/ 	.byte	0x04, 0x17
        /*00be*/ 	.short	(.L_5291 - .L_5290)
.L_5290:
        /*00c0*/ 	.word	0x00000000
        /*00c4*/ 	.short	0x0000
        /*00c6*/ 	.short	0x0000
        /*00c8*/ 	.byte	0x00, 0xf0, 0x21, 0x00


	//----- nvinfo : EIATTR_MAXREG_COUNT
	.align		4
.L_5291:
        /*00cc*/ 	.byte	0x03, 0x1b
        /*00ce*/ 	.short	0x00ff


	//----- nvinfo : EIATTR_MERCURY_ISA_VERSION
	.align		4
        /*00d0*/ 	.byte	0x03, 0x5f
        /*00d2*/ 	.short	0x0000


	//----- nvinfo : EIATTR_COOP_GROUP_MASK_REGIDS
	.align		4
        /*00d4*/ 	.byte	0x04, 0x29
        /*00d6*/ 	.short	(.L_5293 - .L_5292)


	//   ....[0]....
.L_5292:
        /*00d8*/ 	.word	0xffffffff


	//   ....[1]....
        /*00dc*/ 	.word	0xffffffff


	//   ....[2]....
        /*00e0*/ 	.word	0xffffffff


	//   ....[3]....
        /*00e4*/ 	.word	0xffffffff


	//   ....[4]....
        /*00e8*/ 	.word	0xffffffff


	//----- nvinfo : EIATTR_COOP_GROUP_INSTR_OFFSETS
	.align		4
.L_5293:
        /*00ec*/ 	.byte	0x04, 0x28
        /*00ee*/ 	.short	(.L_5295 - .L_5294)


	//   ....[0]....
.L_5294:
        /*00f0*/ 	.word	0x00000520


	//   ....[1]....
        /*00f4*/ 	.word	0x00000570


	//   ....[2]....
        /*00f8*/ 	.word	0x00000590


	//   ....[3]....
        /*00fc*/ 	.word	0x000005b0


	//   ....[4]....
        /*0100*/ 	.word	0x00000600


	//----- nvinfo : EIATTR_EXIT_INSTR_OFFSETS
	.align		4
.L_5295:
        /*0104*/ 	.byte	0x04, 0x1c
        /*0106*/ 	.short	(.L_5297 - .L_5296)


	//   ....[0]....
.L_5296:
        /*0108*/ 	.word	0x00000260


	//   ....[1]....
        /*010c*/ 	.word	0x00000a40


	//----- nvinfo : EIATTR_CRS_STACK_SIZE
	.align		4
.L_5297:
        /*0110*/ 	.byte	0x04, 0x1e
        /*0112*/ 	.short	(.L_5299 - .L_5298)
.L_5298:
        /*0114*/ 	.word	0x00000000
.L_5299:


//--------------------- .nv.info._ZN12tensorrt_llm7kernels21fusedQKNormRopeKernelIN3c104HalfES3_Li64ELb0EEEvPviiifPKvS6_S6_PKlii --------------------------
	.section	.nv.info._ZN12tensorrt_llm7kernels21fusedQKNormRopeKernelIN3c104HalfES3_Li64ELb0EEEvPviiifPKvS6_S6_PKlii,"",@"SHT_CUDA_INFO"
	.sectionflags	@""
	.align	4


	//----- nvinfo : EIATTR_CUDA_API_VERSION
	.align		4
        /*0000*/ 	.byte	0x04, 0x37
        /*0002*/ 	.short	(.L_5301 - .L_5300)
.L_5300:
        /*0004*/ 	.word	0x00000082


	//----- nvinfo : EIATTR_SW2861232_WAR
	.align		4
.L_5301:
        /*0008*/ 	.byte	0x01, 0x35
	.zero		2


	//----- nvinfo : EIATTR_PARAM_CBANK
	.align		4
        /*000c*/ 	.byte	0x04, 0x0a
        /*000e*/ 	.short	(.L_5303 - .L_5302)
	.align		4
.L_5302:
        /*0010*/ 	.word	index@(.nv.constant0._ZN12tensorrt_llm7kernels21fusedQKNormRopeKernelIN3c104HalfES3_Li64ELb0EEEvPviiifPKvS6_S6_PKlii)
        /*0014*/ 	.short	0x0160
        /*0016*/ 	.short	0x0040


	//----- nvinfo : EIATTR_CBANK_PARAM_SIZE
	.align		4
.L_5303:
        /*0018*/ 	.byte	0x03, 0x19
        /*001a*/ 	.short	0x0040


	//----- nvinfo : EIATTR_KPARAM_INFO
	.align		4
        /*001c*/ 	.byte	0x04, 0x17
        /*001e*/ 	.short	(.L_5305 - .L_5304)
.L_5304:
        /*0020*/ 	.word	0x00000000
        /*0024*/ 	.short	0x000a
        /*0026*/ 	.short	0x003c
        /*0028*/ 	.byte	0x00, 0xf0, 0x11, 0x00


	//----- nvinfo : EIATTR_KPARAM_INFO
	.align		4
.L_5305:
        /*002c*/ 	.byte	0x04, 0x17
        /*002e*/ 	.short	(.L_5307 - .L_5306)
.L_5306:
        /*0030*/ 	.word	0x00000000
        /*0034*/ 	.short	0x0009
        /*0036*/ 	.short	0x0038
        /*0038*/ 	.byte	0x00, 0xf0, 0x11, 0x00


	//----- nvinfo : EIATTR_KPARAM_INFO
	.align		4
.L_5307:
        /*003c*/ 	.byte	0x04, 0x17
        /*003e*/ 	.short	(.L_5309 - .L_5308)
.L_5308:
        /*0040*/ 	.word	0x00000000
        /*0044*/ 	.short	0x0008
        /*0046*/ 	.short	0x0030
        /*0048*/ 	.byte	0x00, 0xf0, 0x21, 0x00


	//----- nvinfo : EIATTR_KPARAM_INFO
	.align		4
.L_5309:
        /*004c*/ 	.byte	0x04, 0x17
        /*004e*/ 	.short	(.L_5311 - .L_5310)
.L_5310:
        /*0050*/ 	.word	0x00000000
        /*0054*/ 	.short	0x0007
        /*0056*/ 	.short	0x0028
        /*0058*/ 	.byte	0x00, 0xf0, 0x21, 0x00


	//----- nvinfo : EIATTR_KPARAM_INFO
	.align		4
.L_5311:
        /*005c*/ 	.byte	0x04, 0x17
        /*005e*/ 	.short	(.L_5313 - .L_5312)
.L_5312:
        /*0060*/ 	.word	0x00000000
        /*0064*/ 	.short	0x0006
        /*0066*/ 	.short	0x0020
        /*0068*/ 	.byte	0x00, 0xf0, 0x21, 0x00


	//----- nvinfo : EIATTR_KPARAM_INFO
	.align		4
.L_5313:
        /*006c*/ 	.byte	0x04, 0x17
        /*006e*/ 	.short	(.L_5315 - .L_5314)
.L_5314:
        /*0070*/ 	.word	0x00000000
        /*0074*/ 	.short	0x0005
        /*0076*/ 	.short	0x0018
        /*0078*/ 	.byte	0x00, 0xf0, 0x21, 0x00


	//----- nvinfo : EIATTR_KPARAM_INFO
	.align		4
.L_5315:
        /*007c*/ 	.byte	0x04, 0x17
        /*007e*/ 	.short	(.L_5317 - .L_5316)
.L_5316:
        /*0080*/ 	.word	0x00000000
        /*0084*/ 	.short	0x0004
        /*0086*/ 	.short	0x0014
        /*0088*/ 	.byte	0x00, 0xf0, 0x11, 0x00


	//----- nvinfo : EIATTR_KPARAM_INFO
	.align		4
.L_5317:
        /*008c*/ 	.byte	0x04, 0x17
        /*008e*/ 	.short	(.L_5319 - .L_5318)
.L_5318:
        /*0090*/ 	.word	0x00000000
        /*0094*/ 	.short	0x0003
        /*0096*/ 	.short	0x0010
        /*0098*/ 	.byte	0x00, 0xf0, 0x11, 0x00


	//----- nvinfo : EIATTR_KPARAM_INFO
	.align		4
.L_5319:
        /*009c*/ 	.byte	0x04, 0x17
        /*009e*/ 	.short	(.L_5321 - .L_5320)
.L_5320:
        /*00a0*/ 	.word	0x00000000
        /*00a4*/ 	.short	0x0002
        /*00a6*/ 	.short	0x000c
        /*00a8*/ 	.byte	0x00, 0xf0, 0x11, 0x00


	//----- nvinfo : EIATTR_KPARAM_INFO
	.align		4
.L_5321:
        /*00ac*/ 	.byte	0x04, 0x17
        /*00ae*/ 	.short	(.L_5323 - .L_5322)
.L_5322:
        /*00b0*/ 	.word	0x00000000
        /*00b4*/ 	.short	0x0001
        /*00b6*/ 	.short	0x0008
        /*00b8*/ 	.byte	0x00, 0xf0, 0x11, 0x00


	//----- nvinfo : EIATTR_KPARAM_INFO
	.align		4
.L_5323:
        /*00bc*/ 	.byte	0x04, 0x17
        /*00be*/ 	.short	(.L_5325 - .L_5324)
.L_5324:
        /*00c0*/ 	.word	0x00000000
        /*00c4*/ 	.short	0x0000
        /*00c6*/ 	.short	0x0000
        /*00c8*/ 	.byte	0x00, 0xf0, 0x21, 0x00


	//----- nvinfo : EIATTR_MAXREG_COUNT
	.align		4
.L_5325:
        /*00cc*/ 	.byte	0x03, 0x1b
        /*00ce*/ 	.short	0x00ff


	//----- nvinfo : EIATTR_MERCURY_ISA_VERSION
	.align		4
        /*00d0*/ 	.byte	0x03, 0x5f
        /*00d2*/ 	.short	0x0000


	//----- nvinfo : EIATTR_COOP_GROUP_MASK_REGIDS
	.align		4
        /*00d4*/ 	.byte	0x04, 0x29
        /*00d6*/ 	.short	(.L_5327 - .L_5326)


	//   ....[0]....
.L_5326:
        /*00d8*/ 	.word	0xffffffff


	//   ....[1]....
        /*00dc*/ 	.word	0xffffffff


	//   ....[2]....
        /*00e0*/ 	.word	0xffffffff


	//   ....[3]....
        /*00e4*/ 	.word	0xffffffff


	//   ....[4]....
        /*00e8*/ 	.word	0xffffffff


	//   ....[5]....
        /*00ec*/ 	.word	0xffffffff


	//   ....[6]....
        /*00f0*/ 	.word	0xffffffff


	//   ....[7]....
        /*00f4*/ 	.word	0xffffffff


	//   ....[8]....
        /*00f8*/ 	.word	0xffffffff


	//   ....[9]....
        /*00fc*/ 	.word	0xffffffff


	//   ....[10]....
        /*0100*/ 	.word	0xffffffff


	//   ....[11]....
        /*0104*/ 	.word	0xffffffff


	//   ....[12]....
        /*0108*/ 	.word	0xffffffff


	//----- nvinfo : EIATTR_COOP_GROUP_INSTR_OFFSETS
	.align		4
.L_5327:
        /*010c*/ 	.byte	0x04, 0x28
        /*010e*/ 	.short	(.L_5329 - .L_5328)


	//   ....[0]....
.L_5328:
        /*0110*/ 	.word	0x00000440


	//   ....[1]....
        /*0114*/ 	.word	0x00000490


	//   ....[2]....
        /*0118*/ 	.word	0x000004b0


	//   ....[3]....
        /*011c*/ 	.word	0x000004d0


	//   ....[4]....
        /*0120*/ 	.word	0x00000500


	//   ....[5]....
        /*0124*/ 	.word	0x000006b0


	//   ....[6]....
        /*0128*/ 	.word	0x000006d0


	//   ....[7]....
        /*012c*/ 	.word	0x00000730


	//   ....[8]....
        /*0130*/ 	.word	0x000009d0


	//   ....[9]....
        /*0134*/ 	.word	0x00000c90


	//   ....[10]....
        /*0138*/ 	.word	0x00000ca0


	//   ....[11]....
        /*013c*/ 	.word	0x00000d30


	//   ....[12]....
        /*0140*/ 	.word	0x00000da0


	//----- nvinfo : EIATTR_EXIT_INSTR_OFFSETS
	.align		4
.L_5329:
        /*0144*/ 	.byte	0x04, 0x1c
        /*0146*/ 	.short	(.L_5331 - .L_5330)


	//   ....[0]....
.L_5330:
        /*0148*/ 	.word	0x00000260


	//   ....[1]....
        /*014c*/ 	.word	0x00000ce0


	//----- nvinfo : EIATTR_CRS_STACK_SIZE
	.align		4
.L_5331:
        /*0150*/ 	.byte	0x04, 0x1e
        /*0152*/ 	.short	(.L_5333 - .L_5332)
.L_5332:
        /*0154*/ 	.word	0x00000000
.L_5333:


//--------------------- .nv.info._ZN12tensorrt_llm7kernels21fusedQKNormRopeKernelIN3c104HalfES3_Li64ELb1EEEvPviiifPKvS6_S6_PKlii --------------------------
	.section	.nv.info._ZN12tensorrt_llm7kernels21fusedQKNormRopeKernelIN3c104HalfES3_Li64ELb1EEEvPviiifPKvS6_S6_PKlii,"",@"SHT_CUDA_INFO"
	.sectionflags	@""
	.align	4


	//----- nvinfo : EIATTR_CUDA_API_VERSION
	.align		4
        /*0000*/ 	.byte	0x04, 0x37
        /*0002*/ 	.short	(.L_5335 - .L_5334)
.L_5334:
        /*0004*/ 	.word	0x00000082


	//----- nvinfo : EIATTR_SW2861232_WAR
	.align		4
.L_5335:
        /*0008*/ 	.byte	0x01, 0x35
	.zero		2


	//----- nvinfo : EIATTR_PARAM_CBANK
	.align		4
        /*000c*/ 	.byte	0x04, 0x0a
        /*000e*/ 	.short	(.L_5337 - .L_5336)
	.align		4
.L_5336:
        /*0010*/ 	.word	index@(.nv.constant0._ZN12tensorrt_llm7kernels21fusedQKNormRopeKernelIN3c104HalfES3_Li64ELb1EEEvPviiifPKvS6_S6_PKlii)
        /*0014*/ 	.short	0x0160
        /*0016*/ 	.short	0x0040


	//----- nvinfo : EIATTR_CBANK_PARAM_SIZE
	.align		4
.L_5337:
        /*0018*/ 	.byte	0x03, 0x19
        /*001a*/ 	.short	0x0040


	//----- nvinfo : EIATTR_KPARAM_INFO
	.align		4
        /*001c*/ 	.byte	0x04, 0x17
        /*001e*/ 	.short	(.L_5339 - .L_5338)
.L_5338:
        /*0020*/ 	.word	0x00000000
        /*0024*/ 	.short	0x000a
        /*0026*/ 	.short	0x003c
        /*0028*/ 	.byte	0x00, 0xf0, 0x11, 0x00


	//----- nvinfo : EIATTR_KPARAM_INFO
	.align		4
.L_5339:
        /*002c*/ 	.byte	0x04, 0x17
        /*002e*/ 	.short	(.L_5341 - .L_5340)
.L_5340:
        /*0030*/ 	.word	0x00000000
        /*0034*/ 	.short	0x0009
        /*0036*/ 	.short	0x0038
        /*0038*/ 	.byte	0x00, 0xf0, 0x11, 0x00


	//----- nvinfo : EIATTR_KPARAM_INFO
	.align		4
.L_5341:
        /*003c*/ 	.byte	0x04, 0x17
        /*003e*/ 	.short	(.L_5343 - .L_5342)
.L_5342:
        /*0040*/ 	.word	0x00000000
        /*0044*/ 	.short	0x0008
        /*0046*/ 	.short	0x0030
        /*0048*/ 	.byte	0x00, 0xf0, 0x21, 0x00


	//----- nvinfo : EIATTR_KPARAM_INFO
	.align		4
.L_5343:
        /*004c*/ 	.byte	0x04, 0x17
        /*004e*/ 	.short	(.L_5345 - .L_5344)
.L_5344:
        /*0050*/ 	.word	0x00000000
        /*0054*/ 	.short	0x0007
        /*0056*/ 	.short	0x0028
        /*0058*/ 	.byte	0x00, 0xf0, 0x21, 0x00


	//----- nvinfo : EIATTR_KPARAM_INFO
	.align		4
.L_5345:
        /*005c*/ 	.byte	0x04, 0x17
        /*005e*/ 	.short	(.L_5347 - .L_5346)
.L_5346:
        /*0060*/ 	.word	0x00000000
        /*0064*/ 	.short	0x0006
        /*0066*/ 	.short	0x0020
        /*0068*/ 	.byte	0x00, 0xf0, 0x21, 0x00


	//----- nvinfo : EIATTR_KPARAM_INFO
	.align		4
.L_5347:
        /*006c*/ 	.byte	0x04, 0x17
        /*006e*/ 	.short	(.L_5349 - .L_5348)
.L_5348:
        /*0070*/ 	.word	0x00000000
        /*0074*/ 	.short	0x0005
        /*0076*/ 	.short	0x0018
        /*0078*/ 	.byte	0x00, 0xf0, 0x21, 0x00


	//----- nvinfo : EIATTR_KPARAM_INFO
	.align		4
.L_5349:
        /*007c*/ 	.byte	0x04, 0x17
        /*007e*/ 	.short	(.L_5351 - .L_5350)
.L_5350:
        /*0080*/ 	.word	0x00000000
        /*0084*/ 	.short	0x0004
        /*0086*/ 	.short	0x0014
        /*0088*/ 	.byte	0x00, 0xf0, 0x11, 0x00


	//----- nvinfo : EIATTR_KPARAM_INFO
	.align		4
.L_5351:
        /*008c*/ 	.byte	0x04, 0x17
        /*008e*/ 	.short	(.L_5353 - .L_5352)
.L_5352:
        /*0090*/ 	.word	0x00000000
        /*0094*/ 	.short	0x0003
        /*0096*/ 	.short	0x0010
        /*0098*/ 	.byte	0x00, 0xf0, 0x11, 0x00


	//----- nvinfo : EIATTR_KPARAM_INFO
	.align		4
.L_5353:
        /*009c*/ 	.byte	0x04, 0x17
        /*009e*/ 	.short	(.L_5355 - .L_5354)
.L_5354:
        /*00a0*/ 	.word	0x00000000
        /*00a4*/ 	.short	0x0002
        /*00a6*/ 	.short	0x000c
        /*00a8*/ 	.byte	0x00, 0xf0, 0x11, 0x00


	//----- nvinfo : EIATTR_KPARAM_INFO
	.align		4
.L_5355:
        /*00ac*/ 	.byte	0x04, 0x17
        /*00ae*/ 	.short	(.L_5357 - .L_5356)
.L_5356:
        /*00b0*/ 	.word	0x00000000
        /*00b4*/ 	.short	0x0001
        /*00b6*/ 	.short	0x0008
        /*00b8*/ 	.byte	0x00, 0xf0, 0x11, 0x00


	//----- nvinfo : EIATTR_KPARAM_INFO
	.align		4
.L_5357:
        /*00bc*/ 	.byte	0x04, 0x17
        /*00be*/ 	.short	(.L_5359 - .L_5358)
.L_5358:
        /*00c0*/ 	.word	0x00000000
        /*00c4*/ 	.short	0x0000
        /*00c6*/ 	.short	0x0000
        /*00c8*/ 	.byte	0x00, 0xf0, 0x21, 0x00


	//----- nvinfo : EIATTR_MAXREG_COUNT
	.align		4
.L_5359:
        /*00cc*/ 	.byte	0x03, 0x1b
        /*00ce*/ 	.short	0x00ff


	//----- nvinfo : EIATTR_MERCURY_ISA_VERSION
	.align		4
        /*00d0*/ 	.byte	0x03, 0x5f
        /*00d2*/ 	.short	0x0000


	//----- nvinfo : EIATTR_COOP_GROUP_MASK_REGIDS
	.align		4
        /*00d4*/ 	.byte	0x04, 0x29
        /*00d6*/ 	.short	(.L_5361 - .L_5360)


	//   ....[0]....
.L_5360:
        /*00d8*/ 	.word	0xffffffff


	//   ....[1]....
        /*00dc*/ 	.word	0xffffffff


	//   ....[2]....
        /*00e0*/ 	.word	0xffffffff


	//   ....[3]....
        /*00e4*/ 	.word	0xffffffff


	//   ....[4]....
        /*00e8*/ 	.word	0xffffffff


	//----- nvinfo : EIATTR_COOP_GROUP_INSTR_OFFSETS
	.align		4
.L_5361:
        /*00ec*/ 	.byte	0x04, 0x28
        /*00ee*/ 	.short	(.L_5363 - .L_5362)


	//   ....[0]....
.L_5362:
        /*00f0*/ 	.word	0x00000430


	//   ....[1]....
        /*00f4*/ 	.word	0x00000480


	//   ....[2]....
        /*00f8*/ 	.word	0x000004a0


	//   ....[3]....
        /*00fc*/ 	.word	0x000004d0


	//   ....[4]....
        /*0100*/ 	.word	0x000004f0


	//----- nvinfo : EIATTR_EXIT_INSTR_OFFSETS
	.align		4
.L_5363:
        /*0104*/ 	.byte	0x04, 0x1c
        /*0106*/ 	.short	(.L_5365 - .L_5364)


	//   ....[0]....
.L_5364:
        /*0108*/ 	.word	0x00000250


	//   ....[1]....
        /*010c*/ 	.word	0x00000790


	//----- nvinfo : EIATTR_CRS_STACK_SIZE
	.align		4
.L_5365:
        /*0110*/ 	.byte	0x04, 0x1e
        /*0112*/ 	.short	(.L_5367 - .L_5366)
.L_5366:
        /*0114*/ 	.word	0x00000000
.L_5367:


//--------------------- .nv.info._ZN12tensorrt_llm7kernels32fusedQKNormRopeKernelNTokenHeadsIN3c104HalfEfLi256ELb0ELi8EEEvPviiifPKvS6_S6_PKlii --------------------------
	.section	.nv.info._ZN12tensorrt_llm7kernels32fusedQKNormRopeKernelNTokenHeadsIN3c104HalfEfLi256ELb0ELi8EEEvPviiifPKvS6_S6_PKlii,"",@"SHT_CUDA_INFO"
	.sectionflags	@""
	.align	4


	//----- nvinfo : EIATTR_CUDA_API_VERSION
	.align		4
        /*0000*/ 	.byte	0x04, 0x37
        /*0002*/ 	.short	(.L_5369 - .L_5368)
.L_5368:
        /*0004*/ 	.word	0x00000082


	//----- nvinfo : EIATTR_SW2861232_WAR
	.align		4
.L_5369:
        /*0008*/ 	.byte	0x01, 0x35
	.zero		2


	//----- nvinfo : EIATTR_PARAM_CBANK
	.align		4
        /*000c*/ 	.byte	0x04, 0x0a
        /*000e*/ 	.short	(.L_5371 - .L_5370)
	.align		4
.L_5370:
        /*0010*/ 	.word	index@(.nv.constant0._ZN12tensorrt_llm7kernels32fusedQKNormRopeKernelNTokenHeadsIN3c104HalfEfLi256ELb0ELi8EEEvPviiifPKvS6_S6_PKlii)
        /*0014*/ 	.short	0x0160
        /*0016*/ 	.short	0x0040


	//----- nvinfo : EIATTR_CBANK_PARAM_SIZE
	.align		4
.L_5371:
        /*0018*/ 	.byte	0x03, 0x19
        /*001a*/ 	.short	0x0040


	//----- nvinfo : EIATTR_KPARAM_INFO
	.align		4
        /*001c*/ 	.byte	0x04, 0x17
        /*001e*/ 	.short	(.L_5373 - .L_5372)
.L_5372:
        /*0020*/ 	.word	0x00000000
        /*0024*/ 	.short	0x000a
        /*0026*/ 	.short	0x003c
        /*0028*/ 	.byte	0x00, 0xf0, 0x11, 0x00


	//----- nvinfo : EIATTR_KPARAM_INFO
	.align		4
.L_5373:
        /*002c*/ 	.byte	0x04, 0x17
        /*002e*/ 	.short	(.L_5375 - .L_5374)
.L_5374:
        /*0030*/ 	.word	0x00000000
        /*0034*/ 	.short	0x0009
        /*0036*/ 	.short	0x0038
        /*0038*/ 	.byte	0x00, 0xf0, 0x11, 0x00


	//----- nvinfo : EIATTR_KPARAM_INFO
	.align		4
.L_5375:
        /*003c*/ 	.byte	0x04, 0x17
        /*003e*/ 	.short	(.L_5377 - .L_5376)
.L_5376:
        /*0040*/ 	.word	0x00000000
        /*0044*/ 	.short	0x0008
        /*0046*/ 	.short	0x0030
        /*0048*/ 	.byte	0x00, 0xf0, 0x21, 0x00


	//----- nvinfo : EIATTR_KPARAM_INFO
	.align		4
.L_5377:
        /*004c*/ 	.byte	0x04, 0x17
        /*004e*/ 	.short	(.L_5379 - .L_5378)
.L_5378:
        /*0050*/ 	.word	0x00000000
        /*0054*/ 	.short	0x0007
        /*0056*/ 	.short	0x0028
        /*0058*/ 	.byte	0x00, 0xf0, 0x21, 0x00


	//----- nvinfo : EIATTR_KPARAM_INFO
	.align		4
.L_5379:
        /*005c*/ 	.byte	0x04, 0x17
        /*005e*/ 	.short	(.L_5381 - .L_5380)
.L_5380:
        /*0060*/ 	.word	0x00000000
        /*0064*/ 	.short	0x0006
        /*0066*/ 	.short	0x0020
        /*0068*/ 	.byte	0x00, 0xf0, 0x21, 0x00


	//----- nvinfo : EIATTR_KPARAM_INFO
	.align		4
.L_5381:
        /*006c*/ 	.byte	0x04, 0x17
        /*006e*/ 	.short	(.L_5383 - .L_5382)
.L_5382:
        /*0070*/ 	.word	0x00000000
        /*0074*/ 	.short	0x0005
        /*0076*/ 	.short	0x0018
        /*0078*/ 	.byte	0x00, 0xf0, 0x21, 0x00


	//----- nvinfo : EIATTR_KPARAM_INFO
	.align		4
.L_5383:
        /*007c*/ 	.byte	0x04, 0x17
        /*007e*/ 	.short	(.L_5385 - .L_5384)
.L_5384:
        /*0080*/ 	.word	0x00000000
        /*0084*/ 	.short	0x0004
        /*0086*/ 	.short	0x0014
        /*0088*/ 	.byte	0x00, 0xf0, 0x11, 0x00


	//----- nvinfo : EIATTR_KPARAM_INFO
	.align		4
.L_5385:
        /*008c*/ 	.byte	0x04, 0x17
        /*008e*/ 	.short	(.L_5387 - .L_5386)
.L_5386:
        /*0090*/ 	.word	0x00000000
        /*0094*/ 	.short	0x0003
        /*0096*/ 	.short	0x0010
        /*0098*/ 	.byte	0x00, 0xf0, 0x11, 0x00


	//----- nvinfo : EIATTR_KPARAM_INFO
	.align		4
.L_5387:
        /*009c*/ 	.byte	0x04, 0x17
        /*009e*/ 	.short	(.L_5389 - .L_5388)
.L_5388:
        /*00a0*/ 	.word	0x00000000
        /*00a4*/ 	.short	0x0002
        /*00a6*/ 	.short	0x000c
        /*00a8*/ 	.byte	0x00, 0xf0, 0x11, 0x00


	//----- nvinfo : EIATTR_KPARAM_INFO
	.align		4
.L_5389:
        /*00ac*/ 	.byte	0x04, 0x17
        /*00ae*/ 	.short	(.L_5391 - .L_5390)
.L_5390:
        /*00b0*/ 	.word	0x00000000
        /*00b4*/ 	.short	0x0001
        /*00b6*/ 	.short	0x0008
        /*00b8*/ 	.byte	0x00, 0xf0, 0x11, 0x00


	//----- nvinfo : EIATTR_KPARAM_INFO
	.align		4
.L_5391:
        /*00bc*/ 	.byte	0x04, 0x17
        /*00be*/ 	.short	(.L_5393 - .L_5392)
.L_5392:
        /*00c0*/ 	.word	0x00000000
        /*00c4*/ 	.short	0x0000
        /*00c6*/ 	.short	0x0000
        /*00c8*/ 	.byte	0x00, 0xf0, 0x21, 0x00


	//----- nvinfo : EIATTR_MAXREG_COUNT
	.align		4
.L_5393:
        /*00cc*/ 	.byte	0x03, 0x1b
        /*00ce*/ 	.short	0x00ff


	//----- nvinfo : EIATTR_MERCURY_ISA_VERSION
	.align		4
        /*00d0*/ 	.byte	0x03, 0x5f
        /*00d2*/ 	.short	0x0000


	//----- nvinfo : EIATTR_COOP_GROUP_MASK_REGIDS
	.align		4
        /*00d4*/ 	.byte	0x04, 0x29
        /*00d6*/ 	.short	(.L_5395 - .L_5394)


	//   ....[0]....
.L_5394:
        /*00d8*/ 	.word	0xffffffff


	//   ....[1]....
        /*00dc*/ 	.word	0xffffffff


	//   ....[2]....
        /*00e0*/ 	.word	0xffffffff


	//   ....[3]....
        /*00e4*/ 	.word	0xffffffff


	//   ....[4]....
        /*00e8*/ 	.word	0xffffffff


	//   ....[5]....
        /*00ec*/ 	.word	0xffffffff


	//   ....[6]....
        /*00f0*/ 	.word	0xffffffff


	//   ....[7]....
        /*00f4*/ 	.word	0xffffffff


	//   ....[8]....
        /*00f8*/ 	.word	0xffffffff


	//   ....[9]....
        /*00fc*/ 	.word	0xffffffff


	//   ....[10]....
        /*0100*/ 	.word	0xffffffff


	//   ....[11]....
        /*0104*/ 	.word	0xffffffff


	//   ....[12]....
        /*0108*/ 	.word	0xffffffff


	//   ....[13]....
        /*010c*/ 	.word	0xffffffff


	//   ....[14]....
        /*0110*/ 	.word	0xffffffff


	//   ....[15]....
        /*0114*/ 	.word	0xffffffff


	//   ....[16]....
        /*0118*/ 	.word	0xffffffff


	//   ....[17]....
        /*011c*/ 	.word	0xffffffff


	//   ....[18]....
        /*0120*/ 	.word	0xffffffff


	//   ....[19]....
        /*0124*/ 	.word	0xffffffff


	//   ....[20]....
        /*0128*/ 	.word	0xffffffff


	//   ....[21]....
        /*012c*/ 	.word	0xffffffff


	//   ....[22]....
        /*0130*/ 	.word	0xffffffff


	//   ....[23]....
        /*0134*/ 	.word	0xffffffff


	//   ....[24]....
        /*0138*/ 	.word	0xffffffff


	//   ....[25]....
        /*013c*/ 	.word	0xffffffff


	//   ....[26]....
        /*0140*/ 	.word	0xffffffff


	//   ....[27]....
        /*0144*/ 	.word	0xffffffff


	//   ....[28]....
        /*0148*/ 	.word	0xffffffff


	//   ....[29]....
        /*014c*/ 	.word	0xffffffff


	//----- nvinfo : EIATTR_COOP_GROUP_INSTR_OFFSETS
	.align		4
.L_5395:
        /*0150*/ 	.byte	0x04, 0x28
        /*0152*/ 	.short	(.L_5397 - .L_5396)


	//   ....[0]....
.L_5396:
        /*0154*/ 	.word	0x00001f20


	//   ....[1]....
        /*0158*/ 	.word	0x00001f50


	//   ....[2]....
        /*015c*/ 	.word	0x00001f70


	//   ....[3]....
        /*0160*/ 	.word	0x00001f90


	//   ....[4]....
        /*0164*/ 	.word	0x00001fb0


	//   ....[5]....
        /*0168*/ 	.word	0x00002240


	//   ....[6]....
        /*016c*/ 	.word	0x00002250


	//   ....[7]....
        /*0170*/ 	.word	0x00002280


	//   ....[8]....
        /*0174*/ 	.word	0x00002520


	//   ....[9]....
        /*0178*/ 	.word	0x00002570


	//   ....[10]....
        /*017c*/ 	.word	0x00002580


	//   ....[11]....
        /*0180*/ 	.word	0x00002620


	//   ....[12]....
        /*0184*/ 	.word	0x00002650


	//   ....[13]....
        /*0188*/ 	.word	0x00002680


	//   ....[14]....
        /*018c*/ 	.word	0x00002780


	//   ....[15]....
        /*0190*/ 	.word	0x00002880


	//   ....[16]....
        /*0194*/ 	.word	0x00002890


	//   ....[17]....
        /*0198*/ 	.word	0x00002a20


	//   ....[18]....
        /*019c*/ 	.word	0x00002a90


	//   ....[19]....
        /*01a0*/ 	.word	0x00002af0


	//   ....[20]....
        /*01a4*/ 	.word	0x00002b50


	//   ....[21]....
        /*01a8*/ 	.word	0x00002bb0


	//   ....[22]....
        /*01ac*/ 	.word	0x00002c20


	//   ....[23]....
        /*01b0*/ 	.word	0x00002c90


	//   ....[24]....
        /*01b4*/ 	.word	0x00002d70


	//   ....[25]....
        /*01b8*/ 	.word	0x00002e50


	//   ....[26]....
        /*01bc*/ 	.word	0x00002f30


	//   ....[27]....
        /*01c0*/ 	.word	0x00003010


	//   ....[28]....
        /*01c4*/ 	.word	0x000030f0


	//   ....[29]....
        /*01c8*/ 	.word	0x000031d0


	//----- nvinfo : EIATTR_EXIT_INSTR_OFFSETS
	.align		4
.L_5397:
        /*01cc*/ 	.byte	0x04, 0x1c
        /*01ce*/ 	.short	(.L_5399 - .L_5398)


	//   ....[0]....
.L_5398:
        /*01d0*/ 	.word	0x000002c0


	//   ....[1]....
        /*01d4*/ 	.word	0x000013f0


	//   ....[2]....
        /*01d8*/ 	.word	0x000029d0


	//----- nvinfo : EIATTR_CRS_STACK_SIZE
	.align		4
.L_5399:
        /*01dc*/ 	.byte	0x04, 0x1e
        /*01de*/ 	.short	(.L_5401 - .L_5400)
.L_5400:
        /*01e0*/ 	.word	0x00000000
.L_5401:


//--------------------- .nv.info._ZN12tensorrt_llm7kernels32fusedQKNormRopeKernelNTokenHeadsIN3c104HalfEfLi256ELb1ELi8EEEvPviiifPKvS6_S6_PKlii --------------------------
	.section	.nv.info._ZN12tensorrt_llm7kernels32fusedQKNormRopeKernelNTokenHeadsIN3c104HalfEfLi256ELb1ELi8EEEvPviiifPKvS6_S6_PKlii,"",@"SHT_CUDA_INFO"
	.sectionflags	@""
	.align	4


	//----- nvinfo : EIATTR_CUDA_API_VERSION
	.align		4
        /*0000*/ 	.byte	0x04, 0x37
        /*0002*/ 	.short	(.L_5403 - .L_5402)
.L_5402:
        /*0004*/ 	.word	0x00000082


	//----- nvinfo : EIATTR_SW2861232_WAR
	.align		4
.L_5403:
        /*0008*/ 	.byte	0x01, 0x35
	.zero		2


	//----- nvinfo : EIATTR_PARAM_CBANK
	.align		4
        /*000c*/ 	.byte	0x04, 0x0a
        /*000e*/ 	.short	(.L_5405 - .L_5404)
	.align		4
.L_5404:
        /*0010*/ 	.word	index@(.nv.constant0._ZN12tensorrt_llm7kernels32fusedQKNormRopeKernelNTokenHeadsIN3c104HalfEfLi256ELb1ELi8EEEvPviiifPKvS6_S6_PKlii)
        /*0014*/ 	.short	0x0160
        /*0016*/ 	.short	0x0040


	//----- nvinfo : EIATTR_CBANK_PARAM_SIZE
	.align		4
.L_5405:
        /*0018*/ 	.byte	0x03, 0x19
        /*001a*/ 	.short	0x0040


	//----- nvinfo : EIATTR_KPARAM_INFO
	.align		4
        /*001c*/ 	.byte	0x04, 0x17
        /*001e*/ 	.short	(.L_5407 - .L_5406)
.L_5406:
        /*0020*/ 	.word	0x00000000
        /*0024*/ 	.short	0x000a
        /*0026*/ 	.short	0x003c
        /*0028*/ 	.byte	0x00, 0xf0, 0x11, 0x00


	//----- nvinfo : EIATTR_KPARAM_INFO
	.align		4
.L_5407:
        /*002c*/ 	.byte	0x04, 0x17
        /*002e*/ 	.short	(.L_5409 - .L_5408)
.L_5408:
        /*0030*/ 	.word	0x00000000
        /*0034*/ 	.short	0x0009
        /*0036*/ 	.short	0x0038
        /*0038*/ 	.byte	0x00, 0xf0, 0x11, 0x00


	//----- nvinfo : EIATTR_KPARAM_INFO
	.align		4
.L_5409:
        /*003c*/ 	.byte	0x04, 0x17
        /*003e*/ 	.short	(.L_5411 - .L_5410)
.L_5410:
        /*0040*/ 	.word	0x00000000
        /*0044*/ 	.short	0x0008
        /*0046*/ 	.short	0x0030
        /*0048*/ 	.byte	0x00, 0xf0, 0x21, 0x00


	//----- nvinfo : EIATTR_KPARAM_INFO
	.align		4
.L_5411:
        /*004c*/ 	.byte	0x04, 0x17
        /*004e*/ 	.short	(.L_5413 - .L_5412)
.L_5412:
        /*0050*/ 	.word	0x00000000
        /*0054*/ 	.short	0x0007
        /*0056*/ 	.short	0x0028
        /*0058*/ 	.byte	0x00, 0xf0, 0x21, 0x00


	//----- nvinfo : EIATTR_KPARAM_INFO
	.align		4
.L_5413:
        /*005c*/ 	.byte	0x04, 0x17
        /*005e*/ 	.short	(.L_5415 - .L_5414)
.L_5414:
        /*0060*/ 	.word	0x00000000
        /*0064*/ 	.short	0x0006
        /*0066*/ 	.short	0x0020
        /*0068*/ 	.byte	0x00, 0xf0, 0x21, 0x00


	//----- nvinfo : EIATTR_KPARAM_INFO
	.align		4
.L_5415:
        /*006c*/ 	.byte	0x04, 0x17
        /*006e*/ 	.short	(.L_5417 - .L_5416)
.L_5416:
        /*0070*/ 	.word	0x00000000
        /*0074*/ 	.short	0x0005
        /*0076*/ 	.short	0x0018
        /*0078*/ 	.byte	0x00, 0xf0, 0x21, 0x00


	//----- nvinfo : EIATTR_KPARAM_INFO
	.align		4
.L_5417:
        /*007c*/ 	.byte	0x04, 0x17
        /*007e*/ 	.short	(.L_5419 - .L_5418)
.L_5418:
        /*0080*/ 	.word	0x00000000
        /*0084*/ 	.short	0x0004
        /*0086*/ 	.short	0x0014
        /*0088*/ 	.byte	0x00, 0xf0, 0x11, 0x00


	//----- nvinfo : EIATTR_KPARAM_INFO
	.align		4
.L_5419:
        /*008c*/ 	.byte	0x04, 0x17
        /*008e*/ 	.short	(.L_5421 - .L_5420)
.L_5420:
        /*0090*/ 	.word	0x00000000
        /*0094*/ 	.short	0x0003
        /*0096*/ 	.short	0x0010
        /*0098*/ 	.byte	0x00, 0xf0, 0x11, 0x00


	//----- nvinfo : EIATTR_KPARAM_INFO
	.align		4
.L_5421:
        /*009c*/ 	.byte	0x04, 0x17
        /*009e*/ 	.short	(.L_5423 - .L_5422)
.L_5422:
        /*00a0*/ 	.word	0x00000000
        /*00a4*/ 	.short	0x0002
        /*00a6*/ 	.short	0x000c
        /*00a8*/ 	.byte	0x00, 0xf0, 0x11, 0x00


	//----- nvinfo : EIATTR_KPARAM_INFO
	.align		4
.L_5423:
        /*00ac*/ 	.byte	0x04, 0x17
        /*00ae*/ 	.short	(.L_5425 - .L_5424)
.L_5424:
        /*00b0*/ 	.word	0x00000000
        /*00b4*/ 	.short	0x0001
        /*00b6*/ 	.short	0x0008
        /*00b8*/ 	.byte	0x00, 0xf0, 0x11, 0x00


	//----- nvinfo : EIATTR_KPARAM_INFO
	.align		4
.L_5425:
        /*00bc*/ 	.byte	0x04, 0x17
        /*00be*/ 	.short	(.L_5427 - .L_5426)
.L_5426:
        /*00c0*/ 	.word	0x00000000
        /*00c4*/ 	.short	0x0000
        /*00c6*/ 	.short	0x0000
        /*00c8*/ 	.byte	0x00, 0xf0, 0x21, 0x00


	//----- nvinfo : EIATTR_MAXREG_COUNT
	.align		4
.L_5427:
        /*00cc*/ 	.byte	0x03, 0x1b
        /*00ce*/ 	.short	0x00ff


	//----- nvinfo : EIATTR_MERCURY_ISA_VERSION
	.align		4
        /*00d0*/ 	.byte	0x03, 0x5f
        /*00d2*/ 	.short	0x0000


	//----- nvinfo : EIATTR_COOP_GROUP_MASK_REGIDS
	.align		4
        /*00d4*/ 	.byte	0x04, 0x29
        /*00d6*/ 	.short	(.L_5429 - .L_5428)


	//   ....[0]....
.L_5428:
        /*00d8*/ 	.word	0xffffffff


	//   ....[1]....
        /*00dc*/ 	.word	0xffffffff


	//   ....[2]....
        /*00e0*/ 	.word	0xffffffff


	//   ....[3]....
        /*00e4*/ 	.word	0xffffffff


	//   ....[4]....
        /*00e8*/ 	.word	0xffffffff


	//   ....[5]....
        /*00ec*/ 	.word	0xffffffff


	//   ....[6]....
        /*00f0*/ 	.word	0xffffffff


	//   ....[7]....
        /*00f4*/ 	.word	0xffffffff


	//   ....[8]....
        /*00f8*/ 	.word	0xffffffff


	//   ....[9]....
        /*00fc*/ 	.word	0xffffffff


	//----- nvinfo : EIATTR_COOP_GROUP_INSTR_OFFSETS
	.align		4
.L_5429:
        /*0100*/ 	.byte	0x04, 0x28
        /*0102*/ 	.short	(.L_5431 - .L_5430)


	//   ....[0]....
.L_5430:
        /*0104*/ 	.word	0x000018c0


	//   ....[1]....
        /*0108*/ 	.word	0x000018f0


	//   ....[2]....
        /*010c*/ 	.word	0x00001910


	//   ....[3]....
        /*0110*/ 	.word	0x00001930


	//   ....[4]....
        /*0114*/ 	.word	0x00001950


	//   ....[5]....
        /*0118*/ 	.word	0x00001eb0


	//   ....[6]....
        /*011c*/ 	.word	0x00001f30


	//   ....[7]....
        /*0120*/ 	.word	0x00001f90


	//   ....[8]....
        /*0124*/ 	.word	0x00001ff0


	//   ....[9]....
        /*0128*/ 	.word	0x00002050


	//----- nvinfo : EIATTR_EXIT_INSTR_OFFSETS
	.align		4
.L_5431:
        /*012c*/ 	.byte	0x04, 0x1c
        /*012e*/ 	.short	(.L_5433 - .L_5432)


	//   ....[0]....
.L_5432:
        /*0130*/ 	.word	0x000002e0


	//   ....[1]....
        /*0134*/ 	.word	0x00001420


	//   ....[2]....
        /*0138*/ 	.word	0x00001e60


	//----- nvinfo : EIATTR_CRS_STACK_SIZE
	.align		4
.L_5433:
        /*013c*/ 	.byte	0x04, 0x1e
        /*013e*/ 	.short	(.L_5435 - .L_5434)
.L_5434:
        /*0140*/ 	.word	0x00000000
.L_5435:


//--------------------- .nv.info._ZN12tensorrt_llm7kernels32fusedQKNormRopeKernelNTokenHeadsIN3c104HalfEfLi128ELb0ELi8EEEvPviiifPKvS6_S6_PKlii --------------------------
	.section	.nv.info._ZN12tensorrt_llm7kernels32fusedQKNormRopeKernelNTokenHeadsIN3c104HalfEfLi128ELb0ELi8EEEvPviiifPKvS6_S6_PKlii,"",@"SHT_CUDA_INFO"
	.sectionflags	@""
	.align	4


	//----- nvinfo : EIATTR_CUDA_API_VERSION
	.align		4
        /*0000*/ 	.byte	0x04, 0x37
        /*0002*/ 	.short	(.L_5437 - .L_5436)
.L_5436:
        /*0004*/ 	.word	0x00000082


	//----- nvinfo : EIATTR_SW2861232_WAR
	.align		4
.L_5437:
        /*0008*/ 	.byte	0x01, 0x35
	.zero		2


	//----- nvinfo : EIATTR_PARAM_CBANK
	.align		4
        /*000c*/ 	.byte	0x04, 0x0a
        /*000e*/ 	.short	(.L_5439 - .L_5438)
	.align		4
.L_5438:
        /*0010*/ 	.word	index@(.nv.constant0._ZN12tensorrt_llm7kernels32fusedQKNormRopeKernelNTokenHeadsIN3c104HalfEfLi128ELb0ELi8EEEvPviiifPKvS6_S6_PKlii)
        /*0014*/ 	.short	0x0160
        /*0016*/ 	.short	0x0040


	//----- nvinfo : EIATTR_CBANK_PARAM_SIZE
	.align		4
.L_5439:
        /*0018*/ 	.byte	0x03, 0x19
        /*001a*/ 	.short	0x0040


	//----- nvinfo : EIATTR_KPARAM_INFO
	.align		4
        /*001c*/ 	.byte	0x04, 0x17
        /*001e*/ 	.short	(.L_5441 - .L_5440)
.L_5440:
        /*0020*/ 	.word	0x00000000
        /*0024*/ 	.short	0x000a
        /*0026*/ 	.short	0x003c
        /*0028*/ 	.byte	0x00, 0xf0, 0x11, 0x00


	//----- nvinfo : EIATTR_KPARAM_INFO
	.align		4
.L_5441:
        /*002c*/ 	.byte	0x04, 0x17
        /*002e*/ 	.short	(.L_5443 - .L_5442)
.L_5442:
        /*0030*/ 	.word	0x00000000
        /*0034*/ 	.short	0x0009
        /*0036*/ 	.short	0x0038
        /*0038*/ 	.byte	0x00, 0xf0, 0x11, 0x00


	//----- nvinfo : EIATTR_KPARAM_INFO
	.align		4
.L_5443:
        /*003c*/ 	.byte	0x04, 0x17
        /*003e*/ 	.short	(.L_5445 - .L_5444)
.L_5444:
        /*0040*/ 	.word	0x00000000
        /*0044*/ 	.short	0x0008
        /*0046*/ 	.short	0x0030
        /*0048*/ 	.byte	0x00, 0xf0, 0x21, 0x00


	//----- nvinfo : EIATTR_KPARAM_INFO
	.align		4
.L_5445:
        /*004c*/ 	.byte	0x04, 0x17
        /*004e*/ 	.short	(.L_5447 - .L_5446)
.L_5446:
        /*0050*/ 	.word	0x00000000
        /*0054*/ 	.short	0x0007
        /*0056*/ 	.short	0x0028
        /*0058*/ 	.byte	0x00, 0xf0, 0x21, 0x00


	//----- nvinfo : EIATTR_KPARAM_INFO
	.align		4
.L_5447:
        /*005c*/ 	.byte	0x04, 0x17
        /*005e*/ 	.short	(.L_5449 - .L_5448)
.L_5448:
        /*0060*/ 	.word	0x00000000
        /*0064*/ 	.short	0x0006
        /*0066*/ 	.short	0x0020
        /*0068*/ 	.byte	0x00, 0xf0, 0x21, 0x00


	//----- nvinfo : EIATTR_KPARAM_INFO
	.align		4
.L_5449:
        /*006c*/ 	.byte	0x04, 0x17
        /*006e*/ 	.short	(.L_5451 - .L_5450)
.L_5450:
        /*0070*/ 	.word	0x00000000
        /*0074*/ 	.short	0x0005
        /*0076*/ 	.short	0x0018
        /*0078*/ 	.byte	0x00, 0xf0, 0x21, 0x00


	//----- nvinfo : EIATTR_KPARAM_INFO
	.align		4
.L_5451:
        /*007c*/ 	.byte	0x04, 0x17
        /*007e*/ 	.short	(.L_5453 - .L_5452)
.L_5452:
        /*0080*/ 	.word	0x00000000
        /*0084*/ 	.short	0x0004
        /*0086*/ 	.short	0x0014
        /*0088*/ 	.byte	0x00, 0xf0, 0x11, 0x00


	//----- nvinfo : EIATTR_KPARAM_INFO
	.align		4
.L_5453:
        /*008c*/ 	.byte	0x04, 0x17
        /*008e*/ 	.short	(.L_5455 - .L_5454)
.L_5454:
        /*0090*/ 	.word	0x00000000
        /*0094*/ 	.short	0x0003
        /*0096*/ 	.short	0x0010
        /*0098*/ 	.byte	0x00, 0xf0, 0x11, 0x00


	//----- nvinfo : EIATTR_KPARAM_INFO
	.align		4
.L_5455:
        /*009c*/ 	.byte	0x04, 0x17
        /*009e*/ 	.short	(.L_5457 - .L_5456)
.L_5456:
        /*00a0*/ 	.word	0x00000000
        /*00a4*/ 	.short	0x0002
        /*00a6*/ 	.short	0x000c
        /*00a8*/ 	.byte	0x00, 0xf0, 0x11, 0x00


	//----- nvinfo : EIATTR_KPARAM_INFO
	.align		4
.L_5457:
        /*00ac*/ 	.byte	0x04, 0x17
        /*00ae*/ 	.short	(.L_5459 - .L_5458)
.L_5458:
        /*00b0*/ 	.word	0x00000000
        /*00b4*/ 	.short	0x0001
        /*00b6*/ 	.short	0x0008
        /*00b8*/ 	.byte	0x00, 0xf0, 0x11, 0x00


	//----- nvinfo : EIATTR_KPARAM_INFO
	.align		4
.L_5459:
        /*00bc*/ 	.byte	0x04, 0x17
        /*00be*/ 	.short	(.L_5461 - .L_5460)
.L_5460:
        /*00c0*/ 	.word	0x00000000
        /*00c4*/ 	.short	0x0000
        /*00c6*/ 	.short	0x0000
        /*00c8*/ 	.byte	0x00, 0xf0, 0x21, 0x00


	//----- nvinfo : EIATTR_MAXREG_COUNT
	.align		4
.L_5461:
        /*00cc*/ 	.byte	0x03, 0x1b
        /*00ce*/ 	.short	0x00ff


	//----- nvinfo : EIATTR_MERCURY_ISA_VERSION
	.align		4
        /*00d0*/ 	.byte	0x03, 0x5f
        /*00d2*/ 	.short	0x0000


	//----- nvinfo : EIATTR_COOP_GROUP_MASK_REGIDS
	.align		4
        /*00d4*/ 	.byte	0x04, 0x29
        /*00d6*/ 	.short	(.L_5463 - .L_5462)


	//   ....[0]....
.L_5462:
        /*00d8*/ 	.word	0xffffffff


	//   ....[1]....
        /*00dc*/ 	.word	0xffffffff


	//   ....[2]....
        /*00e0*/ 	.word	0xffffffff


	//   ....[3]....
        /*00e4*/ 	.word	0xffffffff


	//   ....[4]....
        /*00e8*/ 	.word	0xffffffff


	//   ....[5]....
        /*00ec*/ 	.word	0xffffffff


	//   ....[6]....
        /*00f0*/ 	.word	0xffffffff


	//   ....[7]....
        /*00f4*/ 	.word	0xffffffff


	//   ....[8]....
        /*00f8*/ 	.word	0xffffffff


	//   ....[9]....
        /*00fc*/ 	.word	0xffffffff


	//   ....[10]....
        /*0100*/ 	.word	0xffffffff


	//   ....[11]....
        /*0104*/ 	.word	0xffffffff


	//   ....[12]....
        /*0108*/ 	.word	0xffffffff


	//   ....[13]....
        /*010c*/ 	.word	0xffffffff


	//   ....[14]....
        /*0110*/ 	.word	0xffffffff


	//   ....[15]....
        /*0114*/ 	.word	0xffffffff


	//   ....[16]....
        /*0118*/ 	.word	0xffffffff


	//   ....[17]....
        /*011c*/ 	.word	0xffffffff


	//   ....[18]....
        /*0120*/ 	.word	0xffffffff


	//   ....[19]....
        /*0124*/ 	.word	0xffffffff


	//   ....[20]....
        /*0128*/ 	.word	0xffffffff


	//   ....[21]....
        /*012c*/ 	.word	0xffffffff


	//----- nvinfo : EIATTR_COOP_GROUP_INSTR_OFFSETS
	.align		4
.L_5463:
        /*0130*/ 	.byte	0x04, 0x28
        /*0132*/ 	.short	(.L_5465 - .L_5464)


	//   ....[0]....
.L_5464:
        /*0134*/ 	.word	0x00001a80


	//   ....[1]....
        /*0138*/ 	.word	0x00001ab0


	//   ....[2]....
        /*013c*/ 	.word	0x00001ad0


	//   ....[3]....
        /*0140*/ 	.word	0x00001af0


	//   ....[4]....
        /*0144*/ 	.word	0x00001b10


	//   ....[5]....
        /*0148*/ 	.word	0x00001ce0


	//   ....[6]....
        /*014c*/ 	.word	0x00001cf0


	//   ....[7]....
        /*0150*/ 	.word	0x00001d20


	//   ....[8]....
        /*0154*/ 	.word	0x00001fd0


	//   ....[9]....
        /*0158*/ 	.word	0x00001fe0


	//   ....[10]....
        /*015c*/ 	.word	0x00001ff0


	//   ....[11]....
        /*0160*/ 	.word	0x00002100


	//   ....[12]....
        /*0164*/ 	.word	0x00002110


	//   ....[13]....
        /*0168*/ 	.word	0x00002270


	//   ....[14]....
        /*016c*/ 	.word	0x000022d0


	//   ....[15]....
        /*0170*/ 	.word	0x00002330


	//   ....[16]....
        /*0174*/ 	.word	0x00002390


	//   ....[17]....
        /*0178*/ 	.word	0x000023f0


	//   ....[18]....
        /*017c*/ 	.word	0x00002460


	//   ....[19]....
        /*0180*/ 	.word	0x000024d0


	//   ....[20]....
        /*0184*/ 	.word	0x000025b0


	//   ....[21]....
        /*0188*/ 	.word	0x00002690


	//----- nvinfo : EIATTR_EXIT_INSTR_OFFSETS
	.align		4
.L_5465:
        /*018c*/ 	.byte	0x04, 0x1c
        /*018e*/ 	.short	(.L_5467 - .L_5466)


	//   ....[0]....
.L_5466:
        /*0190*/ 	.word	0x000002d0


	//   ....[1]....
        /*0194*/ 	.word	0x00001420


	//   ....[2]....
        /*0198*/ 	.word	0x00002220


	//----- nvinfo : EIATTR_CRS_STACK_SIZE
	.align		4
.L_5467:
        /*019c*/ 	.byte	0x04, 0x1e
        /*019e*/ 	.short	(.L_5469 - .L_5468)
.L_5468:
        /*01a0*/ 	.word	0x00000000
.L_5469:


//--------------------- .nv.info._ZN12tensorrt_llm7kernels32fusedQKNormRopeKernelNTokenHeadsIN3c104HalfEfLi128ELb1ELi8EEEvPviiifPKvS6_S6_PKlii --------------------------
	.section	.nv.info._ZN12tensorrt_llm7kernels32fusedQKNormRopeKernelNTokenHeadsIN3c104HalfEfLi128ELb1ELi8EEEvPviiifPKvS6_S6_PKlii,"",@"SHT_CUDA_INFO"
	.sectionflags	@""
	.align	4


	//----- nvinfo : EIATTR_CUDA_API_VERSION
	.align		4
        /*0000*/ 	.byte	0x04, 0x37
        /*0002*/ 	.short	(.L_5471 - .L_5470)
.L_5470:
        /*0004*/ 	.word	0x00000082


	//----- nvinfo : EIATTR_SW2861232_WAR
	.align		4
.L_5471:
        /*0008*/ 	.byte	0x01, 0x35
	.zero		2


	//----- nvinfo : EIATTR_PARAM_CBANK
	.align		4
        /*000c*/ 	.byte	0x04, 0x0a
        /*000e*/ 	.short	(.L_5473 - .L_5472)
	.align		4
.L_5472:
        /*0010*/ 	.word	index@(.nv.constant0._ZN12tensorrt_llm7kernels32fusedQKNormRopeKernelNTokenHeadsIN3c104HalfEfLi128ELb1ELi8EEEvPviiifPKvS6_S6_PKlii)
        /*0014*/ 	.short	0x0160
        /*0016*/ 	.short	0x0040


	//----- nvinfo : EIATTR_CBANK_PARAM_SIZE
	.align		4
.L_5473:
        /*0018*/ 	.byte	0x03, 0x19
        /*001a*/ 	.short	0x0040


	//----- nvinfo : EIATTR_KPARAM_INFO
	.align		4
        /*001c*/ 	.byte	0x04, 0x17
        /*001e*/ 	.short	(.L_5475 - .L_5474)
.L_5474:
        /*0020*/ 	.word	0x00000000
        /*0024*/ 	.short	0x000a
        /*0026*/ 	.short	0x003c
        /*0028*/ 	.byte	0x00, 0xf0, 0x11, 0x00


	//----- nvinfo : EIATTR_KPARAM_INFO
	.align		4
.L_5475:
        /*002c*/ 	.byte	0x04, 0x17
        /*002e*/ 	.short	(.L_5477 - .L_5476)
.L_5476:
        /*0030*/ 	.word	0x00000000
        /*0034*/ 	.short	0x0009
        /*0036*/ 	.short	0x0038
        /*0038*/ 	.byte	0x00, 0xf0, 0x11, 0x00


	//----- nvinfo : EIATTR_KPARAM_INFO
	.align		4
.L_5477:
        /*003c*/ 	.byte	0x04, 0x17
        /*003e*/ 	.short	(.L_5479 - .L_5478)
.L_5478:
        /*0040*/ 	.word	0x00000000
        /*0044*/ 	.short	0x0008
        /*0046*/ 	.short	0x0030
        /*0048*/ 	.byte	0x00, 0xf0, 0x21, 0x00


	//----- nvinfo : EIATTR_KPARAM_INFO
	.align		4
.L_5479:
        /*004c*/ 	.byte	0x04, 0x17
        /*004e*/ 	.short	(.L_5481 - .L_5480)
.L_5480:
        /*0050*/ 	.word	0x00000000
        /*0054*/ 	.short	0x0007
        /*0056*/ 	.short	0x0028
        /*0058*/ 	.byte	0x00, 0xf0, 0x21, 0x00


	//----- nvinfo : EIATTR_KPARAM_INFO
	.align		4
.L_5481:
        /*005c*/ 	.byte	0x04, 0x17
        /*005e*/ 	.short	(.L_5483 - .L_5482)
.L_5482:
        /*0060*/ 	.word	0x00000000
        /*0064*/ 	.short	0x0006
        /*0066*/ 	.short	0x0020
        /*0068*/ 	.byte	0x00, 0xf0, 0x21, 0x00


	//----- nvinfo : EIATTR_KPARAM_INFO
	.align		4
.L_5483:
        /*006c*/ 	.byte	0x04, 0x17
        /*006e*/ 	.short	(.L_5485 - .L_5484)
.L_5484:
        /*0070*/ 	.word	0x00000000
        /*0074*/ 	.short	0x0005
        /*0076*/ 	.short	0x0018
        /*0078*/ 	.byte	0x00, 0xf0, 0x21, 0x00


	//----- nvinfo : EIATTR_KPARAM_INFO
	.align		4
.L_5485:
        /*007c*/ 	.byte	0x04, 0x17
        /*007e*/ 	.short	(.L_5487 - .L_5486)
.L_5486:
        /*0080*/ 	.word	0x00000000
        /*0084*/ 	.short	0x0004
        /*0086*/ 	.short	0x0014
        /*0088*/ 	.byte	0x00, 0xf0, 0x11, 0x00


	//----- nvinfo : EIATTR_KPARAM_INFO
	.align		4
.L_5487:
        /*008c*/ 	.byte	0x04, 0x17
        /*008e*/ 	.short	(.L_5489 - .L_5488)
.L_5488:
        /*0090*/ 	.word	0x00000000
        /*0094*/ 	.short	0x0003
        /*0096*/ 	.short	0x0010
        /*0098*/ 	.byte	0x00, 0xf0, 0x11, 0x00


	//----- nvinfo : EIATTR_KPARAM_INFO
	.align		4
.L_5489:
        /*009c*/ 	.byte	0x04, 0x17
        /*009e*/ 	.short	(.L_5491 - .L_5490)
.L_5490:
        /*00a0*/ 	.word	0x00000000
        /*00a4*/ 	.short	0x0002
        /*00a6*/ 	.short	0x000c
        /*00a8*/ 	.byte	0x00, 0xf0, 0x11, 0x00


	//----- nvinfo : EIATTR_KPARAM_INFO
	.align		4
.L_5491:
        /*00ac*/ 	.byte	0x04, 0x17
        /*00ae*/ 	.short	(.L_5493 - .L_5492)
.L_5492:
        /*00b0*/ 	.word	0x00000000
        /*00b4*/ 	.short	0x0001
        /*00b6*/ 	.short	0x0008
        /*00b8*/ 	.byte	0x00, 0xf0, 0x11, 0x00


	//----- nvinfo : EIATTR_KPARAM_INFO
	.align		4
.L_5493:
        /*00bc*/ 	.byte	0x04, 0x17
        /*00be*/ 	.short	(.L_5495 - .L_5494)
.L_5494:
        /*00c0*/ 	.word	0x00000000
        /*00c4*/ 	.short	0x0000
        /*00c6*/ 	.short	0x0000
        /*00c8*/ 	.byte	0x00, 0xf0, 0x21, 0x00


	//----- nvinfo : EIATTR_MAXREG_COUNT
	.align		4
.L_5495:
        /*00cc*/ 	.byte	0x03, 0x1b
        /*00ce*/ 	.short	0x00ff


	//----- nvinfo : EIATTR_MERCURY_ISA_VERSION
	.align		4
        /*00d0*/ 	.byte	0x03, 0x5f
        /*00d2*/ 	.short	0x0000


	//----- nvinfo : EIATTR_COOP_GROUP_MASK_REGIDS
	.align		4
        /*00d4*/ 	.byte	0x04, 0x29
        /*00d6*/ 	.short	(.L_5497 - .L_5496)


	//   ....[0]....
.L_5496:
        /*00d8*/ 	.word	0xffffffff


	//   ....[1]....
        /*00dc*/ 	.word	0xffffffff


	//   ....[2]....
        /*00e0*/ 	.word	0xffffffff


	//   ....[3]....
        /*00e4*/ 	.word	0xffffffff


	//   ....[4]....
        /*00e8*/ 	.word	0xffffffff


	//   ....[5]....
        /*00ec*/ 	.word	0xffffffff


	//   ....[6]....
        /*00f0*/ 	.word	0xffffffff


	//   ....[7]....
        /*00f4*/ 	.word	0xffffffff


	//   ....[8]....
        /*00f8*/ 	.word	0xffffffff


	//   ....[9]....
        /*00fc*/ 	.word	0xffffffff


	//----- nvinfo : EIATTR_COOP_GROUP_INSTR_OFFSETS
	.align		4
.L_5497:
        /*0100*/ 	.byte	0x04, 0x28
        /*0102*/ 	.short	(.L_5499 - .L_5498)


	//   ....[0]....
.L_5498:
        /*0104*/ 	.word	0x00001700


	//   ....[1]....
        /*0108*/ 	.word	0x00001730


	//   ....[2]....
        /*010c*/ 	.word	0x00001750


	//   ....[3]....
        /*0110*/ 	.word	0x00001770


	//   ....[4]....
        /*0114*/ 	.word	0x00001790


	//   ....[5]....
        /*0118*/ 	.word	0x00001b30


	//   ....[6]....
        /*011c*/ 	.word	0x00001b90


	//   ....[7]....
        /*0120*/ 	.word	0x00001bf0


	//   ....[8]....
        /*0124*/ 	.word	0x00001c50


	//   ....[9]....
        /*0128*/ 	.word	0x00001cc0


	//----- nvinfo : EIATTR_EXIT_INSTR_OFFSETS
	.align		4
.L_5499:
        /*012c*/ 	.byte	0x04, 0x1c
        /*012e*/ 	.short	(.L_5501 - .L_5500)


	//   ....[0]....
.L_5500:
        /*0130*/ 	.word	0x000002e0


	//   ....[1]....
        /*0134*/ 	.word	0x00001400


	//   ....[2]....
        /*0138*/ 	.word	0x00001ae0


	//----- nvinfo : EIATTR_CRS_STACK_SIZE
	.align		4
.L_5501:
        /*013c*/ 	.byte	0x04, 0x1e
        /*013e*/ 	.short	(.L_5503 - .L_5502)
.L_5502:
        /*0140*/ 	.word	0x00000000
.L_5503:


//--------------------- .nv.info._ZN12tensorrt_llm7kernels32fusedQKNormRopeKernelNTokenHeadsIN3c104HalfEfLi64ELb0ELi8EEEvPviiifPKvS6_S6_PKlii --------------------------
	.section	.nv.info._ZN12tensorrt_llm7kernels32fusedQKNormRopeKernelNTokenHeadsIN3c104HalfEfLi64ELb0ELi8EEEvPviiifPKvS6_S6_PKlii,"",@"SHT_CUDA_INFO"
	.sectionflags	@""
	.align	4


	//----- nvinfo : EIATTR_CUDA_API_VERSION
	.align		4
        /*0000*/ 	.byte	0x04, 0x37
        /*0002*/ 	.short	(.L_5505 - .L_5504)
.L_5504:
        /*0004*/ 	.word	0x00000082


	//----- nvinfo : EIATTR_SW2861232_WAR
	.align		4
.L_5505:
        /*0008*/ 	.byte	0x01, 0x35
	.zero		2


	//----- nvinfo : EIATTR_PARAM_CBANK
	.align		4
        /*000c*/ 	.byte	0x04, 0x0a
        /*000e*/ 	.short	(.L_5507 - .L_5506)
	.align		4
.L_5506:
        /*0010*/ 	.word	index@(.nv.constant0._ZN12tensorrt_llm7kernels32fusedQKNormRopeKernelNTokenHeadsIN3c104HalfEfLi64ELb0ELi8EEEvPviiifPKvS6_S6_PKlii)
        /*0014*/ 	.short	0x0160
        /*0016*/ 	.short	0x0040


	//----- nvinfo : EIATTR_CBANK_PARAM_SIZE
	.align		4
.L_5507:
        /*0018*/ 	.byte	0x03, 0x19
        /*001a*/ 	.short	0x0040


	//----- nvinfo : EIATTR_KPARAM_INFO
	.align		4
        /*001c*/ 	.byte	0x04, 0x17
        /*001e*/ 	.short	(.L_5509 - .L_5508)
.L_5508:
        /*0020*/ 	.word	0x00000000
        /*0024*/ 	.short	0x000a
        /*0026*/ 	.short	0x003c
        /*0028*/ 	.byte	0x00, 0xf0, 0x11, 0x00


	//----- nvinfo : EIATTR_KPARAM_INFO
	.align		4
.L_5509:
        /*002c*/ 	.byte	0x04, 0x17
        /*002e*/ 	.short	(.L_5511 - .L_5510)
.L_5510:
        /*0030*/ 	.word	0x00000000
        /*0034*/ 	.short	0x0009
        /*0036*/ 	.short	0x0038
        /*0038*/ 	.byte	0x00, 0xf0, 0x11, 0x00


	//----- nvinfo : EIATTR_KPARAM_INFO
	.align		4
.L_5511:
        /*003c*/ 	.byte	0x04, 0x17
        /*003e*/ 	.short	(.L_5513 - .L_5512)
.L_5512:
        /*0040*/ 	.word	0x00000000
        /*0044*/ 	.short	0x0008
        /*0046*/ 	.short	0x0030
        /*0048*/ 	.byte	0x00, 0xf0, 0x21, 0x00


	//----- nvinfo : EIATTR_KPARAM_INFO
	.align		4
.L_5513:
        /*004c*/ 	.byte	0x04, 0x17
        /*004e*/ 	.short	(.L_5515 - .L_5514)
.L_5514:
        /*0050*/ 	.word	0x00000000
        /*0054*/ 	.short	0x0007
        /*0056*/ 	.short	0x0028
        /*0058*/ 	.byte	0x00, 0xf0, 0x21, 0x00


	//----- nvinfo : EIATTR_KPARAM_INFO
	.align		4
.L_5515:
        /*005c*/ 	.byte	0x04, 0x17
        /*005e*/ 	.short	(.L_5517 - .L_5516)
.L_5516:
        /*0060*/ 	.word	0x00000000
        /*0064*/ 	.short	0x0006
        /*0066*/ 	.short	0x0020
        /*0068*/ 	.byte	0x00, 0xf0, 0x21, 0x00


	//----- nvinfo : EIATTR_KPARAM_INFO
	.align		4
.L_5517:
        /*006c*/ 	.byte	0x04, 0x17
        /*006e*/ 	.short	(.L_5519 - .L_5518)
.L_5518:
        /*0070*/ 	.word	0x00000000
        /*0074*/ 	.short	0x0005
        /*0076*/ 	.short	0x0018
        /*0078*/ 	.byte	0x00, 0xf0, 0x21, 0x00


	//----- nvinfo : EIATTR_KPARAM_INFO
	.align		4
.L_5519:
        /*007c*/ 	.byte	0x04, 0x17
        /*007e*/ 	.short	(.L_5521 - .L_5520)
.L_5520:
        /*0080*/ 	.word	0x00000000
        /*0084*/ 	.short	0x0004
        /*0086*/ 	.short	0x0014
        /*0088*/ 	.byte	0x00, 0xf0, 0x11, 0x00


	//----- nvinfo : EIATTR_KPARAM_INFO
	.align		4
.L_5521:
        /*008c*/ 	.byte	0x04, 0x17
        /*008e*/ 	.short	(.L_5523 - .L_5522)
.L_5522:
        /*0090*/ 	.word	0x00000000
        /*0094*/ 	.short	0x0003
        /*0096*/ 	.short	0x0010
        /*0098*/ 	.byte	0x00, 0xf0, 0x11, 0x00


	//----- nvinfo : EIATTR_KPARAM_INFO
	.align		4
.L_5523:
        /*009c*/ 	.byte	0x04, 0x17
        /*009e*/ 	.short	(.L_5525 - .L_5524)
.L_5524:
        /*00a0*/ 	.word	0x00000000
        /*00a4*/ 	.short	0x0002
        /*00a6*/ 	.short	0x000c
        /*00a8*/ 	.byte	0x00, 0xf0, 0x11, 0x00


	//----- nvinfo : EIATTR_KPARAM_INFO
	.align		4
.L_5525:
        /*00ac*/ 	.byte	0x04, 0x17
        /*00ae*/ 	.short	(.L_5527 - .L_5526)
.L_5526:
        /*00b0*/ 	.word	0x00000000
        /*00b4*/ 	.short	0x0001
        /*00b6*/ 	.short	0x0008
        /*00b8*/ 	.byte	0x00, 0xf0, 0x11, 0x00


	//----- nvinfo : EIATTR_KPARAM_INFO
	.align		4
.L_5527:
        /*00bc*/ 	.byte	0x04, 0x17
        /*00be*/ 	.short	(.L_5529 - .L_5528)
.L_5528:
        /*00c0*/ 	.word	0x00000000
        /*00c4*/ 	.short	0x0000
        /*00c6*/ 	.short	0x0000
        /*00c8*/ 	.byte	0x00, 0xf0, 0x21, 0x00


	//----- nvinfo : EIATTR_MAXREG_COUNT
	.align		4
.L_5529:
        /*00cc*/ 	.byte	0x03, 0x1b
        /*00ce*/ 	.short	0x00ff


	//----- nvinfo : EIATTR_MERCURY_ISA_VERSION
	.align		4
        /*00d0*/ 	.byte	0x03, 0x5f
        /*00d2*/ 	.short	0x0000


	//----- nvinfo : EIATTR_COOP_GROUP_MASK_REGIDS
	.align		4
        /*00d4*/ 	.byte	0x04, 0x29
        /*00d6*/ 	.short	(.L_5531 - .L_5530)


	//   ....[0]....
.L_5530:
        /*00d8*/ 	.word	0xffffffff


	//   ....[1]....
        /*00dc*/ 	.word	0xffffffff


	//   ....[2]....
        /*00e0*/ 	.word	0xffffffff


	//   ....[3]....
        /*00e4*/ 	.word	0xffffffff


	//   ....[4]....
        /*00e8*/ 	.word	0xffffffff


	//   ....[5]....
        /*00ec*/ 	.word	0xffffffff


	//   ....[6]....
        /*00f0*/ 	.word	0xffffffff


	//   ....[7]....
        /*00f4*/ 	.word	0xffffffff


	//   ....[8]....
        /*00f8*/ 	.word	0xffffffff


	//   ....[9]....
        /*00fc*/ 	.word	0xffffffff


	//   ....[10]....
        /*0100*/ 	.word	0xffffffff


	//   ....[11]....
        /*0104*/ 	.word	0xffffffff


	//   ....[12]....
        /*0108*/ 	.word	0xffffffff


	//   ....[13]....
        /*010c*/ 	.word	0xffffffff


	//   ....[14]....
        /*0110*/ 	.word	0xffffffff


	//   ....[15]....
        /*0114*/ 	.word	0xffffffff


	//   ....[16]....
        /*0118*/ 	.word	0xffffffff


	//   ....[17]....
        /*011c*/ 	.word	0xffffffff


	//----- nvinfo : EIATTR_COOP_GROUP_INSTR_OFFSETS
	.align		4
.L_5531:
        /*0120*/ 	.byte	0x04, 0x28
        /*0122*/ 	.short	(.L_5533 - .L_5532)


	//   ....[0]....
.L_5532:
        /*0124*/ 	.word	0x000017a0


	//   ....[1]....
        /*0128*/ 	.word	0x000017d0


	//   ....[2]....
        /*012c*/ 	.word	0x000017f0


	//   ....[3]....
        /*0130*/ 	.word	0x00001810


	//   ....[4]....
        /*0134*/ 	.word	0x00001830


	//   ....[5]....
        /*0138*/ 	.word	0x000019a0


	//   ....[6]....
        /*013c*/ 	.word	0x000019b0


	//   ....[7]....
        /*0140*/ 	.word	0x000019d0


	//   ....[8]....
        /*0144*/ 	.word	0x00001bd0


	//   ....[9]....
        /*0148*/ 	.word	0x00001c80


	//   ....[10]....
        /*014c*/ 	.word	0x00001c90


	//   ....[11]....
        /*0150*/ 	.word	0x00001de0


	//   ....[12]....
        /*0154*/ 	.word	0x00001e40


	//   ....[13]....
        /*0158*/ 	.word	0x00001ea0


	//   ....[14]....
        /*015c*/ 	.word	0x00001f00


	//   ....[15]....
        /*0160*/ 	.word	0x00001f60


	//   ....[16]....
        /*0164*/ 	.word	0x00001fd0


	//   ....[17]....
        /*0168*/ 	.word	0x00002050


	//----- nvinfo : EIATTR_EXIT_INSTR_OFFSETS
	.align		4
.L_5533:
        /*016c*/ 	.byte	0x04, 0x1c
        /*016e*/ 	.short	(.L_5535 - .L_5534)


	//   ....[0]....
.L_5534:
        /*0170*/ 	.word	0x000002d0


	//   ....[1]....
        /*0174*/ 	.word	0x000013f0


	//   ....[2]....
        /*0178*/ 	.word	0x00001d90


	//----- nvinfo : EIATTR_CRS_STACK_SIZE
	.align		4
.L_5535:
        /*017c*/ 	.byte	0x04, 0x1e
        /*017e*/ 	.short	(.L_5537 - .L_5536)
.L_5536:
        /*0180*/ 	.word	0x00000000
.L_5537:


//--------------------- .nv.info._ZN12tensorrt_llm7kernels32fusedQKNormRopeKernelNTokenHeadsIN3c104HalfEfLi64ELb1ELi8EEEvPviiifPKvS6_S6_PKlii --------------------------
	.section	.nv.info._ZN12tensorrt_llm7kernels32fusedQKNormRopeKernelNTokenHeadsIN3c104HalfEfLi64ELb1ELi8EEEvPviiifPKvS6_S6_PKlii,"",@"SHT_CUDA_INFO"
	.sectionflags	@""
	.align	4


	//----- nvinfo : EIATTR_CUDA_API_VERSION
	.align		4
        /*0000*/ 	.byte	0x04, 0x37
        /*0002*/ 	.short	(.L_5539 - .L_5538)
.L_5538:
        /*0004*/ 	.word	0x00000082


	//----- nvinfo : EIATTR_SW2861232_WAR
	.align		4
.L_5539:
        /*0008*/ 	.byte	0x01, 0x35
	.zero		2


	//----- nvinfo : EIATTR_PARAM_CBANK
	.align		4
        /*000c*/ 	.byte	0x04, 0x0a
        /*000e*/ 	.short	(.L_5541 - .L_5540)
	.align		4
.L_5540:
        /*0010*/ 	.word	index@(.nv.constant0._ZN12tensorrt_llm7kernels32fusedQKNormRopeKernelNTokenHeadsIN3c104HalfEfLi64ELb1ELi8EEEvPviiifPKvS6_S6_PKlii)
        /*0014*/ 	.short	0x0160
        /*0016*/ 	.short	0x0040


	//----- nvinfo : EIATTR_CBANK_PARAM_SIZE
	.align		4
.L_5541:
        /*0018*/ 	.byte	0x03, 0x19
        /*001a*/ 	.short	0x0040


	//----- nvinfo : EIATTR_KPARAM_INFO
	.align		4
        /*001c*/ 	.byte	0x04, 0x17
        /*001e*/ 	.short	(.L_5543 - .L_5542)
.L_5542:
        /*0020*/ 	.word	0x00000000
        /*0024*/ 	.short	0x000a
        /*0026*/ 	.short	0x003c
        /*0028*/ 	.byte	0x00, 0xf0, 0x11, 0x00


	//----- nvinfo : EIATTR_KPARAM_INFO
	.align		4
.L_5543:
        /*002c*/ 	.byte	0x04, 0x17
        /*002e*/ 	.short	(.L_5545 - .L_5544)
.L_5544:
        /*0030*/ 	.word	0x00000000
        /*0034*/ 	.short	0x0009
        /*0036*/ 	.short	0x0038
        /*0038*/ 	.byte	0x00, 0xf0, 0x11, 0x00


	//----- nvinfo : EIATTR_KPARAM_INFO
	.align		4
.L_5545:
        /*003c*/ 	.byte	0x04, 0x17
        /*003e*/ 	.short	(.L_5547 - .L_5546)
.L_5546:
        /*0040*/ 	.word	0x00000000
        /*0044*/ 	.short	0x0008
        /*0046*/ 	.short	0x0030
        /*0048*/ 	.byte	0x00, 0xf0, 0x21, 0x00


	//----- nvinfo : EIATTR_KPARAM_INFO
	.align		4
.L_5547:
        /*004c*/ 	.byte	0x04, 0x17
        /*004e*/ 	.short	(.L_5549 - .L_5548)
.L_5548:
        /*0050*/ 	.word	0x00000000
        /*0054*/ 	.short	0x0007
        /*0056*/ 	.short	0x0028
        /*0058*/ 	.byte	0x00, 0xf0, 0x21, 0x00


	//----- nvinfo : EIATTR_KPARAM_INFO
	.align		4
.L_5549:
        /*005c*/ 	.byte	0x04, 0x17
        /*005e*/ 	.short	(.L_5551 - .L_5550)
.L_5550:
        /*0060*/ 	.word	0x00000000
        /*0064*/ 	.short	0x0006
        /*0066*/ 	.short	0x0020
        /*0068*/ 	.byte	0x00, 0xf0, 0x21, 0x00


	//----- nvinfo : EIATTR_KPARAM_INFO
	.align		4
.L_5551:
        /*006c*/ 	.byte	0x04, 0x17
        /*006e*/ 	.short	(.L_5553 - .L_5552)
.L_5552:
        /*0070*/ 	.word	0x00000000
        /*0074*/ 	.short	0x0005
        /*0076*/ 	.short	0x0018
        /*0078*/ 	.byte	0x00, 0xf0, 0x21, 0x00


	//----- nvinfo : EIATTR_KPARAM_INFO
	.align		4
.L_5553:
        /*007c*/ 	.byte	0x04, 0x17
        /*007e*/ 	.short	(.L_5555 - .L_5554)
.L_5554:
        /*0080*/ 	.word	0x00000000
        /*0084*/ 	.short	0x0004
        /*0086*/ 	.short	0x0014
        /*0088*/ 	.byte	0x00, 0xf0, 0x11, 0x00


	//----- nvinfo : EIATTR_KPARAM_INFO
	.align		4
.L_5555:
        /*008c*/ 	.byte	0x04, 0x17
        /*008e*/ 	.short	(.L_5557 - .L_5556)
.L_5556:
        /*0090*/ 	.word	0x00000000
        /*0094*/ 	.short	0x0003
        /*0096*/ 	.short	0x0010
        /*0098*/ 	.byte	0x00, 0xf0, 0x11, 0x00


	//----- nvinfo : EIATTR_KPARAM_INFO
	.align		4
.L_5557:
        /*009c*/ 	.byte	0x04, 0x17
        /*009e*/ 	.short	(.L_5559 - .L_5558)
.L_5558:
        /*00a0*/ 	.word	0x00000000
        /*00a4*/ 	.short	0x0002
        /*00a6*/ 	.short	0x000c
        /*00a8*/ 	.byte	0x00, 0xf0, 0x11, 0x00


	//----- nvinfo : EIATTR_KPARAM_INFO
	.align		4
.L_5559:
        /*00ac*/ 	.byte	0x04, 0x17
        /*00ae*/ 	.short	(.L_5561 - .L_5560)
.L_5560:
        /*00b0*/ 	.word	0x00000000
        /*00b4*/ 	.short	0x0001
        /*00b6*/ 	.short	0x0008
        /*00b8*/ 	.byte	0x00, 0xf0, 0x11, 0x00


	//----- nvinfo : EIATTR_KPARAM_INFO
	.align		4
.L_5561:
        /*00bc*/ 	.byte	0x04, 0x17
        /*00be*/ 	.short	(.L_5563 - .L_5562)
.L_5562:
        /*00c0*/ 	.word	0x00000000
        /*00c4*/ 	.short	0x0000
        /*00c6*/ 	.short	0x0000
        /*00c8*/ 	.byte	0x00, 0xf0, 0x21, 0x00


	//----- nvinfo : EIATTR_MAXREG_COUNT
	.align		4
.L_5563:
        /*00cc*/ 	.byte	0x03, 0x1b
        /*00ce*/ 	.short	0x00ff


	//----- nvinfo : EIATTR_MERCURY_ISA_VERSION
	.align		4
        /*00d0*/ 	.byte	0x03, 0x5f
        /*00d2*/ 	.short	0x0000


	//----- nvinfo : EIATTR_COOP_GROUP_MASK_REGIDS
	.align		4
        /*00d4*/ 	.byte	0x04, 0x29
        /*00d6*/ 	.short	(.L_5565 - .L_5564)


	//   ....[0]....
.L_5564:
        /*00d8*/ 	.word	0xffffffff


	//   ....[1]....
        /*00dc*/ 	.word	0xffffffff


	//   ....[2]....
        /*00e0*/ 	.word	0xffffffff


	//   ....[3]....
        /*00e4*/ 	.word	0xffffffff


	//   ....[4]....
        /*00e8*/ 	.word	0xffffffff


	//   ....[5]....
        /*00ec*/ 	.word	0xffffffff


	//   ....[6]....
        /*00f0*/ 	.word	0xffffffff


	//   ....[7]....
        /*00f4*/ 	.word	0xffffffff


	//   ....[8]....
        /*00f8*/ 	.word	0xffffffff


	//   ....[9]....
        /*00fc*/ 	.word	0xffffffff


	//   ....[10]....
        /*0100*/ 	.word	0xffffffff


	//   ....[11]....
        /*0104*/ 	.word	0xffffffff


	//   ....[12]....
        /*0108*/ 	.word	0xffffffff


	//   ....[13]....
        /*010c*/ 	.word	0xffffffff


	//   ....[14]....
        /*0110*/ 	.word	0xffffffff


	//   ....[15]....
        /*0114*/ 	.word	0xffffffff


	//   ....[16]....
        /*0118*/ 	.word	0xffffffff


	//   ....[17]....
        /*011c*/ 	.word	0xffffffff


	//   ....[18]....
        /*0120*/ 	.word	0xffffffff


	//   ....[19]....
        /*0124*/ 	.word	0xffffffff


	//   ....[20]....
        /*0128*/ 	.word	0xffffffff


	//   ....[21]....
        /*012c*/ 	.word	0xffffffff


	//   ....[22]....
        /*0130*/ 	.word	0xffffffff


	//   ....[23]....
        /*0134*/ 	.word	0xffffffff


	//   ....[24]....
        /*0138*/ 	.word	0xffffffff


	//   ....[25]....
        /*013c*/ 	.word	0xffffffff


	//   ....[26]....
        /*0140*/ 	.word	0xffffffff


	//   ....[27]....
        /*0144*/ 	.word	0xffffffff


	//   ....[28]....
        /*0148*/ 	.word	0xffffffff


	//   ....[29]....
        /*014c*/ 	.word	0xffffffff


	//----- nvinfo : EIATTR_COOP_GROUP_INSTR_OFFSETS
	.align		4
.L_5565:
        /*0150*/ 	.byte	0x04, 0x28
        /*0152*/ 	.short	(.L_5567 - .L_5566)


	//   ....[0]....
.L_5566:
        /*0154*/ 	.word	0x000016c0


	//   ....[1]....
        /*0158*/ 	.word	0x000016f0


	//   ....[2]....
        /*015c*/ 	.word	0x00001710


	//   ....[3]....
        /*0160*/ 	.word	0x00001730


	//   ....[4]....
        /*0164*/ 	.word	0x00001750


	//   ....[5]....
        /*0168*/ 	.word	0x000019e0


	//   ....[6]....
        /*016c*/ 	.word	0x00001a10


	//   ....[7]....
        /*0170*/ 	.word	0x00001a30


	//   ....[8]....
        /*0174*/ 	.word	0x00001a50


	//   ....[9]....
        /*0178*/ 	.word	0x00001a70


	//   ....[10]....
        /*017c*/ 	.word	0x00001d20


	//   ....[11]....
        /*0180*/ 	.word	0x00001d50


	//   ....[12]....
        /*0184*/ 	.word	0x00001d70


	//   ....[13]....
        /*0188*/ 	.word	0x00001d90


	//   ....[14]....
        /*018c*/ 	.word	0x00001db0


	//   ....[15]....
        /*0190*/ 	.word	0x00001fd0


	//   ....[16]....
        /*0194*/ 	.word	0x00002030


	//   ....[17]....
        /*0198*/ 	.word	0x00002090


	//   ....[18]....
        /*019c*/ 	.word	0x000020f0


	//   ....[19]....
        /*01a0*/ 	.word	0x00002160


	//   ....[20]....
        /*01a4*/ 	.word	0x000021c0


	//   ....[21]....
        /*01a8*/ 	.word	0x00002220


	//   ....[22]....
        /*01ac*/ 	.word	0x00002280


	//   ....[23]....
        /*01b0*/ 	.word	0x000022e0


	//   ....[24]....
        /*01b4*/ 	.word	0x00002340


	//   ....[25]....
        /*01b8*/ 	.word	0x000023a0


	//   ....[26]....
        /*01bc*/ 	.word	0x00002400


	//   ....[27]....
        /*01c0*/ 	.word	0x00002460


	//   ....[28]....
        /*01c4*/ 	.word	0x000024c0


	//   ....[29]....
        /*01c8*/ 	.word	0x00002520


	//----- nvinfo : EIATTR_EXIT_INSTR_OFFSETS
	.align		4
.L_5567:
        /*01cc*/ 	.byte	0x04, 0x1c
        /*01ce*/ 	.short	(.L_5569 - .L_5568)


	//   ....[0]....
.L_5568:
        /*01d0*/ 	.word	0x000002a0


	//   ....[1]....
        /*01d4*/ 	.word	0x000013d0


	//   ....[2]....
        /*01d8*/ 	.word	0x00001c40


	//   ....[3]....
        /*01dc*/ 	.word	0x00001f80


	//----- nvinfo : EIATTR_CRS_STACK_SIZE
	.align		4
.L_5569:
        /*01e0*/ 	.byte	0x04, 0x1e
        /*01e2*/ 	.short	(.L_5571 - .L_5570)
.L_5570:
        /*01e4*/ 	.word	0x00000000
.L_5571:


//--------------------- .nv.info._ZN12tensorrt_llm7kernels32fusedQKNormRopeKernelNTokenHeadsIN3c104HalfEfLi256ELb0ELi4EEEvPviiifPKvS6_S6_PKlii --------------------------
	.section	.nv.info._ZN12tensorrt_llm7kernels32fusedQKNormRopeKernelNTokenHeadsIN3c104HalfEfLi256ELb0ELi4EEEvPviiifPKvS6_S6_PKlii,"",@"SHT_CUDA_INFO"
	.sectionflags	@""
	.align	4


	//----- nvinfo : EIATTR_CUDA_API_VERSION
	.align		4
        /*0000*/ 	.byte	0x04, 0x37
        /*0002*/ 	.short	(.L_5573 - .L_5572)
.L_5572:
        /*0004*/ 	.word	0x00000082


	//----- nvinfo : EIATTR_SW2861232_WAR
	.align		4
.L_5573:
        /*0008*/ 	.byte	0x01, 0x35
	.zero		2


	//----- nvinfo : EIATTR_PARAM_CBANK
	.align		4
        /*000c*/ 	.byte	0x04, 0x0a
        /*000e*/ 	.short	(.L_5575 - .L_5574)
	.align		4
.L_5574:
        /*0010*/ 	.word	index@(.nv.constant0._ZN12tensorrt_llm7kernels32fusedQKNormRopeKernelNTokenHeadsIN3c104HalfEfLi256ELb0ELi4EEEvPviiifPKvS6_S6_PKlii)
        /*0014*/ 	.short	0x0160
        /*0016*/ 	.short	0x0040


	//----- nvinfo : EIATTR_CBANK_PARAM_SIZE
	.align		4
.L_5575:
        /*0018*/ 	.byte	0x03, 0x19
        /*001a*/ 	.short	0x0040


	//----- nvinfo : EIATTR_KPARAM_INFO
	.align		4
        /*001c*/ 	.byte	0x04, 0x17
        /*001e*/ 	.short	(.L_5577 - .L_5576)
.L_5576:
        /*0020*/ 	.word	0x00000000
        /*0024*/ 	.short	0x000a
        /*0026*/ 	.short	0x003c
        /*0028*/ 	.byte	0x00, 0xf0, 0x11, 0x00


	//----- nvinfo : EIATTR_KPARAM_INFO
	.align		4
.L_5577:
        /*002c*/ 	.byte	0x04, 0x17
        /*002e*/ 	.short	(.L_5579 - .L_5578)
.L_5578:
        /*0030*/ 	.word	0x00000000
        /*0034*/ 	.short	0x0009
        /*0036*/ 	.short	0x0038
        /*0038*/ 	.byte	0x00, 0xf0, 0x11, 0x00


	//----- nvinfo : EIATTR_KPARAM_INFO
	.align		4
.L_5579:
        /*003c*/ 	.byte	0x04, 0x17
        /*003e*/ 	.short	(.L_5581 - .L_5580)
.L_5580:
        /*0040*/ 	.word	0x00000000
        /*0044*/ 	.short	0x0008
        /*0046*/ 	.short	0x0030
        /*0048*/ 	.byte	0x00, 0xf0, 0x21, 0x00


	//----- nvinfo : EIATTR_KPARAM_INFO
	.align		4
.L_5581:
        /*004c*/ 	.byte	0x04, 0x17
        /*004e*/ 	.short	(.L_5583 - .L_5582)
.L_5582:
        /*0050*/ 	.word	0x00000000
        /*0054*/ 	.short	0x0007
        /*0056*/ 	.short	0x0028
        /*0058*/ 	.byte	0x00, 0xf0, 0x21, 0x00


	//----- nvinfo : EIATTR_KPARAM_INFO
	.align		4
.L_5583:
        /*005c*/ 	.byte	0x04, 0x17
        /*005e*/ 	.short	(.L_5585 - .L_5584)
.L_5584:
        /*0060*/ 	.word	0x00000000
        /*0064*/ 	.short	0x0006
        /*0066*/ 	.short	0x0020
        /*0068*/ 	.byte	0x00, 0xf0, 0x21, 0x00


	//----- nvinfo : EIATTR_KPARAM_INFO
	.align		4
.L_5585:
        /*006c*/ 	.byte	0x04, 0x17
        /*006e*/ 	.short	(.L_5587 - .L_5586)
.L_5586:
        /*0070*/ 	.word	0x00000000
        /*0074*/ 	.short	0x0005
        /*0076*/ 	.short	0x0018
        /*0078*/ 	.byte	0x00, 0xf0, 0x21, 0x00


	//----- nvinfo : EIATTR_KPARAM_INFO
	.align		4
.L_5587:
        /*007c*/ 	.byte	0x04, 0x17
        /*007e*/ 	.short	(.L_5589 - .L_5588)
.L_5588:
        /*0080*/ 	.word	0x00000000
        /*0084*/ 	.short	0x0004
        /*0086*/ 	.short	0x0014
        /*0088*/ 	.byte	0x00, 0xf0, 0x11, 0x00


	//----- nvinfo : EIATTR_KPARAM_INFO
	.align		4
.L_5589:
        /*008c*/ 	.byte	0x04, 0x17
        /*008e*/ 	.short	(.L_5591 - .L_5590)
.L_5590:
        /*0090*/ 	.word	0x00000000
        /*0094*/ 	.short	0x0003
        /*0096*/ 	.short	0x0010
        /*0098*/ 	.byte	0x00, 0xf0, 0x11, 0x00


	//----- nvinfo : EIATTR_KPARAM_INFO
	.align		4
.L_5591:
        /*009c*/ 	.byte	0x04, 0x17
        /*009e*/ 	.short	(.L_5593 - .L_5592)
.L_5592:
        /*00a0*/ 	.word	0x00000000
        /*00a4*/ 	.short	0x0002
        /*00a6*/ 	.short	0x000c
        /*00a8*/ 	.byte	0x00, 0xf0, 0x11, 0x00


	//----- nvinfo : EIATTR_KPARAM_INFO
	.align		4
.L_5593:
        /*00ac*/ 	.byte	0x04, 0x17
        /*00ae*/ 	.short	(.L_5595 - .L_5594)
.L_5594:
        /*00b0*/ 	.word	0x00000000
        /*00b4*/ 	.short	0x0001
        /*00b6*/ 	.short	0x0008
        /*00b8*/ 	.byte	0x00, 0xf0, 0x11, 0x00


	//----- nvinfo : EIATTR_KPARAM_INFO
	.align		4
.L_5595:
        /*00bc*/ 	.byte	0x04, 0x17
        /*00be*/ 	.short	(.L_5597 - .L_5596)
.L_5596:
        /*00c0*/ 	.word	0x00000000
        /*00c4*/ 	.short	0x0000
        /*00c6*/ 	.short	0x0000
        /*00c8*/ 	.byte	0x00, 0xf0, 0x21, 0x00


	//----- nvinfo : EIATTR_MAXREG_COUNT
	.align		4
.L_5597:
        /*00cc*/ 	.byte	0x03, 0x1b
        /*00ce*/ 	.short	0x00ff


	//----- nvinfo : EIATTR_MERCURY_ISA_VERSION
	.align		4
        /*00d0*/ 	.byte	0x03, 0x5f
        /*00d2*/ 	.short	0x0000


	//----- nvinfo : EIATTR_COOP_GROUP_MASK_REGIDS
	.align		4
        /*00d4*/ 	.byte	0x04, 0x29
        /*00d6*/ 	.short	(.L_5599 - .L_5598)


	//   ....[0]....
.L_5598:
        /*00d8*/ 	.word	0xffffffff


	//   ....[1]....
        /*00dc*/ 	.word	0xffffffff


	//   ....[2]....
        /*00e0*/ 	.word	0xffffffff


	//   ....[3]....
        /*00e4*/ 	.word	0xffffffff


	//   ....[4]....
        /*00e8*/ 	.word	0xffffffff


	//   ....[5]....
        /*00ec*/ 	.word	0xffffffff


	//   ....[6]....
        /*00f0*/ 	.word	0xffffffff


	//   ....[7]....
        /*00f4*/ 	.word	0xffffffff


	//   ....[8]....
        /*00f8*/ 	.word	0xffffffff


	//   ....[9]....
        /*00fc*/ 	.word	0xffffffff


	//   ....[10]....
        /*0100*/ 	.word	0xffffffff


	//   ....[11]....
        /*0104*/ 	.word	0xffffffff


	//   ....[12]....
        /*0108*/ 	.word	0xffffffff


	//   ....[13]....
        /*010c*/ 	.word	0xffffffff


	//   ....[14]....
        /*0110*/ 	.word	0xffffffff


	//   ....[15]....
        /*0114*/ 	.word	0xffffffff


	//   ....[16]....
        /*0118*/ 	.word	0xffffffff


	//   ....[17]....
        /*011c*/ 	.word	0xffffffff


	//   ....[18]....
        /*0120*/ 	.word	0xffffffff


	//   ....[19]....
        /*0124*/ 	.word	0xffffffff


	//   ....[20]....
        /*0128*/ 	.word	0xffffffff


	//   ....[21]....
        /*012c*/ 	.word	0xffffffff


	//   ....[22]....
        /*0130*/ 	.word	0xffffffff


	//   ....[23]....
        /*0134*/ 	.word	0xffffffff


	//   ....[24]....
        /*0138*/ 	.word	0xffffffff


	//   ....[25]....
        /*013c*/ 	.word	0xffffffff


	//   ....[26]....
        /*0140*/ 	.word	0xffffffff


	//   ....[27]....
        /*0144*/ 	.word	0xffffffff


	//   ....[28]....
        /*0148*/ 	.word	0xffffffff


	//   ....[29]....
        /*014c*/ 	.word	0xffffffff


	//----- nvinfo : EIATTR_COOP_GROUP_INSTR_OFFSETS
	.align		4
.L_5599:
        /*0150*/ 	.byte	0x04, 0x28
        /*0152*/ 	.short	(.L_5601 - .L_5600)


	//   ....[0]....
.L_5600:
        /*0154*/ 	.word	0x00001f20


	//   ....[1]....
        /*0158*/ 	.word	0x00001f50


	//   ....[2]....
        /*015c*/ 	.word	0x00001f70


	//   ....[3]....
        /*0160*/ 	.word	0x00001f90


	//   ....[4]....
        /*0164*/ 	.word	0x00001fb0


	//   ....[5]....
        /*0168*/ 	.word	0x00002240


	//   ....[6]....
        /*016c*/ 	.word	0x00002250


	//   ....[7]....
        /*0170*/ 	.word	0x00002280


	//   ....[8]....
        /*0174*/ 	.word	0x00002520


	//   ....[9]....
        /*0178*/ 	.word	0x00002570


	//   ....[10]....
        /*017c*/ 	.word	0x00002580


	//   ....[11]....
        /*0180*/ 	.word	0x00002620


	//   ....[12]....
        /*0184*/ 	.word	0x00002650


	//   ....[13]....
        /*0188*/ 	.word	0x00002680


	//   ....[14]....
        /*018c*/ 	.word	0x00002780


	//   ....[15]....
        /*0190*/ 	.word	0x00002880


	//   ....[16]....
        /*0194*/ 	.word	0x00002890


	//   ....[17]....
        /*0198*/ 	.word	0x00002a20


	//   ....[18]....
        /*019c*/ 	.word	0x00002a90


	//   ....[19]....
        /*01a0*/ 	.word	0x00002af0


	//   ....[20]....
        /*01a4*/ 	.word	0x00002b50


	//   ....[21]....
        /*01a8*/ 	.word	0x00002bb0


	//   ....[22]....
        /*01ac*/ 	.word	0x00002c20


	//   ....[23]....
        /*01b0*/ 	.word	0x00002c90


	//   ....[24]....
        /*01b4*/ 	.word	0x00002d70


	//   ....[25]....
        /*01b8*/ 	.word	0x00002e50


	//   ....[26]....
        /*01bc*/ 	.word	0x00002f30


	//   ....[27]....
        /*01c0*/ 	.word	0x00003010


	//   ....[28]....
        /*01c4*/ 	.word	0x000030f0


	//   ....[29]....
        /*01c8*/ 	.word	0x000031d0


	//----- nvinfo : EIATTR_EXIT_INSTR_OFFSETS
	.align		4
.L_5601:
        /*01cc*/ 	.byte	0x04, 0x1c
        /*01ce*/ 	.short	(.L_5603 - .L_5602)


	//   ....[0]....
.L_5602:
        /*01d0*/ 	.word	0x000002c0


	//   ....[1]....
        /*01d4*/ 	.word	0x000013f0


	//   ....[2]....
        /*01d8*/ 	.word	0x000029d0


	//----- nvinfo : EIATTR_CRS_STACK_SIZE
	.align		4
.L_5603:
        /*01dc*/ 	.byte	0x04, 0x1e
        /*01de*/ 	.short	(.L_5605 - .L_5604)
.L_5604:
        /*01e0*/ 	.word	0x00000000
.L_5605:


//--------------------- .nv.info._ZN12tensorrt_llm7kernels32fusedQKNormRopeKernelNTokenHeadsIN3c104HalfEfLi256ELb1ELi4EEEvPviiifPKvS6_S6_PKlii --------------------------
	.section	.nv.info._ZN12tensorrt_llm7kernels32fusedQKNormRopeKernelNTokenHeadsIN3c104HalfEfLi256ELb1ELi4EEEvPviiifPKvS6_S6_PKlii,"",@"SHT_CUDA_INFO"
	.sectionflags	@""
	.align	4


	//----- nvinfo : EIATTR_CUDA_API_VERSION
	.align		4
        /*0000*/ 	.byte	0x04, 0x37
        /*0002*/ 	.short	(.L_5607 - .L_5606)
.L_5606:
        /*0004*/ 	.word	0x00000082


	//----- nvinfo : EIATTR_SW2861232_WAR
	.align		4
.L_5607:
        /*0008*/ 	.byte	0x01, 0x35
	.zero		2


	//----- nvinfo : EIATTR_PARAM_CBANK
	.align		4
        /*000c*/ 	.byte	0x04, 0x0a
        /*000e*/ 	.short	(.L_5609 - .L_5608)
	.align		4
.L_5608:
        /*0010*/ 	.word	index@(.nv.constant0._ZN12tensorrt_llm7kernels32fusedQKNormRopeKernelNTokenHeadsIN3c104HalfEfLi256ELb1ELi4EEEvPviiifPKvS6_S6_PKlii)
        /*0014*/ 	.short	0x0160
        /*0016*/ 	.short	0x0040


	//----- nvinfo : EIATTR_CBANK_PARAM_SIZE
	.align		4
.L_5609:
        /*0018*/ 	.byte	0x03, 0x19
        /*001a*/ 	.short	0x0040


	//----- nvinfo : EIATTR_KPARAM_INFO
	.align		4
        /*001c*/ 	.byte	0x04, 0x17
        /*001e*/ 	.short	(.L_5611 - .L_5610)
.L_5610:
        /*0020*/ 	.word	0x00000000
        /*0024*/ 	.short	0x000a
        /*0026*/ 	.short	0x003c
        /*0028*/ 	.byte	0x00, 0xf0, 0x11, 0x00


	//----- nvinfo : EIATTR_KPARAM_INFO
	.align		4
.L_5611:
        /*002c*/ 	.byte	0x04, 0x17
        /*002e*/ 	.short	(.L_5613 - .L_5612)
.L_5612:
        /*0030*/ 	.word	0x00000000
        /*0034*/ 	.short	0x0009
        /*0036*/ 	.short	0x0038
        /*0038*/ 	.byte	0x00, 0xf0, 0x11, 0x00


	//----- nvinfo : EIATTR_KPARAM_INFO
	.align		4
.L_5613:
        /*003c*/ 	.byte	0x04, 0x17
        /*003e*/ 	.short	(.L_5615 - .L_5614)
.L_5614:
        /*0040*/ 	.word	0x00000000
        /*0044*/ 	.short	0x0008
        /*0046*/ 	.short	0x0030
        /*0048*/ 	.byte	0x00, 0xf0, 0x21, 0x00


	//----- nvinfo : EIATTR_KPARAM_INFO
	.align		4
.L_5615:
        /*004c*/ 	.byte	0x04, 0x17
        /*004e*/ 	.short	(.L_5617 - .L_5616)
.L_5616:
        /*0050*/ 	.word	0x00000000
        /*0054*/ 	.short	0x0007
        /*0056*/ 	.short	0x0028
        /*0058*/ 	.byte	0x00, 0xf0, 0x21, 0x00


	//----- nvinfo : EIATTR_KPARAM_INFO
	.align		4
.L_5617:
        /*005c*/ 	.byte	0x04, 0x17
        /*005e*/ 	.short	(.L_5619 - .L_5618)
.L_5618:
        /*0060*/ 	.word	0x00000000
        /*0064*/ 	.short	0x0006
        /*0066*/ 	.short	0x0020
        /*0068*/ 	.byte	0x00, 0xf0, 0x21, 0x00


	//----- nvinfo : EIATTR_KPARAM_INFO
	.align		4
.L_5619:
        /*006c*/ 	.byte	0x04, 0x17
        /*006e*/ 	.short	(.L_5621 - .L_5620)
.L_5620:
        /*0070*/ 	.word	0x00000000
        /*0074*/ 	.short	0x0005
        /*0076*/ 	.short	0x0018
        /*0078*/ 	.byte	0x00, 0xf0, 0x21, 0x00


	//----- nvinfo : EIATTR_KPARAM_INFO
	.align		4
.L_5621:
        /*007c*/ 	.byte	0x04, 0x17
        /*007e*/ 	.short	(.L_5623 - .L_5622)
.L_5622:
        /*0080*/ 	.word	0x00000000
        /*0084*/ 	.short	0x0004
        /*0086*/ 	.short	0x0014
        /*0088*/ 	.byte	0x00, 0xf0, 0x11, 0x00


	//----- nvinfo : EIATTR_KPARAM_INFO
	.align		4
.L_5623:
        /*008c*/ 	.byte	0x04, 0x17
        /*008e*/ 	.short	(.L_5625 - .L_5624)
.L_5624:
        /*0090*/ 	.word	0x00000000
        /*0094*/ 	.short	0x0003
        /*0096*/ 	.short	0x0010
        /*0098*/ 	.byte	0x00, 0xf0, 0x11, 0x00


	//----- nvinfo : EIATTR_KPARAM_INFO
	.align		4
.L_5625:
        /*009c*/ 	.byte	0x04, 0x17
        /*009e*/ 	.short	(.L_5627 - .L_5626)
.L_5626:
        /*00a0*/ 	.word	0x00000000
        /*00a4*/ 	.short	0x0002
        /*00a6*/ 	.short	0x000c
        /*00a8*/ 	.byte	0x00, 0xf0, 0x11, 0x00


	//----- nvinfo : EIATTR_KPARAM_INFO
	.align		4
.L_5627:
        /*00ac*/ 	.byte	0x04, 0x17
        /*00ae*/ 	.short	(.L_5629 - .L_5628)
.L_5628:
        /*00b0*/ 	.word	0x00000000
        /*00b4*/ 	.short	0x0001
        /*00b6*/ 	.short	0x0008
        /*00b8*/ 	.byte	0x00, 0xf0, 0x11, 0x00


	//----- nvinfo : EIATTR_KPARAM_INFO
	.align		4
.L_5629:
        /*00bc*/ 	.byte	0x04, 0x17
        /*00be*/ 	.short	(.L_5631 - .L_5630)
.L_5630:
        /*00c0*/ 	.word	0x00000000
        /*00c4*/ 	.short	0x0000
        /*00c6*/ 	.short	0x0000
        /*00c8*/ 	.byte	0x00, 0xf0, 0x21, 0x00


	//----- nvinfo : EIATTR_MAXREG_COUNT
	.align		4
.L_5631:
        /*00cc*/ 	.byte	0x03, 0x1b
        /*00ce*/ 	.short	0x00ff


	//----- nvinfo : EIATTR_MERCURY_ISA_VERSION
	.align		4
        /*00d0*/ 	.byte	0x03, 0x5f
        /*00d2*/ 	.short	0x0000


	//----- nvinfo : EIATTR_COOP_GROUP_MASK_REGIDS
	.align		4
        /*00d4*/ 	.byte	0x04, 0x29
        /*00d6*/ 	.short	(.L_5633 - .L_5632)


	//   ....[0]....
.L_5632:
        /*00d8*/ 	.word	0xffffffff


	//   ....[1]....
        /*00dc*/ 	.word	0xffffffff


	//   ....[2]....
        /*00e0*/ 	.word	0xffffffff


	//   ....[3]....
        /*00e4*/ 	.word	0xffffffff


	//   ....[4]....
        /*00e8*/ 	.word	0xffffffff


	//   ....[5]....
        /*00ec*/ 	.word	0xffffffff


	//   ....[6]....
        /*00f0*/ 	.word	0xffffffff


	//   ....[7]....
        /*00f4*/ 	.word	0xffffffff


	//   ....[8]....
        /*00f8*/ 	.word	0xffffffff


	//   ....[9]....
        /*00fc*/ 	.word	0xffffffff


	//----- nvinfo : EIATTR_COOP_GROUP_INSTR_OFFSETS
	.align		4
.L_5633:
        /*0100*/ 	.byte	0x04, 0x28
        /*0102*/ 	.short	(.L_5635 - .L_5634)


	//   ....[0]....
.L_5634:
        /*0104*/ 	.word	0x000018c0


	//   ....[1]....
        /*0108*/ 	.word	0x000018f0


	//   ....[2]....
        /*010c*/ 	.word	0x00001910


	//   ....[3]....
        /*0110*/ 	.word	0x00001930


	//   ....[4]....
        /*0114*/ 	.word	0x00001950


	//   ....[5]....
        /*0118*/ 	.word	0x00001eb0


	//   ....[6]....
        /*011c*/ 	.word	0x00001f30


	//   ....[7]....
        /*0120*/ 	.word	0x00001f90


	//   ....[8]....
        /*0124*/ 	.word	0x00001ff0


	//   ....[9]....
        /*0128*/ 	.word	0x00002050


	//----- nvinfo : EIATTR_EXIT_INSTR_OFFSETS
	.align		4
.L_5635:
        /*012c*/ 	.byte	0x04, 0x1c
        /*012e*/ 	.short	(.L_5637 - .L_5636)


	//   ....[0]....
.L_5636:
        /*0130*/ 	.word	0x000002e0


	//   ....[1]....
        /*0134*/ 	.word	0x00001420


	//   ....[2]....
        /*0138*/ 	.word	0x00001e60


	//----- nvinfo : EIATTR_CRS_STACK_SIZE
	.align		4
.L_5637:
        /*013c*/ 	.byte	0x04, 0x1e
        /*013e*/ 	.short	(.L_5639 - .L_5638)
.L_5638:
        /*0140*/ 	.word	0x00000000
.L_5639:


//--------------------- .nv.info._ZN12tensorrt_llm7kernels32fusedQKNormRopeKernelNTokenHeadsIN3c104HalfEfLi128ELb0ELi4EEEvPviiifPKvS6_S6_PKlii --------------------------
	.section	.nv.info._ZN12tensorrt_llm7kernels32fusedQKNormRopeKernelNTokenHeadsIN3c104HalfEfLi128ELb0ELi4EEEvPviiifPKvS6_S6_PKlii,"",@"SHT_CUDA_INFO"
	.sectionflags	@""
	.align	4


	//----- nvinfo : EIATTR_CUDA_API_VERSION
	.align		4
        /*0000*/ 	.byte	0x04, 0x37
        /*0002*/ 	.short	(.L_5641 - .L_5640)
.L_5640:
        /*0004*/ 	.word	0x00000082


	//----- nvinfo : EIATTR_SW2861232_WAR
	.align		4
.L_5641:
        /*0008*/ 	.byte	0x01, 0x35
	.zero		2


	//----- nvinfo : EIATTR_PARAM_CBANK
	.align		4
        /*000c*/ 	.byte	0x04, 0x0a
        /*000e*/ 	.short	(.L_5643 - .L_5642)
	.align		4
.L_5642:
        /*0010*/ 	.word	index@(.nv.constant0._ZN12tensorrt_llm7kernels32fusedQKNormRopeKernelNTokenHeadsIN3c104HalfEfLi128ELb0ELi4EEEvPviiifPKvS6_S6_PKlii)
        /*0014*/ 	.short	0x0160
        /*0016*/ 	.short	0x0040


	//----- nvinfo : EIATTR_CBANK_PARAM_SIZE
	.align		4
.L_5643:
        /*0018*/ 	.byte	0x03, 0x19
        /*001a*/ 	.short	0x0040


	//----- nvinfo : EIATTR_KPARAM_INFO
	.align		4
        /*001c*/ 	.byte	0x04, 0x17
        /*001e*/ 	.short	(.L_5645 - .L_5644)
.L_5644:
        /*0020*/ 	.word	0x00000000
        /*0024*/ 	.short	0x000a
        /*0026*/ 	.short	0x003c
        /*0028*/ 	.byte	0x00, 0xf0, 0x11, 0x00


	//----- nvinfo : EIATTR_KPARAM_INFO
	.align		4
.L_5645:
        /*002c*/ 	.byte	0x04, 0x17
        /*002e*/ 	.short	(.L_5647 - .L_5646)
.L_5646:
        /*0030*/ 	.word	0x00000000
        /*0034*/ 	.short	0x0009
        /*0036*/ 	.short	0x0038
        /*0038*/ 	.byte	0x00, 0xf0, 0x11, 0x00


	//----- nvinfo : EIATTR_KPARAM_INFO
	.align		4
.L_5647:
        /*003c*/ 	.byte	0x04, 0x17
        /*003e*/ 	.short	(.L_5649 - .L_5648)
.L_5648:
        /*0040*/ 	.word	0x00000000
        /*0044*/ 	.short	0x0008
        /*0046*/ 	.short	0x0030
        /*0048*/ 	.byte	0x00, 0xf0, 0x21, 0x00


	//----- nvinfo : EIATTR_KPARAM_INFO
	.align		4
.L_5649:
        /*004c*/ 	.byte	0x04, 0x17
        /*004e*/ 	.short	(.L_5651 - .L_5650)
.L_5650:
        /*0050*/ 	.word	0x00000000
        /*0054*/ 	.short	0x0007
        /*0056*/ 	.short	0x0028
        /*0058*/ 	.byte	0x00, 0xf0, 0x21, 0x00


	//----- nvinfo : EIATTR_KPARAM_INFO
	.align		4
.L_5651:
        /*005c*/ 	.byte	0x04, 0x17
        /*005e*/ 	.short	(.L_5653 - .L_5652)
.L_5652:
        /*0060*/ 	.word	0x00000000
        /*0064*/ 	.short	0x0006
        /*0066*/ 	.short	0x0020
        /*0068*/ 	.byte	0x00, 0xf0, 0x21, 0x00


	//----- nvinfo : EIATTR_KPARAM_INFO
	.align		4
.L_5653:
        /*006c*/ 	.byte	0x04, 0x17
        /*006e*/ 	.short	(.L_5655 - .L_5654)
.L_5654:
        /*0070*/ 	.word	0x00000000
        /*0074*/ 	.short	0x0005
        /*0076*/ 	.short	0x0018
        /*0078*/ 	.byte	0x00, 0xf0, 0x21, 0x00


	//----- nvinfo : EIATTR_KPARAM_INFO
	.align		4
.L_5655:
        /*007c*/ 	.byte	0x04, 0x17
        /*007e*/ 	.short	(.L_5657 - .L_5656)
.L_5656:
        /*0080*/ 	.word	0x00000000
        /*0084*/ 	.short	0x0004
        /*0086*/ 	.short	0x0014
        /*0088*/ 	.byte	0x00, 0xf0, 0x11, 0x00


	//----- nvinfo : EIATTR_KPARAM_INFO
	.align		4
.L_5657:
        /*008c*/ 	.byte	0x04, 0x17
        /*008e*/ 	.short	(.L_5659 - .L_5658)
.L_5658:
        /*0090*/ 	.word	0x00000000
        /*0094*/ 	.short	0x0003
        /*0096*/ 	.short	0x0010
        /*0098*/ 	.byte	0x00, 0xf0, 0x11, 0x00


	//----- nvinfo : EIATTR_KPARAM_INFO
	.align		4
.L_5659:
        /*009c*/ 	.byte	0x04, 0x17
        /*009e*/ 	.short	(.L_5661 - .L_5660)
.L_5660:
        /*00a0*/ 	.word	0x00000000
        /*00a4*/ 	.short	0x0002
        /*00a6*/ 	.short	0x000c
        /*00a8*/ 	.byte	0x00, 0xf0, 0x11, 0x00


	//----- nvinfo : EIATTR_KPARAM_INFO
	.align		4
.L_5661:
        /*00ac*/ 	.byte	0x04, 0x17
        /*00ae*/ 	.short	(.L_5663 - .L_5662)
.L_5662:
        /*00b0*/ 	.word	0x00000000
        /*00b4*/ 	.short	0x0001
        /*00b6*/ 	.short	0x0008
        /*00b8*/ 	.byte	0x00, 0xf0, 0x11, 0x00


	//----- nvinfo : EIATTR_KPARAM_INFO
	.align		4
.L_5663:
        /*00bc*/ 	.byte	0x04, 0x17
        /*00be*/ 	.short	(.L_5665 - .L_5664)
.L_5664:
        /*00c0*/ 	.word	0x00000000
        /*00c4*/ 	.short	0x0000
        /*00c6*/ 	.short	0x0000
        /*00c8*/ 	.byte	0x00, 0xf0, 0x21, 0x00


	//----- nvinfo : EIATTR_MAXREG_COUNT
	.align		4
.L_5665:
        /*00cc*/ 	.byte	0x03, 0x1b
        /*00ce*/ 	.short	0x00ff


	//----- nvinfo : EIATTR_MERCURY_ISA_VERSION
	.align		4
        /*00d0*/ 	.byte	0x03, 0x5f
        /*00d2*/ 	.short	0x0000


	//----- nvinfo : EIATTR_COOP_GROUP_MASK_REGIDS
	.align		4
        /*00d4*/ 	.byte	0x04, 0x29
        /*00d6*/ 	.short	(.L_5667 - .L_5666)


	//   ....[0]....
.L_5666:
        /*00d8*/ 	.word	0xffffffff


	//   ....[1]....
        /*00dc*/ 	.word	0xffffffff


	//   ....[2]....
        /*00e0*/ 	.word	0xffffffff


	//   ....[3]....
        /*00e4*/ 	.word	0xffffffff


	//   ....[4]....
        /*00e8*/ 	.word	0xffffffff


	//   ....[5]....
        /*00ec*/ 	.word	0xffffffff


	//   ....[6]....
        /*00f0*/ 	.word	0xffffffff


	//   ....[7]....
        /*00f4*/ 	.word	0xffffffff


	//   ....[8]....
        /*00f8*/ 	.word	0xffffffff


	//   ....[9]....
        /*00fc*/ 	.word	0xffffffff


	//   ....[10]....
        /*0100*/ 	.word	0xffffffff


	//   ....[11]....
        /*0104*/ 	.word	0xffffffff


	//   ....[12]....
        /*0108*/ 	.word	0xffffffff


	//   ....[13]....
        /*010c*/ 	.word	0xffffffff


	//   ....[14]....
        /*0110*/ 	.word	0xffffffff


	//   ....[15]....
        /*0114*/ 	.word	0xffffffff


	//   ....[16]....
        /*0118*/ 	.word	0xffffffff


	//   ....[17]....
        /*011c*/ 	.word	0xffffffff


	//   ....[18]....
        /*0120*/ 	.word	0xffffffff


	//   ....[19]....
        /*0124*/ 	.word	0xffffffff


	//   ....[20]....
        /*0128*/ 	.word	0xffffffff


	//   ....[21]....
        /*012c*/ 	.word	0xffffffff


	//----- nvinfo : EIATTR_COOP_GROUP_INSTR_OFFSETS
	.align		4
.L_5667:
        /*0130*/ 	.byte	0x04, 0x28
        /*0132*/ 	.short	(.L_5669 - .L_5668)


	//   ....[0]....
.L_5668:
        /*0134*/ 	.word	0x00001a80


	//   ....[1]....
        /*0138*/ 	.word	0x00001ab0


	//   ....[2]....
        /*013c*/ 	.word	0x00001ad0


	//   ....[3]....
        /*0140*/ 	.word	0x00001af0


	//   ....[4]....
        /*0144*/ 	.word	0x00001b10


	//   ....[5]....
        /*0148*/ 	.word	0x00001ce0


	//   ....[6]....
        /*014c*/ 	.word	0x00001cf0


	//   ....[7]....
        /*0150*/ 	.word	0x00001d20


	//   ....[8]....
        /*0154*/ 	.word	0x00001fd0


	//   ....[9]....
        /*0158*/ 	.word	0x00001fe0


	//   ....[10]....
        /*015c*/ 	.word	0x00001ff0


	//   ....[11]....
        /*0160*/ 	.word	0x00002100


	//   ....[12]....
        /*0164*/ 	.word	0x00002110


	//   ....[13]....
        /*0168*/ 	.word	0x00002270


	//   ....[14]....
        /*016c*/ 	.word	0x000022d0


	//   ....[15]....
        /*0170*/ 	.word	0x00002330


	//   ....[16]....
        /*0174*/ 	.word	0x00002390


	//   ....[17]....
        /*0178*/ 	.word	0x000023f0


	//   ....[18]....
        /*017c*/ 	.word	0x00002460


	//   ....[19]....
        /*0180*/ 	.word	0x000024d0


	//   ....[20]....
        /*0184*/ 	.word	0x000025b0


	//   ....[21]....
        /*0188*/ 	.word	0x00002690


	//----- nvinfo : EIATTR_EXIT_INSTR_OFFSETS
	.align		4
.L_5669:
        /*018c*/ 	.byte	0x04, 0x1c
        /*018e*/ 	.short	(.L_5671 - .L_5670)


	//   ....[0]....
.L_5670:
        /*0190*/ 	.word	0x000002d0


	//   ....[1]....
        /*0194*/ 	.word	0x00001420


	//   ....[2]....
        /*0198*/ 	.word	0x00002220


	//----- nvinfo : EIATTR_CRS_STACK_SIZE
	.align		4
.L_5671:
        /*019c*/ 	.byte	0x04, 0x1e
        /*019e*/ 	.short	(.L_5673 - .L_5672)
.L_5672:
        /*01a0*/ 	.word	0x00000000
.L_5673:


//--------------------- .nv.info._ZN12tensorrt_llm7kernels32fusedQKNormRopeKernelNTokenHeadsIN3c104HalfEfLi128ELb1ELi4EEEvPviiifPKvS6_S6_PKlii --------------------------
	.section	.nv.info._ZN12tensorrt_llm7kernels32fusedQKNormRopeKernelNTokenHeadsIN3c104HalfEfLi128ELb1ELi4EEEvPviiifPKvS6_S6_PKlii,"",@"SHT_CUDA_INFO"
	.sectionflags	@""
	.align	4


	//----- nvinfo : EIATTR_CUDA_API_VERSION
	.align		4
        /*0000*/ 	.byte	0x04, 0x37
        /*0002*/ 	.short	(.L_5675 - .L_5674)
.L_5674:
        /*0004*/ 	.word	0x00000082


	//----- nvinfo : EIATTR_SW2861232_WAR
	.align		4
.L_5675:
        /*0008*/ 	.byte	0x01, 0x35
	.zero		2


	//----- nvinfo : EIATTR_PARAM_CBANK
	.align		4
        /*000c*/ 	.byte	0x04, 0x0a
        /*000e*/ 	.short	(.L_5677 - .L_5676)
	.align		4
.L_5676:
        /*0010*/ 	.word	index@(.nv.constant0._ZN12tensorrt_llm7kernels32fusedQKNormRopeKernelNTokenHeadsIN3c104HalfEfLi128ELb1ELi4EEEvPviiifPKvS6_S6_PKlii)
        /*0014*/ 	.short	0x0160
        /*0016*/ 	.short	0x0040


	//----- nvinfo : EIATTR_CBANK_PARAM_SIZE
	.align		4
.L_5677:
        /*0018*/ 	.byte	0x03, 0x19
        /*001a*/ 	.short	0x0040


	//----- nvinfo : EIATTR_KPARAM_INFO
	.align		4
        /*001c*/ 	.byte	0x04, 0x17
        /*001e*/ 	.short	(.L_5679 - .L_5678)
.L_5678:
        /*0020*/ 	.word	0x00000000
        /*0024*/ 	.short	0x000a
        /*0026*/ 	.short	0x003c
        /*0028*/ 	.byte	0x00, 0xf0, 0x11, 0x00


	//----- nvinfo : EIATTR_KPARAM_INFO
	.align		4
.L_5679:
        /*002c*/ 	.byte	0x04, 0x17
        /*002e*/ 	.short	(.L_5681 - .L_5680)
.L_5680:
        /*0030*/ 	.word	0x00000000
        /*0034*/ 	.short	0x0009
        /*0036*/ 	.short	0x0038
        /*0038*/ 	.byte	0x00, 0xf0, 0x11, 0x00


	//----- nvinfo : EIATTR_KPARAM_INFO
	.align		4
.L_5681:
        /*003c*/ 	.byte	0x04, 0x17
        /*003e*/ 	.short	(.L_5683 - .L_5682)
.L_5682:
        /*0040*/ 	.word	0x00000000
        /*0044*/ 	.short	0x0008
        /*0046*/ 	.short	0x0030
        /*0048*/ 	.byte	0x00, 0xf0, 0x21, 0x00


	//----- nvinfo : EIATTR_KPARAM_INFO
	.align		4
.L_5683:
        /*004c*/ 	.byte	0x04, 0x17
        /*004e*/ 	.short	(.L_5685 - .L_5684)
.L_5684:
        /*0050*/ 	.word	0x00000000
        /*0054*/ 	.short	0x0007
        /*0056*/ 	.short	0x0028
        /*0058*/ 	.byte	0x00, 0xf0, 0x21, 0x00


	//----- nvinfo : EIATTR_KPARAM_INFO
	.align		4
.L_5685:
        /*005c*/ 	.byte	0x04, 0x17
        /*005e*/ 	.short	(.L_5687 - .L_5686)
.L_5686:
        /*0060*/ 	.word	0x00000000
        /*0064*/ 	.short	0x0006
        /*0066*/ 	.short	0x0020
        /*0068*/ 	.byte	0x00, 0xf0, 0x21, 0x00


	//----- nvinfo : EIATTR_KPARAM_INFO
	.align		4
.L_5687:
        /*006c*/ 	.byte	0x04, 0x17
        /*006e*/ 	.short	(.L_5689 - .L_5688)
.L_5688:
        /*0070*/ 	.word	0x00000000
        /*0074*/ 	.short	0x0005
        /*0076*/ 	.short	0x0018
        /*0078*/ 	.byte	0x00, 0xf0, 0x21, 0x00


	//----- nvinfo : EIATTR_KPARAM_INFO
	.align		4
.L_5689:
        /*007c*/ 	.byte	0x04, 0x17
        /*007e*/ 	.short	(.L_5691 - .L_5690)
.L_5690:
        /*0080*/ 	.word	0x00000000
        /*0084*/ 	.short	0x0004
        /*0086*/ 	.short	0x0014
        /*0088*/ 	.byte	0x00, 0xf0, 0x11, 0x00


	//----- nvinfo : EIATTR_KPARAM_INFO
	.align		4
.L_5691:
        /*008c*/ 	.byte	0x04, 0x17
        /*008e*/ 	.short	(.L_5693 - .L_5692)
.L_5692:
        /*0090*/ 	.word	0x00000000
        /*0094*/ 	.short	0x0003
        /*0096*/ 	.short	0x0010
        /*0098*/ 	.byte	0x00, 0xf0, 0x11, 0x00


	//----- nvinfo : EIATTR_KPARAM_INFO
	.align		4
.L_5693:
        /*009c*/ 	.byte	0x04, 0x17
        /*009e*/ 	.short	(.L_5695 - .L_5694)
.L_5694:
        /*00a0*/ 	.word	0x00000000
        /*00a4*/ 	.short	0x0002
        /*00a6*/ 	.short	0x000c
        /*00a8*/ 	.byte	0x00, 0xf0, 0x11, 0x00


	//----- nvinfo : EIATTR_KPARAM_INFO
	.align		4
.L_5695:
        /*00ac*/ 	.byte	0x04, 0x17
        /*00ae*/ 	.short	(.L_5697 - .L_5696)
.L_5696:
        /*00b0*/ 	.word	0x00000000
        /*00b4*/ 	.short	0x0001
        /*00b6*/ 	.short	0x0008
        /*00b8*/ 	.byte	0x00, 0xf0, 0x11, 0x00


	//----- nvinfo : EIATTR_KPARAM_INFO
	.align		4
.L_5697:
        /*00bc*/ 	.byte	0x04, 0x17
        /*00be*/ 	.short	(.L_5699 - .L_5698)
.L_5698:
        /*00c0*/ 	.word	0x00000000
        /*00c4*/ 	.short	0x0000
        /*00c6*/ 	.short	0x0000
        /*00c8*/ 	.byte	0x00, 0xf0, 0x21, 0x00


	//----- nvinfo : EIATTR_MAXREG_COUNT
	.align		4
.L_5699:
        /*00cc*/ 	.byte	0x03, 0x1b
        /*00ce*/ 	.short	0x00ff


	//----- nvinfo : EIATTR_MERCURY_ISA_VERSION
	.align		4
        /*00d0*/ 	.byte	0x03, 0x5f
        /*00d2*/ 	.short	0x0000


	//----- nvinfo : EIATTR_COOP_GROUP_MASK_REGIDS
	.align		4
        /*00d4*/ 	.byte	0x04, 0x29
        /*00d6*/ 	.short	(.L_5701 - .L_5700)


	//   ....[0]....
.L_5700:
        /*00d8*/ 	.word	0xffffffff


	//   ....[1]....
        /*00dc*/ 	.word	0xffffffff


	//   ....[2]....
        /*00e0*/ 	.word	0xffffffff


	//   ....[3]....
        /*00e4*/ 	.word	0xffffffff


	//   ....[4]....
        /*00e8*/ 	.word	0xffffffff


	//   ....[5]....
        /*00ec*/ 	.word	0xffffffff


	//   ....[6]....
        /*00f0*/ 	.word	0xffffffff


	//   ....[7]....
        /*00f4*/ 	.word	0xffffffff


	//   ....[8]....
        /*00f8*/ 	.word	0xffffffff


	//   ....[9]....
        /*00fc*/ 	.word	0xffffffff


	//----- nvinfo : EIATTR_COOP_GROUP_INSTR_OFFSETS
	.align		4
.L_5701:
        /*0100*/ 	.byte	0x04, 0x28
        /*0102*/ 	.short	(.L_5703 - .L_5702)


	//   ....[0]....
.L_5702:
        /*0104*/ 	.word	0x00001700


	//   ....[1]....
        /*0108*/ 	.word	0x00001730


	//   ....[2]....
        /*010c*/ 	.word	0x00001750


	//   ....[3]....
        /*0110*/ 	.word	0x00001770


	//   ....[4]....
        /*0114*/ 	.word	0x00001790


	//   ....[5]....
        /*0118*/ 	.word	0x00001b30


	//   ....[6]....
        /*011c*/ 	.word	0x00001b90


	//   ....[7]....
        /*0120*/ 	.word	0x00001bf0


	//   ....[8]....
        /*0124*/ 	.word	0x00001c50


	//   ....[9]....
        /*0128*/ 	.word	0x00001cc0


	//----- nvinfo : EIATTR_EXIT_INSTR_OFFSETS
	.align		4
.L_5703:
        /*012c*/ 	.byte	0x04, 0x1c
        /*012e*/ 	.short	(.L_5705 - .L_5704)


	//   ....[0]....
.L_5704:
        /*0130*/ 	.word	0x000002e0


	//   ....[1]....
        /*0134*/ 	.word	0x00001400


	//   ....[2]....
        /*0138*/ 	.word	0x00001ae0


	//----- nvinfo : EIATTR_CRS_STACK_SIZE
	.align		4
.L_5705:
        /*013c*/ 	.byte	0x04, 0x1e
        /*013e*/ 	.short	(.L_5707 - .L_5706)
.L_5706:
        /*0140*/ 	.word	0x00000000
.L_5707:


//--------------------- .nv.info._ZN12tensorrt_llm7kernels32fusedQKNormRopeKernelNTokenHeadsIN3c104HalfEfLi64ELb0ELi4EEEvPviiifPKvS6_S6_PKlii --------------------------
	.section	.nv.info._ZN12tensorrt_llm7kernels32fusedQKNormRopeKernelNTokenHeadsIN3c104HalfEfLi64ELb0ELi4EEEvPviiifPKvS6_S6_PKlii,"",@"SHT_CUDA_INFO"
	.sectionflags	@""
	.align	4


	//----- nvinfo : EIATTR_CUDA_API_VERSION
	.align		4
        /*0000*/ 	.byte	0x04, 0x37
        /*0002*/ 	.short	(.L_5709 - .L_5708)
.L_5708:
        /*0004*/ 	.word	0x00000082


	//----- nvinfo : EIATTR_SW2861232_WAR
	.align		4
.L_5709:
        /*0008*/ 	.byte	0x01, 0x35
	.zero		2


	//----- nvinfo : EIATTR_PARAM_CBANK
	.align		4
        /*000c*/ 	.byte	0x04, 0x0a
        /*000e*/ 	.short	(.L_5711 - .L_5710)
	.align		4
.L_5710:
        /*0010*/ 	.word	index@(.nv.constant0._ZN12tensorrt_llm7kernels32fusedQKNormRopeKernelNTokenHeadsIN3c104HalfEfLi64ELb0ELi4EEEvPviiifPKvS6_S6_PKlii)
        /*0014*/ 	.short	0x0160
        /*0016*/ 	.short	0x0040


	//----- nvinfo : EIATTR_CBANK_PARAM_SIZE
	.align		4
.L_5711:
        /*0018*/ 	.byte	0x03, 0x19
        /*001a*/ 	.short	0x0040


	//----- nvinfo : EIATTR_KPARAM_INFO
	.align		4
        /*001c*/ 	.byte	0x04, 0x17
        /*001e*/ 	.short	(.L_5713 - .L_5712)
.L_5712:
        /*0020*/ 	.word	0x00000000
        /*0024*/ 	.short	0x000a
        /*0026*/ 	.short	0x003c
        /*0028*/ 	.byte	0x00, 0xf0, 0x11, 0x00


	//----- nvinfo : EIATTR_KPARAM_INFO
	.align		4
.L_5713:
        /*002c*/ 	.byte	0x04, 0x17
        /*002e*/ 	.short	(.L_5715 - .L_5714)
.L_5714:
        /*0030*/ 	.word	0x00000000
        /*0034*/ 	.short	0x0009
        /*0036*/ 	.short	0x0038
        /*0038*/ 	.byte	0x00, 0xf0, 0x11, 0x00


	//----- nvinfo : EIATTR_KPARAM_INFO
	.align		4
.L_5715:
        /*003c*/ 	.byte	0x04, 0x17
        /*003e*/ 	.short	(.L_5717 - .L_5716)
.L_5716:
        /*0040*/ 	.word	0x00000000
        /*0044*/ 	.short	0x0008
        /*0046*/ 	.short	0x0030
        /*0048*/ 	.byte	0x00, 0xf0, 0x21, 0x00


	//----- nvinfo : EIATTR_KPARAM_INFO
	.align		4
.L_5717:
        /*004c*/ 	.byte	0x04, 0x17
        /*004e*/ 	.short	(.L_5719 - .L_5718)
.L_5718:
        /*0050*/ 	.word	0x00000000
        /*0054*/ 	.short	0x0007
        /*0056*/ 	.short	0x0028
        /*0058*/ 	.byte	0x00, 0xf0, 0x21, 0x00


	//----- nvinfo : EIATTR_KPARAM_INFO
	.align		4
.L_5719:
        /*005c*/ 	.byte	0x04, 0x17
        /*005e*/ 	.short	(.L_5721 - .L_5720)
.L_5720:
        /*0060*/ 	.word	0x00000000
        /*0064*/ 	.short	0x0006
        /*0066*/ 	.short	0x0020
        /*0068*/ 	.byte	0x00, 0xf0, 0x21, 0x00


	//----- nvinfo : EIATTR_KPARAM_INFO
	.align		4
.L_5721:
        /*006c*/ 	.byte	0x04, 0x17
        /*006e*/ 	.short	(.L_5723 - .L_5722)
.L_5722:
        /*0070*/ 	.word	0x00000000
        /*0074*/ 	.short	0x0005
        /*0076*/ 	.short	0x0018
        /*0078*/ 	.byte	0x00, 0xf0, 0x21, 0x00


	//----- nvinfo : EIATTR_KPARAM_INFO
	.align		4
.L_5723:
        /*007c*/ 	.byte	0x04, 0x17
        /*007e*/ 	.short	(.L_5725 - .L_5724)
.L_5724:
        /*0080*/ 	.word	0x00000000
        /*0084*/ 	.short	0x0004
        /*0086*/ 	.short	0x0014
        /*0088*/ 	.byte	0x00, 0xf0, 0x11, 0x00


	//----- nvinfo : EIATTR_KPARAM_INFO
	.align		4
.L_5725:
        /*008c*/ 	.byte	0x04, 0x17
        /*008e*/ 	.short	(.L_5727 - .L_5726)
.L_5726:
        /*0090*/ 	.word	0x00000000
        /*0094*/ 	.short	0x0003
        /*0096*/ 	.short	0x0010
        /*0098*/ 	.byte	0x00, 0xf0, 0x11, 0x00


	//----- nvinfo : EIATTR_KPARAM_INFO
	.align		4
.L_5727:
        /*009c*/ 	.byte	0x04, 0x17
        /*009e*/ 	.short	(.L_5729 - .L_5728)
.L_5728:
        /*00a0*/ 	.word	0x00000000
        /*00a4*/ 	.short	0x0002
        /*00a6*/ 	.short	0x000c
        /*00a8*/ 	.byte	0x00, 0xf0, 0x11, 0x00


	//----- nvinfo : EIATTR_KPARAM_INFO
	.align		4
.L_5729:
        /*00ac*/ 	.byte	0x04, 0x17
        /*00ae*/ 	.short	(.L_5731 - .L_5730)
.L_5730:
        /*00b0*/ 	.word	0x00000000
        /*00b4*/ 	.short	0x0001
        /*00b6*/ 	.short	0x0008
        /*00b8*/ 	.byte	0x00, 0xf0, 0x11, 0x00


	//----- nvinfo : EIATTR_KPARAM_INFO
	.align		4
.L_5731:
        /*00bc*/ 	.byte	0x04, 0x17
        /*00be*/ 	.short	(.L_5733 - .L_5732)
.L_5732:
        /*00c0*/ 	.word	0x00000000
        /*00c4*/ 	.short	0x0000
        /*00c6*/ 	.short	0x0000
        /*00c8*/ 	.byte	0x00, 0xf0, 0x21, 0x00


	//----- nvinfo : EIATTR_MAXREG_COUNT
	.align		4
.L_5733:
        /*00cc*/ 	.byte	0x03, 0x1b
        /*00ce*/ 	.short	0x00ff


	//----- nvinfo : EIATTR_MERCURY_ISA_VERSION
	.align		4
        /*00d0*/ 	.byte	0x03, 0x5f
        /*00d2*/ 	.short	0x0000


	//----- nvinfo : EIATTR_COOP_GROUP_MASK_REGIDS
	.align		4
        /*00d4*/ 	.byte	0x04, 0x29
        /*00d6*/ 	.short	(.L_5735 - .L_5734)


	//   ....[0]....
.L_5734:
        /*00d8*/ 	.word	0xffffffff


	//   ....[1]....
        /*00dc*/ 	.word	0xffffffff


	//   ....[2]....
        /*00e0*/ 	.word	0xffffffff


	//   ....[3]....
        /*00e4*/ 	.word	0xffffffff


	//   ....[4]....
        /*00e8*/ 	.word	0xffffffff


	//   ....[5]....
        /*00ec*/ 	.word	0xffffffff


	//   ....[6]....
        /*00f0*/ 	.word	0xffffffff


	//   ....[7]....
        /*00f4*/ 	.word	0xffffffff


	//   ....[8]....
        /*00f8*/ 	.word	0xffffffff


	//   ....[9]....
        /*00fc*/ 	.word	0xffffffff


	//   ....[10]....
        /*0100*/ 	.word	0xffffffff


	//   ....[11]....
        /*0104*/ 	.word	0xffffffff


	//   ....[12]....
        /*0108*/ 	.word	0xffffffff


	//   ....[13]....
        /*010c*/ 	.word	0xffffffff


	//   ....[14]....
        /*0110*/ 	.word	0xffffffff


	//   ....[15]....
        /*0114*/ 	.word	0xffffffff


	//   ....[16]....
        /*0118*/ 	.word	0xffffffff


	//   ....[17]....
        /*011c*/ 	.word	0xffffffff


	//----- nvinfo : EIATTR_COOP_GROUP_INSTR_OFFSETS
	.align		4
.L_5735:
        /*0120*/ 	.byte	0x04, 0x28
        /*0122*/ 	.short	(.L_5737 - .L_5736)


	//   ....[0]....
.L_5736:
        /*0124*/ 	.word	0x000017a0


	//   ....[1]....
        /*0128*/ 	.word	0x000017d0


	//   ....[2]....
        /*012c*/ 	.word	0x000017f0


	//   ....[3]....
        /*0130*/ 	.word	0x00001810


	//   ....[4]....
        /*0134*/ 	.word	0x00001830


	//   ....[5]....
        /*0138*/ 	.word	0x000019a0


	//   ....[6]....
        /*013c*/ 	.word	0x000019b0


	//   ....[7]....
        /*0140*/ 	.word	0x000019d0


	//   ....[8]....
        /*0144*/ 	.word	0x00001bd0


	//   ....[9]....
        /*0148*/ 	.word	0x00001c80


	//   ....[10]....
        /*014c*/ 	.word	0x00001c90


	//   ....[11]....
        /*0150*/ 	.word	0x00001de0


	//   ....[12]....
        /*0154*/ 	.word	0x00001e40


	//   ....[13]....
        /*0158*/ 	.word	0x00001ea0


	//   ....[14]....
        /*015c*/ 	.word	0x00001f00


	//   ....[15]....
        /*0160*/ 	.word	0x00001f60


	//   ....[16]....
        /*0164*/ 	.word	0x00001fd0


	//   ....[17]....
        /*0168*/ 	.word	0x00002050


	//----- nvinfo : EIATTR_EXIT_INSTR_OFFSETS
	.align		4
.L_5737:
        /*016c*/ 	.byte	0x04, 0x1c
        /*016e*/ 	.short	(.L_5739 - .L_5738)


	//   ....[0]....
.L_5738:
        /*0170*/ 	.word	0x000002d0


	//   ....[1]....
        /*0174*/ 	.word	0x000013f0


	//   ....[2]....
        /*0178*/ 	.word	0x00001d90


	//----- nvinfo : EIATTR_CRS_STACK_SIZE
	.align		4
.L_5739:
        /*017c*/ 	.byte	0x04, 0x1e
        /*017e*/ 	.short	(.L_5741 - .L_5740)
.L_5740:
        /*0180*/ 	.word	0x00000000
.L_5741:


//--------------------- .nv.info._ZN12tensorrt_llm7kernels32fusedQKNormRopeKernelNTokenHeadsIN3c104HalfEfLi64ELb1ELi4EEEvPviiifPKvS6_S6_PKlii --------------------------
	.section	.nv.info._ZN12tensorrt_llm7kernels32fusedQKNormRopeKernelNTokenHeadsIN3c104HalfEfLi64ELb1ELi4EEEvPviiifPKvS6_S6_PKlii,"",@"SHT_CUDA_INFO"
	.sectionflags	@""
	.align	4


	//----- nvinfo : EIATTR_CUDA_API_VERSION
	.align		4
        /*0000*/ 	.byte	0x04, 0x37
        /*0002*/ 	.short	(.L_5743 - .L_5742)
.L_5742:
        /*0004*/ 	.word	0x00000082


	//----- nvinfo : EIATTR_SW2861232_WAR
	.align		4
.L_5743:
        /*0008*/ 	.byte	0x01, 0x35
	.zero		2


	//----- nvinfo : EIATTR_PARAM_CBANK
	.align		4
        /*000c*/ 	.byte	0x04, 0x0a
        /*000e*/ 	.short	(.L_5745 - .L_5744)
	.align		4
.L_5744:
        /*0010*/ 	.word	index@(.nv.constant0._ZN12tensorrt_llm7kernels32fusedQKNormRopeKernelNTokenHeadsIN3c104HalfEfLi64ELb1ELi4EEEvPviiifPKvS6_S6_PKlii)
        /*0014*/ 	.short	0x0160
        /*0016*/ 	.short	0x0040


	//----- nvinfo : EIATTR_CBANK_PARAM_SIZE
	.align		4
.L_5745:
        /*0018*/ 	.byte	0x03, 0x19
        /*001a*/ 	.short	0x0040


	//----- nvinfo : EIATTR_KPARAM_INFO
	.align		4
        /*001c*/ 	.byte	0x04, 0x17
        /*001e*/ 	.short	(.L_5747 - .L_5746)
.L_5746:
        /*0020*/ 	.word	0x00000000
        /*0024*/ 	.short	0x000a
        /*0026*/ 	.short	0x003c
        /*0028*/ 	.byte	0x00, 0xf0, 0x11, 0x00


	//----- nvinfo : EIATTR_KPARAM_INFO
	.align		4
.L_5747:
        /*002c*/ 	.byte	0x04, 0x17
        /*002e*/ 	.short	(.L_5749 - .L_5748)
.L_5748:
        /*0030*/ 	.word	0x00000000
        /*0034*/ 	.short	0x0009
        /*0036*/ 	.short	0x0038
        /*0038*/ 	.byte	0x00, 0xf0, 0x11, 0x00


	//----- nvinfo : EIATTR_KPARAM_INFO
	.align		4
.L_5749:
        /*003c*/ 	.byte	0x04, 0x17
        /*003e*/ 	.short	(.L_5751 - .L_5750)
.L_5750:
        /*0040*/ 	.word	0x00000000
        /*0044*/ 	.short	0x0008
        /*0046*/ 	.short	0x0030
        /*0048*/ 	.byte	0x00, 0xf0, 0x21, 0x00


	//----- nvinfo : EIATTR_KPARAM_INFO
	.align		4
.L_5751:
        /*004c*/ 	.byte	0x04, 0x17
        /*004e*/ 	.short	(.L_5753 - .L_5752)
.L_5752:
        /*0050*/ 	.word	0x00000000
        /*0054*/ 	.short	0x0007
        /*0056*/ 	.short	0x0028
        /*0058*/ 	.byte	0x00, 0xf0, 0x21, 0x00


	//----- nvinfo : EIATTR_KPARAM_INFO
	.align		4
.L_5753:
        /*005c*/ 	.byte	0x04, 0x17
        /*005e*/ 	.short	(.L_5755 - .L_5754)
.L_5754:
        /*0060*/ 	.word	0x00000000
        /*0064*/ 	.short	0x0006
        /*0066*/ 	.short	0x0020
        /*0068*/ 	.byte	0x00, 0xf0, 0x21, 0x00


	//----- nvinfo : EIATTR_KPARAM_INFO
	.align		4
.L_5755:
        /*006c*/ 	.byte	0x04, 0x17
        /*006e*/ 	.short	(.L_5757 - .L_5756)
.L_5756:
        /*0070*/ 	.word	0x00000000
        /*0074*/ 	.short	0x0005
        /*0076*/ 	.short	0x0018
        /*0078*/ 	.byte	0x00, 0xf0, 0x21, 0x00


	//----- nvinfo : EIATTR_KPARAM_INFO
	.align		4
.L_5757:
        /*007c*/ 	.byte	0x04, 0x17
        /*007e*/ 	.short	(.L_5759 - .L_5758)
.L_5758:
        /*0080*/ 	.word	0x00000000
        /*0084*/ 	.short	0x0004
        /*0086*/ 	.short	0x0014
        /*0088*/ 	.byte	0x00, 0xf0, 0x11, 0x00


	//----- nvinfo : EIATTR_KPARAM_INFO
	.align		4
.L_5759:
        /*008c*/ 	.byte	0x04, 0x17
        /*008e*/ 	.short	(.L_5761 - .L_5760)
.L_5760:
        /*0090*/ 	.word	0x00000000
        /*0094*/ 	.short	0x0003
        /*0096*/ 	.short	0x0010
        /*0098*/ 	.byte	0x00, 0xf0, 0x11, 0x00


	//----- nvinfo : EIATTR_KPARAM_INFO
	.align		4
.L_5761:
        /*009c*/ 	.byte	0x04, 0x17
        /*009e*/ 	.short	(.L_5763 - .L_5762)
.L_5762:
        /*00a0*/ 	.word	0x00000000
        /*00a4*/ 	.short	0x0002
        /*00a6*/ 	.short	0x000c
        /*00a8*/ 	.byte	0x00, 0xf0, 0x11, 0x00


	//----- nvinfo : EIATTR_KPARAM_INFO
	.align		4
.L_5763:
        /*00ac*/ 	.byte	0x04, 0x17
        /*00ae*/ 	.short	(.L_5765 - .L_5764)
.L_5764:
        /*00b0*/ 	.word	0x00000000
        /*00b4*/ 	.short	0x0001
        /*00b6*/ 	.short	0x0008
        /*00b8*/ 	.byte	0x00, 0xf0, 0x11, 0x00


	//----- nvinfo : EIATTR_KPARAM_INFO
	.align		4
.L_5765:
        /*00bc*/ 	.byte	0x04, 0x17
        /*00be*/ 	.short	(.L_5767 - .L_5766)
.L_5766:
        /*00c0*/ 	.word	0x00000000
        /*00c4*/ 	.short	0x0000
        /*00c6*/ 	.short	0x0000
        /*00c8*/ 	.byte	0x00, 0xf0, 0x21, 0x00


	//----- nvinfo : EIATTR_MAXREG_COUNT
	.align		4
.L_5767:
        /*00cc*/ 	.byte	0x03, 0x1b
        /*00ce*/ 	.short	0x00ff


	//----- nvinfo : EIATTR_MERCURY_ISA_VERSION
	.align		4
        /*00d0*/ 	.byte	0x03, 0x5f
        /*00d2*/ 	.short	0x0000


	//----- nvinfo : EIATTR_COOP_GROUP_MASK_REGIDS
	.align		4
        /*00d4*/ 	.byte	0x04, 0x29
        /*00d6*/ 	.short	(.L_5769 - .L_5768)


	//   ....[0]....
.L_5768:
        /*00d8*/ 	.word	0xffffffff


	//   ....[1]....
        /*00dc*/ 	.word	0xffffffff


	//   ....[2]....
        /*00e0*/ 	.word	0xffffffff


	//   ....[3]....
        /*00e4*/ 	.word	0xffffffff


	//   ....[4]....
        /*00e8*/ 	.word	0xffffffff


	//   ....[5]....
        /*00ec*/ 	.word	0xffffffff


	//   ....[6]....
        /*00f0*/ 	.word	0xffffffff


	//   ....[7]....
        /*00f4*/ 	.word	0xffffffff


	//   ....[8]....
        /*00f8*/ 	.word	0xffffffff


	//   ....[9]....
        /*00fc*/ 	.word	0xffffffff


	//   ....[10]....
        /*0100*/ 	.word	0xffffffff


	//   ....[11]....
        /*0104*/ 	.word	0xffffffff


	//   ....[12]....
        /*0108*/ 	.word	0xffffffff


	//   ....[13]....
        /*010c*/ 	.word	0xffffffff


	//   ....[14]....
        /*0110*/ 	.word	0xffffffff


	//   ....[15]....
        /*0114*/ 	.word	0xffffffff


	//   ....[16]....
        /*0118*/ 	.word	0xffffffff


	//   ....[17]....
        /*011c*/ 	.word	0xffffffff


	//   ....[18]....
        /*0120*/ 	.word	0xffffffff


	//   ....[19]....
        /*0124*/ 	.word	0xffffffff


	//   ....[20]....
        /*0128*/ 	.word	0xffffffff


	//   ....[21]....
        /*012c*/ 	.word	0xffffffff


	//   ....[22]....
        /*0130*/ 	.word	0xffffffff


	//   ....[23]....
        /*0134*/ 	.word	0xffffffff


	//   ....[24]....
        /*0138*/ 	.word	0xffffffff


	//   ....[25]....
        /*013c*/ 	.word	0xffffffff


	//   ....[26]....
        /*0140*/ 	.word	0xffffffff


	//   ....[27]....
        /*0144*/ 	.word	0xffffffff


	//   ....[28]....
        /*0148*/ 	.word	0xffffffff


	//   ....[29]....
        /*014c*/ 	.word	0xffffffff


	//----- nvinfo : EIATTR_COOP_GROUP_INSTR_OFFSETS
	.align		4
.L_5769:
        /*0150*/ 	.byte	0x04, 0x28
        /*0152*/ 	.short	(.L_5771 - .L_5770)


	//   ....[0]....
.L_5770:
        /*0154*/ 	.word	0x000016c0


	//   ....[1]....
        /*0158*/ 	.word	0x000016f0


	//   ....[2]....
        /*015c*/ 	.word	0x00001710


	//   ....[3]....
        /*0160*/ 	.word	0x00001730


	//   ....[4]....
        /*0164*/ 	.word	0x00001750


	//   ....[5]....
        /*0168*/ 	.word	0x000019e0


	//   ....[6]....
        /*016c*/ 	.word	0x00001a10


	//   ....[7]....
        /*0170*/ 	.word	0x00001a30


	//   ....[8]....
        /*0174*/ 	.word	0x00001a50


	//   ....[9]....
        /*0178*/ 	.word	0x00001a70


	//   ....[10]....
        /*017c*/ 	.word	0x00001d20


	//   ....[11]....
        /*0180*/ 	.word	0x00001d50


	//   ....[12]....
        /*0184*/ 	.word	0x00001d70


	//   ....[13]....
        /*0188*/ 	.word	0x00001d90


	//   ....[14]....
        /*018c*/ 	.word	0x00001db0


	//   ....[15]....
        /*0190*/ 	.word	0x00001fd0


	//   ....[16]....
        /*0194*/ 	.word	0x00002030


	//   ....[17]....
        /*0198*/ 	.word	0x00002090


	//   ....[18]....
        /*019c*/ 	.word	0x000020f0


	//   ....[19]....
        /*01a0*/ 	.word	0x00002160


	//   ....[20]....
        /*01a4*/ 	.word	0x000021c0


	//   ....[21]....
        /*01a8*/ 	.word	0x00002220


	//   ....[22]....
        /*01ac*/ 	.word	0x00002280


	//   ....[23]....
        /*01b0*/ 	.word	0x000022e0


	//   ....[24]....
        /*01b4*/ 	.word	0x00002340


	//   ....[25]....
        /*01b8*/ 	.word	0x000023a0


	//   ....[26]....
        /*01bc*/ 	.word	0x00002400


	//   ....[27]....
        /*01c0*/ 	.word	0x00002460


	//   ....[28]....
        /*01c4*/ 	.word	0x000024c0


	//   ....[29]....
        /*01c8*/ 	.word	0x00002520


	//----- nvinfo : EIATTR_EXIT_INSTR_OFFSETS
	.align		4
.L_5771:
        /*01cc*/ 	.byte	0x04, 0x1c
        /*01ce*/ 	.short	(.L_5773 - .L_5772)


	//   ....[0]....
.L_5772:
        /*01d0*/ 	.word	0x000002a0


	//   ....[1]....
        /*01d4*/ 	.word	0x000013d0


	//   ....[2]....
        /*01d8*/ 	.word	0x00001c40


	//   ....[3]....
        /*01dc*/ 	.word	0x00001f80


	//----- nvinfo : EIATTR_CRS_STACK_SIZE
	.align		4
.L_5773:
        /*01e0*/ 	.byte	0x04, 0x1e
        /*01e2*/ 	.short	(.L_5775 - .L_5774)
.L_5774:
        /*01e4*/ 	.word	0x00000000
.L_5775:


//--------------------- .nv.info._ZN12tensorrt_llm7kernels32fusedQKNormRopeKernelNTokenHeadsIN3c104HalfEfLi256ELb0ELi2EEEvPviiifPKvS6_S6_PKlii --------------------------
	.section	.nv.info._ZN12tensorrt_llm7kernels32fusedQKNormRopeKernelNTokenHeadsIN3c104HalfEfLi256ELb0ELi2EEEvPviiifPKvS6_S6_PKlii,"",@"SHT_CUDA_INFO"
	.sectionflags	@""
	.align	4


	//----- nvinfo : EIATTR_CUDA_API_VERSION
	.align		4
        /*0000*/ 	.byte	0x04, 0x37
        /*0002*/ 	.short	(.L_5777 - .L_5776)
.L_5776:
        /*0004*/ 	.word	0x00000082


	//----- nvinfo : EIATTR_SW2861232_WAR
	.align		4
.L_5777:
        /*0008*/ 	.byte	0x01, 0x35
	.zero		2


	//----- nvinfo : EIATTR_PARAM_CBANK
	.align		4
        /*000c*/ 	.byte	0x04, 0x0a
        /*000e*/ 	.short	(.L_5779 - .L_5778)
	.align		4
.L_5778:
        /*0010*/ 	.word	index@(.nv.constant0._ZN12tensorrt_llm7kernels32fusedQKNormRopeKernelNTokenHeadsIN3c104HalfEfLi256ELb0ELi2EEEvPviiifPKvS6_S6_PKlii)
        /*0014*/ 	.short	0x0160
        /*0016*/ 	.short	0x0040


	//----- nvinfo : EIATTR_CBANK_PARAM_SIZE
	.align		4
.L_5779:
        /*0018*/ 	.byte	0x03, 0x19
        /*001a*/ 	.short	0x0040


	//----- nvinfo : EIATTR_KPARAM_INFO
	.align		4
        /*001c*/ 	.byte	0x04, 0x17
        /*001e*/ 	.short	(.L_5781 - .L_5780)
.L_5780:
        /*0020*/ 	.word	0x00000000
        /*0024*/ 	.short	0x000a
        /*0026*/ 	.short	0x003c
        /*0028*/ 	.byte	0x00, 0xf0, 0x11, 0x00


	//----- nvinfo : EIATTR_KPARAM_INFO
	.align		4
.L_5781:
        /*002c*/ 	.byte	0x04, 0x17
        /*002e*/ 	.short	(.L_5783 - .L_5782)
.L_5782:
        /*0030*/ 	.word	0x00000000
        /*0034*/ 	.short	0x0009
        /*0036*/ 	.short	0x0038
        /*0038*/ 	.byte	0x00, 0xf0, 0x11, 0x00


	//----- nvinfo : EIATTR_KPARAM_INFO
	.align		4
.L_5783:
        /*003c*/ 	.byte	0x04, 0x17
        /*003e*/ 	.short	(.L_5785 - .L_5784)
.L_5784:
        /*0040*/ 	.word	0x00000000
        /*0044*/ 	.short	0x0008
        /*0046*/ 	.short	0x0030
        /*0048*/ 	.byte	0x00, 0xf0, 0x21, 0x00


	//----- nvinfo : EIATTR_KPARAM_INFO
	.align		4
.L_5785:
        /*004c*/ 	.byte	0x04, 0x17
        /*004e*/ 	.short	(.L_5787 - .L_5786)
.L_5786:
        /*0050*/ 	.word	0x00000000
        /*0054*/ 	.short	0x0007
        /*0056*/ 	.short	0x0028
        /*0058*/ 	.byte	0x00, 0xf0, 0x21, 0x00


	//----- nvinfo : EIATTR_KPARAM_INFO
	.align		4
.L_5787:
        /*005c*/ 	.byte	0x04, 0x17
        /*005e*/ 	.short	(.L_5789 - .L_5788)
.L_5788:
        /*0060*/ 	.word	0x00000000
        /*0064*/ 	.short	0x0006
        /*0066*/ 	.short	0x0020
        /*0068*/ 	.byte	0x00, 0xf0, 0x21, 0x00


	//----- nvinfo : EIATTR_KPARAM_INFO
	.align		4
.L_5789:
        /*006c*/ 	.byte	0x04, 0x17
        /*006e*/ 	.short	(.L_5791 - .L_5790)
.L_5790:
        /*0070*/ 	.word	0x00000000
        /*0074*/ 	.short	0x0005
        /*0076*/ 	.short	0x0018
        /*0078*/ 	.byte	0x00, 0xf0, 0x21, 0x00


	//----- nvinfo : EIATTR_KPARAM_INFO
	.align		4
.L_5791:
        /*007c*/ 	.byte	0x04, 0x17
        /*007e*/ 	.short	(.L_5793 - .L_5792)
.L_5792:
        /*0080*/ 	.word	0x00000000
        /*0084*/ 	.short	0x0004
        /*0086*/ 	.short	0x0014
        /*0088*/ 	.byte	0x00, 0xf0, 0x11, 0x00


	//----- nvinfo : EIATTR_KPARAM_INFO
	.align		4
.L_5793:
        /*008c*/ 	.byte	0x04, 0x17
        /*008e*/ 	.short	(.L_5795 - .L_5794)
.L_5794:
        /*0090*/ 	.word	0x00000000
        /*0094*/ 	.short	0x0003
        /*0096*/ 	.short	0x0010
        /*0098*/ 	.byte	0x00, 0xf0, 0x11, 0x00


	//----- nvinfo : EIATTR_KPARAM_INFO
	.align		4
.L_5795:
        /*009c*/ 	.byte	0x04, 0x17
        /*009e*/ 	.short	(.L_5797 - .L_5796)
.L_5796:
        /*00a0*/ 	.word	0x00000000
        /*00a4*/ 	.short	0x0002
        /*00a6*/ 	.short	0x000c
        /*00a8*/ 	.byte	0x00, 0xf0, 0x11, 0x00


	//----- nvinfo : EIATTR_KPARAM_INFO
	.align		4
.L_5797:
        /*00ac*/ 	.byte	0x04, 0x17
        /*00ae*/ 	.short	(.L_5799 - .L_5798)
.L_5798:
        /*00b0*/ 	.word	0x00000000
        /*00b4*/ 	.short	0x0001
        /*00b6*/ 	.short	0x0008
        /*00b8*/ 	.byte	0x00, 0xf0, 0x11, 0x00


	//----- nvinfo : EIATTR_KPARAM_INFO
	.align		4
.L_5799:
        /*00bc*/ 	.byte	0x04, 0x17
        /*00be*/ 	.short	(.L_5801 - .L_5800)
.L_5800:
        /*00c0*/ 	.word	0x00000000
        /*00c4*/ 	.short	0x0000
        /*00c6*/ 	.short	0x0000
        /*00c8*/ 	.byte	0x00, 0xf0, 0x21, 0x00


	//----- nvinfo : EIATTR_MAXREG_COUNT
	.align		4
.L_5801:
        /*00cc*/ 	.byte	0x03, 0x1b
        /*00ce*/ 	.short	0x00ff


	//----- nvinfo : EIATTR_MERCURY_ISA_VERSION
	.align		4
        /*00d0*/ 	.byte	0x03, 0x5f
        /*00d2*/ 	.short	0x0000


	//----- nvinfo : EIATTR_COOP_GROUP_MASK_REGIDS
	.align		4
        /*00d4*/ 	.byte	0x04, 0x29
        /*00d6*/ 	.short	(.L_5803 - .L_5802)


	//   ....[0]....
.L_5802:
        /*00d8*/ 	.word	0xffffffff


	//   ....[1]....
        /*00dc*/ 	.word	0xffffffff


	//   ....[2]....
        /*00e0*/ 	.word	0xffffffff


	//   ....[3]....
        /*00e4*/ 	.word	0xffffffff


	//   ....[4]....
        /*00e8*/ 	.word	0xffffffff


	//   ....[5]....
        /*00ec*/ 	.word	0xffffffff


	//   ....[6]....
        /*00f0*/ 	.word	0xffffffff


	//   ....[7]....
        /*00f4*/ 	.word	0xffffffff


	//   ....[8]....
        /*00f8*/ 	.word	0xffffffff


	//   ....[9]....
        /*00fc*/ 	.word	0xffffffff


	//   ....[10]....
        /*0100*/ 	.word	0xffffffff


	//   ....[11]....
        /*0104*/ 	.word	0xffffffff


	//   ....[12]....
        /*0108*/ 	.word	0xffffffff


	//   ....[13]....
        /*010c*/ 	.word	0xffffffff


	//   ....[14]....
        /*0110*/ 	.word	0xffffffff


	//   ....[15]....
        /*0114*/ 	.word	0xffffffff


	//   ....[16]....
        /*0118*/ 	.word	0xffffffff


	//   ....[17]....
        /*011c*/ 	.word	0xffffffff


	//   ....[18]....
        /*0120*/ 	.word	0xffffffff


	//   ....[19]....
        /*0124*/ 	.word	0xffffffff


	//   ....[20]....
        /*0128*/ 	.word	0xffffffff


	//   ....[21]....
        /*012c*/ 	.word	0xffffffff


	//   ....[22]....
        /*0130*/ 	.word	0xffffffff


	//   ....[23]....
        /*0134*/ 	.word	0xffffffff


	//   ....[24]....
        /*0138*/ 	.word	0xffffffff


	//   ....[25]....
        /*013c*/ 	.word	0xffffffff


	//   ....[26]....
        /*0140*/ 	.word	0xffffffff


	//   ....[27]....
        /*0144*/ 	.word	0xffffffff


	//   ....[28]....
        /*0148*/ 	.word	0xffffffff


	//   ....[29]....
        /*014c*/ 	.word	0xffffffff


	//----- nvinfo : EIATTR_COOP_GROUP_INSTR_OFFSETS
	.align		4
.L_5803:
        /*0150*/ 	.byte	0x04, 0x28
        /*0152*/ 	.short	(.L_5805 - .L_5804)


	//   ....[0]....
.L_5804:
        /*0154*/ 	.word	0x00001f10


	//   ....[1]....
        /*0158*/ 	.word	0x00001f40


	//   ....[2]....
        /*015c*/ 	.word	0x00001f60


	//   ....[3]....
        /*0160*/ 	.word	0x00001f80


	//   ....[4]....
        /*0164*/ 	.word	0x00001fa0


	//   ....[5]....
        /*0168*/ 	.word	0x00002230


	//   ....[6]....
        /*016c*/ 	.word	0x00002240


	//   ....[7]....
        /*0170*/ 	.word	0x00002270


	//   ....[8]....
        /*0174*/ 	.word	0x00002510


	//   ....[9]....
        /*0178*/ 	.word	0x00002560


	//   ....[10]....
        /*017c*/ 	.word	0x00002570


	//   ....[11]....
        /*0180*/ 	.word	0x00002610


	//   ....[12]....
        /*0184*/ 	.word	0x00002640


	//   ....[13]....
        /*0188*/ 	.word	0x00002670


	//   ....[14]....
        /*018c*/ 	.word	0x00002770


	//   ....[15]....
        /*0190*/ 	.word	0x00002870


	//   ....[16]....
        /*0194*/ 	.word	0x00002880


	//   ....[17]....
        /*0198*/ 	.word	0x00002a10


	//   ....[18]....
        /*019c*/ 	.word	0x00002a80


	//   ....[19]....
        /*01a0*/ 	.word	0x00002ae0


	//   ....[20]....
        /*01a4*/ 	.word	0x00002b40


	//   ....[21]....
        /*01a8*/ 	.word	0x00002ba0


	//   ....[22]....
        /*01ac*/ 	.word	0x00002c10


	//   ....[23]....
        /*01b0*/ 	.word	0x00002c80


	//   ....[24]....
        /*01b4*/ 	.word	0x00002d60


	//   ....[25]....
        /*01b8*/ 	.word	0x00002e40


	//   ....[26]....
        /*01bc*/ 	.word	0x00002f20


	//   ....[27]....
        /*01c0*/ 	.word	0x00003000


	//   ....[28]....
        /*01c4*/ 	.word	0x000030e0


	//   ....[29]....
        /*01c8*/ 	.word	0x000031c0


	//----- nvinfo : EIATTR_EXIT_INSTR_OFFSETS
	.align		4
.L_5805:
        /*01cc*/ 	.byte	0x04, 0x1c
        /*01ce*/ 	.short	(.L_5807 - .L_5806)


	//   ....[0]....
.L_5806:
        /*01d0*/ 	.word	0x000002b0


	//   ....[1]....
        /*01d4*/ 	.word	0x000013e0


	//   ....[2]....
        /*01d8*/ 	.word	0x000029c0


	//----- nvinfo : EIATTR_CRS_STACK_SIZE
	.align		4
.L_5807:
        /*01dc*/ 	.byte	0x04, 0x1e
        /*01de*/ 	.short	(.L_5809 - .L_5808)
.L_5808:
        /*01e0*/ 	.word	0x00000000
.L_5809:


//--------------------- .nv.info._ZN12tensorrt_llm7kernels32fusedQKNormRopeKernelNTokenHeadsIN3c104HalfEfLi256ELb1ELi2EEEvPviiifPKvS6_S6_PKlii --------------------------
	.section	.nv.info._ZN12tensorrt_llm7kernels32fusedQKNormRopeKernelNTokenHeadsIN3c104HalfEfLi256ELb1ELi2EEEvPviiifPKvS6_S6_PKlii,"",@"SHT_CUDA_INFO"
	.sectionflags	@""
	.align	4


	//----- nvinfo : EIATTR_CUDA_API_VERSION
	.align		4
        /*0000*/ 	.byte	0x04, 0x37
        /*0002*/ 	.short	(.L_5811 - .L_5810)
.L_5810:
        /*0004*/ 	.word	0x00000082


	//----- nvinfo : EIATTR_SW2861232_WAR
	.align		4
.L_5811:
        /*0008*/ 	.byte	0x01, 0x35
	.zero		2


	//----- nvinfo : EIATTR_PARAM_CBANK
	.align		4
        /*000c*/ 	.byte	0x04, 0x0a
        /*000e*/ 	.short	(.L_5813 - .L_5812)
	.align		4
.L_5812:
        /*0010*/ 	.word	index@(.nv.constant0._ZN12tensorrt_llm7kernels32fusedQKNormRopeKernelNTokenHeadsIN3c104HalfEfLi256ELb1ELi2EEEvPviiifPKvS6_S6_PKlii)
        /*0014*/ 	.short	0x0160
        /*0016*/ 	.short	0x0040


	//----- nvinfo : EIATTR_CBANK_PARAM_SIZE
	.align		4
.L_5813:
        /*0018*/ 	.byte	0x03, 0x19
        /*001a*/ 	.short	0x0040


	//----- nvinfo : EIATTR_KPARAM_INFO
	.align		4
        /*001c*/ 	.byte	0x04, 0x17
        /*001e*/ 	.short	(.L_5815 - .L_5814)
.L_5814:
        /*0020*/ 	.word	0x00000000
        /*0024*/ 	.short	0x000a
        /*0026*/ 	.short	0x003c
        /*0028*/ 	.byte	0x00, 0xf0, 0x11, 0x00


	//----- nvinfo : EIATTR_KPARAM_INFO
	.align		4
.L_5815:
        /*002c*/ 	.byte	0x04, 0x17
        /*002e*/ 	.short	(.L_5817 - .L_5816)
.L_5816:
        /*0030*/ 	.word	0x00000000
        /*0034*/ 	.short	0x0009
        /*0036*/ 	.short	0x0038
        /*0038*/ 	.byte	0x00, 0xf0, 0x11, 0x00


	//----- nvinfo : EIATTR_KPARAM_INFO
	.align		4
.L_5817:
        /*003c*/ 	.byte	0x04, 0x17
        /*003e*/ 	.short	(.L_5819 - .L_5818)
.L_5818:
        /*0040*/ 	.word	0x00000000
        /*0044*/ 	.short	0x0008
        /*0046*/ 	.short	0x0030
        /*0048*/ 	.byte	0x00, 0xf0, 0x21, 0x00


	//----- nvinfo : EIATTR_KPARAM_INFO
	.align		4
.L_5819:
        /*004c*/ 	.byte	0x04, 0x17
        /*004e*/ 	.short	(.L_5821 - .L_5820)
.L_5820:
        /*0050*/ 	.word	0x00000000
        /*0054*/ 	.short	0x0007
        /*0056*/ 	.short	0x0028
        /*0058*/ 	.byte	0x00, 0xf0, 0x21, 0x00


	//----- nvinfo : EIATTR_KPARAM_INFO
	.align		4
.L_5821:
        /*005c*/ 	.byte	0x04, 0x17
        /*005e*/ 	.short	(.L_5823 - .L_5822)
.L_5822:
        /*0060*/ 	.word	0x00000000
        /*0064*/ 	.short	0x0006
        /*0066*/ 	.short	0x0020
        /*0068*/ 	.byte	0x00, 0xf0, 0x21, 0x00


	//----- nvinfo : EIATTR_KPARAM_INFO
	.align		4
.L_5823:
        /*006c*/ 	.byte	0x04, 0x17
        /*006e*/ 	.short	(.L_5825 - .L_5824)
.L_5824:
        /*0070*/ 	.word	0x00000000
        /*0074*/ 	.short	0x0005
        /*0076*/ 	.short	0x0018
        /*0078*/ 	.byte	0x00, 0xf0, 0x21, 0x00


	//----- nvinfo : EIATTR_KPARAM_INFO
	.align		4
.L_5825:
        /*007c*/ 	.byte	0x04, 0x17
        /*007e*/ 	.short	(.L_5827 - .L_5826)
.L_5826:
        /*0080*/ 	.word	0x00000000
        /*0084*/ 	.short	0x0004
        /*0086*/ 	.short	0x0014
        /*0088*/ 	.byte	0x00, 0xf0, 0x11, 0x00


	//----- nvinfo : EIATTR_KPARAM_INFO
	.align		4
.L_5827:
        /*008c*/ 	.byte	0x04, 0x17
        /*008e*/ 	.short	(.L_5829 - .L_5828)
.L_5828:
        /*0090*/ 	.word	0x00000000
        /*0094*/ 	.short	0x0003
        /*0096*/ 	.short	0x0010
        /*0098*/ 	.byte	0x00, 0xf0, 0x11, 0x00


	//----- nvinfo : EIATTR_KPARAM_INFO
	.align		4
.L_5829:
        /*009c*/ 	.byte	0x04, 0x17
        /*009e*/ 	.short	(.L_5831 - .L_5830)
.L_5830:
        /*00a0*/ 	.word	0x00000000
        /*00a4*/ 	.short	0x0002
        /*00a6*/ 	.short	0x000c
        /*00a8*/ 	.byte	0x00, 0xf0, 0x11, 0x00


	//----- nvinfo : EIATTR_KPARAM_INFO
	.align		4
.L_5831:
        /*00ac*/ 	.byte	0x04, 0x17
        /*00ae*/ 	.short	(.L_5833 - .L_5832)
.L_5832:
        /*00b0*/ 	.word	0x00000000
        /*00b4*/ 	.short	0x0001
        /*00b6*/ 	.short	0x0008
        /*00b8*/ 	.byte	0x00, 0xf0, 0x11, 0x00


	//----- nvinfo : EIATTR_KPARAM_INFO
	.align		4
.L_5833:
        /*00bc*/ 	.byte	0x04, 0x17
        /*00be*/ 	.short	(.L_5835 - .L_5834)
.L_5834:
        /*00c0*/ 	.word	0x00000000
        /*00c4*/ 	.short	0x0000
        /*00c6*/ 	.short	0x0000
        /*00c8*/ 	.byte	0x00, 0xf0, 0x21, 0x00


	//----- nvinfo : EIATTR_MAXREG_COUNT
	.align		4
.L_5835:
        /*00cc*/ 	.byte	0x03, 0x1b
        /*00ce*/ 	.short	0x00ff


	//----- nvinfo : EIATTR_MERCURY_ISA_VERSION
	.align		4
        /*00d0*/ 	.byte	0x03, 0x5f
        /*00d2*/ 	.short	0x0000


	//----- nvinfo : EIATTR_COOP_GROUP_MASK_REGIDS
	.align		4
        /*00d4*/ 	.byte	0x04, 0x29
        /*00d6*/ 	.short	(.L_5837 - .L_5836)


	//   ....[0]....
.L_5836:
        /*00d8*/ 	.word	0xffffffff


	//   ....[1]....
        /*00dc*/ 	.word	0xffffffff


	//   ....[2]....
        /*00e0*/ 	.word	0xffffffff


	//   ....[3]....
        /*00e4*/ 	.word	0xffffffff


	//   ....[4]....
        /*00e8*/ 	.word	0xffffffff


	//   ....[5]....
        /*00ec*/ 	.word	0xffffffff


	//   ....[6]....
        /*00f0*/ 	.word	0xffffffff


	//   ....[7]....
        /*00f4*/ 	.word	0xffffffff


	//   ....[8]....
        /*00f8*/ 	.word	0xffffffff


	//   ....[9]....
        /*00fc*/ 	.word	0xffffffff


	//----- nvinfo : EIATTR_COOP_GROUP_INSTR_OFFSETS
	.align		4
.L_5837:
        /*0100*/ 	.byte	0x04, 0x28
        /*0102*/ 	.short	(.L_5839 - .L_5838)


	//   ....[0]....
.L_5838:
        /*0104*/ 	.word	0x000018b0


	//   ....[1]....
        /*0108*/ 	.word	0x000018e0


	//   ....[2]....
        /*010c*/ 	.word	0x00001900


	//   ....[3]....
        /*0110*/ 	.word	0x00001920


	//   ....[4]....
        /*0114*/ 	.word	0x00001940


	//   ....[5]....
        /*0118*/ 	.word	0x00001ea0


	//   ....[6]....
        /*011c*/ 	.word	0x00001f20


	//   ....[7]....
        /*0120*/ 	.word	0x00001f80


	//   ....[8]....
        /*0124*/ 	.word	0x00001fe0


	//   ....[9]....
        /*0128*/ 	.word	0x00002040


	//----- nvinfo : EIATTR_EXIT_INSTR_OFFSETS
	.align		4
.L_5839:
        /*012c*/ 	.byte	0x04, 0x1c
        /*012e*/ 	.short	(.L_5841 - .L_5840)


	//   ....[0]....
.L_5840:
        /*0130*/ 	.word	0x000002d0


	//   ....[1]....
        /*0134*/ 	.word	0x00001410


	//   ....[2]....
        /*0138*/ 	.word	0x00001e50


	//----- nvinfo : EIATTR_CRS_STACK_SIZE
	.align		4
.L_5841:
        /*013c*/ 	.byte	0x04, 0x1e
        /*013e*/ 	.short	(.L_5843 - .L_5842)
.L_5842:
        /*0140*/ 	.word	0x00000000
.L_5843:


//--------------------- .nv.info._ZN12tensorrt_llm7kernels32fusedQKNormRopeKernelNTokenHeadsIN3c104HalfEfLi128ELb0ELi2EEEvPviiifPKvS6_S6_PKlii --------------------------
	.section	.nv.info._ZN12tensorrt_llm7kernels32fusedQKNormRopeKernelNTokenHeadsIN3c104HalfEfLi128ELb0ELi2EEEvPviiifPKvS6_S6_PKlii,"",@"SHT_CUDA_INFO"
	.sectionflags	@""
	.align	4


	//----- nvinfo : EIATTR_CUDA_API_VERSION
	.align		4
        /*0000*/ 	.byte	0x04, 0x37
        /*0002*/ 	.short	(.L_5845 - .L_5844)
.L_5844:
        /*0004*/ 	.word	0x00000082


	//----- nvinfo : EIATTR_SW2861232_WAR
	.align		4
.L_5845:
        /*0008*/ 	.byte	0x01, 0x35
	.zero		2


	//----- nvinfo : EIATTR_PARAM_CBANK
	.align		4
        /*000c*/ 	.byte	0x04, 0x0a
        /*000e*/ 	.short	(.L_5847 - .L_5846)
	.align		4
.L_5846:
        /*0010*/ 	.word	index@(.nv.constant0._ZN12tensorrt_llm7kernels32fusedQKNormRopeKernelNTokenHeadsIN3c104HalfEfLi128ELb0ELi2EEEvPviiifPKvS6_S6_PKlii)
        /*0014*/ 	.short	0x0160
        /*0016*/ 	.short	0x0040


	//----- nvinfo : EIATTR_CBANK_PARAM_SIZE
	.align		4
.L_5847:
        /*0018*/ 	.byte	0x03, 0x19
        /*001a*/ 	.short	0x0040


	//----- nvinfo : EIATTR_KPARAM_INFO
	.align		4
        /*001c*/ 	.byte	0x04, 0x17
        /*001e*/ 	.short	(.L_5849 - .L_5848)
.L_5848:
        /*0020*/ 	.word	0x00000000
        /*0024*/ 	.short	0x000a
        /*0026*/ 	.short	0x003c
        /*0028*/ 	.byte	0x00, 0xf0, 0x11, 0x00


	//----- nvinfo : EIATTR_KPARAM_INFO
	.align		4
.L_5849:
        /*002c*/ 	.byte	0x04, 0x17
        /*002e*/ 	.short	(.L_5851 - .L_5850)
.L_5850:
        /*0030*/ 	.word	0x00000000
        /*0034*/ 	.short	0x0009
        /*0036*/ 	.short	0x0038
        /*0038*/ 	.byte	0x00, 0xf0, 0x11, 0x00


	//----- nvinfo : EIATTR_KPARAM_INFO
	.align		4
.L_5851:
        /*003c*/ 	.byte	0x04, 0x17
        /*003e*/ 	.short	(.L_5853 - .L_5852)
.L_5852:
        /*0040*/ 	.word	0x00000000
        /*0044*/ 	.short	0x0008
        /*0046*/ 	.short	0x0030
        /*0048*/ 	.byte	0x00, 0xf0, 0x21, 0x00


	//----- nvinfo : EIATTR_KPARAM_INFO
	.align		4
.L_5853:
        /*004c*/ 	.byte	0x04, 0x17
        /*004e*/ 	.short	(.L_5855 - .L_5854)
.L_5854:
        /*0050*/ 	.word	0x00000000
        /*0054*/ 	.short	0x0007
        /*0056*/ 	.short	0x0028
        /*0058*/ 	.byte	0x00, 0xf0, 0x21, 0x00


	//----- nvinfo : EIATTR_KPARAM_INFO
	.align		4
.L_5855:
        /*005c*/ 	.byte	0x04, 0x17
        /*005e*/ 	.short	(.L_5857 - .L_5856)
.L_5856:
        /*0060*/ 	.word	0x00000000
        /*0064*/ 	.short	0x0006
        /*0066*/ 	.short	0x0020
        /*0068*/ 	.byte	0x00, 0xf0, 0x21, 0x00


	//----- nvinfo : EIATTR_KPARAM_INFO
	.align		4
.L_5857:
        /*006c*/ 	.byte	0x04, 0x17
        /*006e*/ 	.short	(.L_5859 - .L_5858)
.L_5858:
        /*0070*/ 	.word	0x00000000
        /*0074*/ 	.short	0x0005
        /*0076*/ 	.short	0x0018
        /*0078*/ 	.byte	0x00, 0xf0, 0x21, 0x00


	//----- nvinfo : EIATTR_KPARAM_INFO
	.align		4
.L_5859:
        /*007c*/ 	.byte	0x04, 0x17
        /*007e*/ 	.short	(.L_5861 - .L_5860)
.L_5860:
        /*0080*/ 	.word	0x00000000
        /*0084*/ 	.short	0x0004
        /*0086*/ 	.short	0x0014
        /*0088*/ 	.byte	0x00, 0xf0, 0x11, 0x00


	//----- nvinfo : EIATTR_KPARAM_INFO
	.align		4
.L_5861:
        /*008c*/ 	.byte	0x04, 0x17
        /*008e*/ 	.short	(.L_5863 - .L_5862)
.L_5862:
        /*0090*/ 	.word	0x00000000
        /*0094*/ 	.short	0x0003
        /*0096*/ 	.short	0x0010
        /*0098*/ 	.byte	0x00, 0xf0, 0x11, 0x00


	//----- nvinfo : EIATTR_KPARAM_INFO
	.align		4
.L_5863:
        /*009c*/ 	.byte	0x04, 0x17
        /*009e*/ 	.short	(.L_5865 - .L_5864)
.L_5864:
        /*00a0*/ 	.word	0x00000000
        /*00a4*/ 	.short	0x0002
        /*00a6*/ 	.short	0x000c
        /*00a8*/ 	.byte	0x00, 0xf0, 0x11, 0x00


	//----- nvinfo : EIATTR_KPARAM_INFO
	.align		4
.L_5865:
        /*00ac*/ 	.byte	0x04, 0x17
        /*00ae*/ 	.short	(.L_5867 - .L_5866)
.L_5866:
        /*00b0*/ 	.word	0x00000000
        /*00b4*/ 	.short	0x0001
        /*00b6*/ 	.short	0x0008
        /*00b8*/ 	.byte	0x00, 0xf0, 0x11, 0x00


	//----- nvinfo : EIATTR_KPARAM_INFO
	.align		4
.L_5867:
        /*00bc*/ 	.byte	0x04, 0x17
        /*00be*/ 	.short	(.L_5869 - .L_5868)
.L_5868:
        /*00c0*/ 	.word	0x00000000
        /*00c4*/ 	.short	0x0000
        /*00c6*/ 	.short	0x0000
        /*00c8*/ 	.byte	0x00, 0xf0, 0x21, 0x00


	//----- nvinfo : EIATTR_MAXREG_COUNT
	.align		4
.L_5869:
        /*00cc*/ 	.byte	0x03, 0x1b
        /*00ce*/ 	.short	0x00ff


	//----- nvinfo : EIATTR_MERCURY_ISA_VERSION
	.align		4
        /*00d0*/ 	.byte	0x03, 0x5f
        /*00d2*/ 	.short	0x0000


	//----- nvinfo : EIATTR_COOP_GROUP_MASK_REGIDS
	.align		4
        /*00d4*/ 	.byte	0x04, 0x29
        /*00d6*/ 	.short	(.L_5871 - .L_5870)


	//   ....[0]....
.L_5870:
        /*00d8*/ 	.word	0xffffffff


	//   ....[1]....
        /*00dc*/ 	.word	0xffffffff


	//   ....[2]....
        /*00e0*/ 	.word	0xffffffff


	//   ....[3]....
        /*00e4*/ 	.word	0xffffffff


	//   ....[4]....
        /*00e8*/ 	.word	0xffffffff


	//   ....[5]....
        /*00ec*/ 	.word	0xffffffff


	//   ....[6]....
        /*00f0*/ 	.word	0xffffffff


	//   ....[7]....
        /*00f4*/ 	.word	0xffffffff


	//   ....[8]....
        /*00f8*/ 	.word	0xffffffff


	//   ....[9]....
        /*00fc*/ 	.word	0xffffffff


	//   ....[10]....
        /*0100*/ 	.word	0xffffffff


	//   ....[11]....
        /*0104*/ 	.word	0xffffffff


	//   ....[12]....
        /*0108*/ 	.word	0xffffffff


	//   ....[13]....
        /*010c*/ 	.word	0xffffffff


	//   ....[14]....
        /*0110*/ 	.word	0xffffffff


	//   ....[15]....
        /*0114*/ 	.word	0xffffffff


	//   ....[16]....
        /*0118*/ 	.word	0xffffffff


	//   ....[17]....
        /*011c*/ 	.word	0xffffffff


	//   ....[18]....
        /*0120*/ 	.word	0xffffffff


	//   ....[19]....
        /*0124*/ 	.word	0xffffffff


	//   ....[20]....
        /*0128*/ 	.word	0xffffffff


	//   ....[21]....
        /*012c*/ 	.word	0xffffffff


	//----- nvinfo : EIATTR_COOP_GROUP_INSTR_OFFSETS
	.align		4
.L_5871:
        /*0130*/ 	.byte	0x04, 0x28
        /*0132*/ 	.short	(.L_5873 - .L_5872)


	//   ....[0]....
.L_5872:
        /*0134*/ 	.word	0x00001a70


	//   ....[1]....
        /*0138*/ 	.word	0x00001aa0


	//   ....[2]....
        /*013c*/ 	.word	0x00001ac0


	//   ....[3]....
        /*0140*/ 	.word	0x00001ae0


	//   ....[4]....
        /*0144*/ 	.word	0x00001b00


	//   ....[5]....
        /*0148*/ 	.word	0x00001cd0


	//   ....[6]....
        /*014c*/ 	.word	0x00001ce0


	//   ....[7]....
        /*0150*/ 	.word	0x00001d10


	//   ....[8]....
        /*0154*/ 	.word	0x00001fc0


	//   ....[9]....
        /*0158*/ 	.word	0x00001fd0


	//   ....[10]....
        /*015c*/ 	.word	0x00001fe0


	//   ....[11]....
        /*0160*/ 	.word	0x000020f0


	//   ....[12]....
        /*0164*/ 	.word	0x00002100


	//   ....[13]....
        /*0168*/ 	.word	0x00002260


	//   ....[14]....
        /*016c*/ 	.word	0x000022c0


	//   ....[15]....
        /*0170*/ 	.word	0x00002320


	//   ....[16]....
        /*0174*/ 	.word	0x00002380


	//   ....[17]....
        /*0178*/ 	.word	0x000023e0


	//   ....[18]....
        /*017c*/ 	.word	0x00002450


	//   ....[19]....
        /*0180*/ 	.word	0x000024c0


	//   ....[20]....
        /*0184*/ 	.word	0x000025a0


	//   ....[21]....
        /*0188*/ 	.word	0x00002680


	//----- nvinfo : EIATTR_EXIT_INSTR_OFFSETS
	.align		4
.L_5873:
        /*018c*/ 	.byte	0x04, 0x1c
        /*018e*/ 	.short	(.L_5875 - .L_5874)


	//   ....[0]....
.L_5874:
        /*0190*/ 	.word	0x000002c0


	//   ....[1]....
        /*0194*/ 	.word	0x00001410


	//   ....[2]....
        /*0198*/ 	.word	0x00002210


	//----- nvinfo : EIATTR_CRS_STACK_SIZE
	.align		4
.L_5875:
        /*019c*/ 	.byte	0x04, 0x1e
        /*019e*/ 	.short	(.L_5877 - .L_5876)
.L_5876:
        /*01a0*/ 	.word	0x00000000
.L_5877:


//--------------------- .nv.info._ZN12tensorrt_llm7kernels32fusedQKNormRopeKernelNTokenHeadsIN3c104HalfEfLi128ELb1ELi2EEEvPviiifPKvS6_S6_PKlii --------------------------
	.section	.nv.info._ZN12tensorrt_llm7kernels32fusedQKNormRopeKernelNTokenHeadsIN3c104HalfEfLi128ELb1ELi2EEEvPviiifPKvS6_S6_PKlii,"",@"SHT_CUDA_INFO"
	.sectionflags	@""
	.align	4


	//----- nvinfo : EIATTR_CUDA_API_VERSION
	.align		4
        /*0000*/ 	.byte	0x04, 0x37
        /*0002*/ 	.short	(.L_5879 - .L_5878)
.L_5878:
        /*0004*/ 	.word	0x00000082


	//----- nvinfo : EIATTR_SW2861232_WAR
	.align		4
.L_5879:
        /*0008*/ 	.byte	0x01, 0x35
	.zero		2


	//----- nvinfo : EIATTR_PARAM_CBANK
	.align		4
        /*000c*/ 	.byte	0x04, 0x0a
        /*000e*/ 	.short	(.L_5881 - .L_5880)
	.align		4
.L_5880:
        /*0010*/ 	.word	index@(.nv.constant0._ZN12tensorrt_llm7kernels32fusedQKNormRopeKernelNTokenHeadsIN3c104HalfEfLi128ELb1ELi2EEEvPviiifPKvS6_S6_PKlii)
        /*0014*/ 	.short	0x0160
        /*0016*/ 	.short	0x0040


	//----- nvinfo : EIATTR_CBANK_PARAM_SIZE
	.align		4
.L_5881:
        /*0018*/ 	.byte	0x03, 0x19
        /*001a*/ 	.short	0x0040


	//----- nvinfo : EIATTR_KPARAM_INFO
	.align		4
        /*001c*/ 	.byte	0x04, 0x17
        /*001e*/ 	.short	(.L_5883 - .L_5882)
.L_5882:
        /*0020*/ 	.word	0x00000000
        /*0024*/ 	.short	0x000a
        /*0026*/ 	.short	0x003c
        /*0028*/ 	.byte	0x00, 0xf0, 0x11, 0x00


	//----- nvinfo : EIATTR_KPARAM_INFO
	.align		4
.L_5883:
        /*002c*/ 	.byte	0x04, 0x17
        /*002e*/ 	.short	(.L_5885 - .L_5884)
.L_5884:
        /*0030*/ 	.word	0x00000000
        /*0034*/ 	.short	0x0009
        /*0036*/ 	.short	0x0038
        /*0038*/ 	.byte	0x00, 0xf0, 0x11, 0x00


	//----- nvinfo : EIATTR_KPARAM_INFO
	.align		4
.L_5885:
        /*003c*/ 	.byte	0x04, 0x17
        /*003e*/ 	.short	(.L_5887 - .L_5886)
.L_5886:
        /*0040*/ 	.word	0x00000000
        /*0044*/ 	.short	0x0008
        /*0046*/ 	.short	0x0030
        /*0048*/ 	.byte	0x00, 0xf0, 0x21, 0x00


	//----- nvinfo : EIATTR_KPARAM_INFO
	.align		4
.L_5887:
        /*004c*/ 	.byte	0x04, 0x17
        /*004e*/ 	.short	(.L_5889 - .L_5888)
.L_5888:
        /*0050*/ 	.word	0x00000000
        /*0054*/ 	.short	0x0007
        /*0056*/ 	.short	0x0028
        /*0058*/ 	.byte	0x00, 0xf0, 0x21, 0x00


	//----- nvinfo : EIATTR_KPARAM_INFO
	.align		4
.L_5889:
        /*005c*/ 	.byte	0x04, 0x17
        /*005e*/ 	.short	(.L_5891 - .L_5890)
.L_5890:
        /*0060*/ 	.word	0x00000000
        /*0064*/ 	.short	0x0006
        /*0066*/ 	.short	0x0020
        /*0068*/ 	.byte	0x00, 0xf0, 0x21, 0x00


	//----- nvinfo : EIATTR_KPARAM_INFO
	.align		4
.L_5891:
        /*006c*/ 	.byte	0x04, 0x17
        /*006e*/ 	.short	(.L_5893 - .L_5892)
.L_5892:
        /*0070*/ 	.word	0x00000000
        /*0074*/ 	.short	0x0005
        /*0076*/ 	.short	0x0018
        /*0078*/ 	.byte	0x00, 0xf0, 0x21, 0x00


	//----- nvinfo : EIATTR_KPARAM_INFO
	.align		4
.L_5893:
        /*007c*/ 	.byte	0x04, 0x17
        /*007e*/ 	.short	(.L_5895 - .L_5894)
.L_5894:
        /*0080*/ 	.word	0x00000000
        /*0084*/ 	.short	0x0004
        /*0086*/ 	.short	0x0014
        /*0088*/ 	.byte	0x00, 0xf0, 0x11, 0x00


	//----- nvinfo : EIATTR_KPARAM_INFO
	.align		4
.L_5895:
        /*008c*/ 	.byte	0x04, 0x17
        /*008e*/ 	.short	(.L_5897 - .L_5896)
.L_5896:
        /*0090*/ 	.word	0x00000000
        /*0094*/ 	.short	0x0003
        /*0096*/ 	.short	0x0010
        /*0098*/ 	.byte	0x00, 0xf0, 0x11, 0x00


	//----- nvinfo : EIATTR_KPARAM_INFO
	.align		4
.L_5897:
        /*009c*/ 	.byte	0x04, 0x17
        /*009e*/ 	.short	(.L_5899 - .L_5898)
.L_5898:
        /*00a0*/ 	.word	0x00000000
        /*00a4*/ 	.short	0x0002
        /*00a6*/ 	.short	0x000c
        /*00a8*/ 	.byte	0x00, 0xf0, 0x11, 0x00


	//----- nvinfo : EIATTR_KPARAM_INFO
	.align		4
.L_5899:
        /*00ac*/ 	.byte	0x04, 0x17
        /*00ae*/ 	.short	(.L_5901 - .L_5900)
.L_5900:
        /*00b0*/ 	.word	0x00000000
        /*00b4*/ 	.short	0x0001
        /*00b6*/ 	.short	0x0008
        /*00b8*/ 	.byte	0x00, 0xf0, 0x11, 0x00


	//----- nvinfo : EIATTR_KPARAM_INFO
	.align		4
.L_5901:
        /*00bc*/ 	.byte	0x04, 0x17
        /*00be*/ 	.short	(.L_5903 - .L_5902)
.L_5902:
        /*00c0*/ 	.word	0x00000000
        /*00c4*/ 	.short	0x0000
        /*00c6*/ 	.short	0x0000
        /*00c8*/ 	.byte	0x00, 0xf0, 0x21, 0x00


	//----- nvinfo : EIATTR_MAXREG_COUNT
	.align		4
.L_5903:
        /*00cc*/ 	.byte	0x03, 0x1b
        /*00ce*/ 	.short	0x00ff


	//----- nvinfo : EIATTR_MERCURY_ISA_VERSION
	.align		4
        /*00d0*/ 	.byte	0x03, 0x5f
        /*00d2*/ 	.short	0x0000


	//----- nvinfo : EIATTR_COOP_GROUP_MASK_REGIDS
	.align		4
        /*00d4*/ 	.byte	0x04, 0x29
        /*00d6*/ 	.short	(.L_5905 - .L_5904)


	//   ....[0]....
.L_5904:
        /*00d8*/ 	.word	0xffffffff


	//   ....[1]....
        /*00dc*/ 	.word	0xffffffff


	//   ....[2]....
        /*00e0*/ 	.word	0xffffffff


	//   ....[3]....
        /*00e4*/ 	.word	0xffffffff


	//   ....[4]....
        /*00e8*/ 	.word	0xffffffff


	//   ....[5]....
        /*00ec*/ 	.word	0xffffffff


	//   ....[6]....
        /*00f0*/ 	.word	0xffffffff


	//   ....[7]....
        /*00f4*/ 	.word	0xffffffff


	//   ....[8]....
        /*00f8*/ 	.word	0xffffffff


	//   ....[9]....
        /*00fc*/ 	.word	0xffffffff


	//----- nvinfo : EIATTR_COOP_GROUP_INSTR_OFFSETS
	.align		4
.L_5905:
        /*0100*/ 	.byte	0x04, 0x28
        /*0102*/ 	.short	(.L_5907 - .L_5906)


	//   ....[0]....
.L_5906:
        /*0104*/ 	.word	0x000016b0


	//   ....[1]....
        /*0108*/ 	.word	0x000016e0


	//   ....[2]....
        /*010c*/ 	.word	0x00001700


	//   ....[3]....
        /*0110*/ 	.word	0x00001720


	//   ....[4]....
        /*0114*/ 	.word	0x00001740


	//   ....[5]....
        /*0118*/ 	.word	0x00001ae0


	//   ....[6]....
        /*011c*/ 	.word	0x00001b40


	//   ....[7]....
        /*0120*/ 	.word	0x00001ba0


	//   ....[8]....
        /*0124*/ 	.word	0x00001c00


	//   ....[9]....
        /*0128*/ 	.word	0x00001c60


	//----- nvinfo : EIATTR_EXIT_INSTR_OFFSETS
	.align		4
.L_5907:
        /*012c*/ 	.byte	0x04, 0x1c
        /*012e*/ 	.short	(.L_5909 - .L_5908)


	//   ....[0]....
.L_5908:
        /*0130*/ 	.word	0x000002b0


	//   ....[1]....
        /*0134*/ 	.word	0x000013b0


	//   ....[2]....
        /*0138*/ 	.word	0x00001a90


	//----- nvinfo : EIATTR_CRS_STACK_SIZE
	.align		4
.L_5909:
        /*013c*/ 	.byte	0x04, 0x1e
        /*013e*/ 	.short	(.L_5911 - .L_5910)
.L_5910:
        /*0140*/ 	.word	0x00000000
.L_5911:


//--------------------- .nv.info._ZN12tensorrt_llm7kernels32fusedQKNormRopeKernelNTokenHeadsIN3c104HalfEfLi64ELb0ELi2EEEvPviiifPKvS6_S6_PKlii --------------------------
	.section	.nv.info._ZN12tensorrt_llm7kernels32fusedQKNormRopeKernelNTokenHeadsIN3c104HalfEfLi64ELb0ELi2EEEvPviiifPKvS6_S6_PKlii,"",@"SHT_CUDA_INFO"
	.sectionflags	@""
	.align	4


	//----- nvinfo : EIATTR_CUDA_API_VERSION
	.align		4
        /*0000*/ 	.byte	0x04, 0x37
        /*0002*/ 	.short	(.L_5913 - .L_5912)
.L_5912:
        /*0004*/ 	.word	0x00000082


	//----- nvinfo : EIATTR_SW2861232_WAR
	.align		4
.L_5913:
        /*0008*/ 	.byte	0x01, 0x35
	.zero		2


	//----- nvinfo : EIATTR_PARAM_CBANK
	.align		4
        /*000c*/ 	.byte	0x04, 0x0a
        /*000e*/ 	.short	(.L_5915 - .L_5914)
	.align		4
.L_5914:
        /*0010*/ 	.word	index@(.nv.constant0._ZN12tensorrt_llm7kernels32fusedQKNormRopeKernelNTokenHeadsIN3c104HalfEfLi64ELb0ELi2EEEvPviiifPKvS6_S6_PKlii)
        /*0014*/ 	.short	0x0160
        /*0016*/ 	.short	0x0040


	//----- nvinfo : EIATTR_CBANK_PARAM_SIZE
	.align		4
.L_5915:
        /*0018*/ 	.byte	0x03, 0x19
        /*001a*/ 	.short	0x0040


	//----- nvinfo : EIATTR_KPARAM_INFO
	.align		4
        /*001c*/ 	.byte	0x04, 0x17
        /*001e*/ 	.short	(.L_5917 - .L_5916)
.L_5916:
        /*0020*/ 	.word	0x00000000
        /*0024*/ 	.short	0x000a
        /*0026*/ 	.short	0x003c
        /*0028*/ 	.byte	0x00, 0xf0, 0x11, 0x00


	//----- nvinfo : EIATTR_KPARAM_INFO
	.align		4
.L_5917:
        /*002c*/ 	.byte	0x04, 0x17
        /*002e*/ 	.short	(.L_5919 - .L_5918)
.L_5918:
        /*0030*/ 	.word	0x00000000
        /*0034*/ 	.short	0x0009
        /*0036*/ 	.short	0x0038
        /*0038*/ 	.byte	0x00, 0xf0, 0x11, 0x00


	//----- nvinfo : EIATTR_KPARAM_INFO
	.align		4
.L_5919:
        /*003c*/ 	.byte	0x04, 0x17
        /*003e*/ 	.short	(.L_5921 - .L_5920)
.L_5920:
        /*0040*/ 	.word	0x00000000
        /*0044*/ 	.short	0x0008
        /*0046*/ 	.short	0x0030
        /*0048*/ 	.byte	0x00, 0xf0, 0x21, 0x00


	//----- nvinfo : EIATTR_KPARAM_INFO
	.align		4
.L_5921:
        /*004c*/ 	.byte	0x04, 0x17
        /*004e*/ 	.short	(.L_5923 - .L_5922)
.L_5922:
        /*0050*/ 	.word	0x00000000
        /*0054*/ 	.short	0x0007
        /*0056*/ 	.short	0x0028
        /*0058*/ 	.byte	0x00, 0xf0, 0x21, 0x00


	//----- nvinfo : EIATTR_KPARAM_INFO
	.align		4
.L_5923:
        /*005c*/ 	.byte	0x04, 0x17
        /*005e*/ 	.short	(.L_5925 - .L_5924)
.L_5924:
        /*0060*/ 	.word	0x00000000
        /*0064*/ 	.short	0x0006
        /*0066*/ 	.short	0x0020
        /*0068*/ 	.byte	0x00, 0xf0, 0x21, 0x00


	//----- nvinfo : EIATTR_KPARAM_INFO
	.align		4
.L_5925:
        /*006c*/ 	.byte	0x04, 0x17
        /*006e*/ 	.short	(.L_5927 - .L_5926)
.L_5926:
        /*0070*/ 	.word	0x00000000
        /*0074*/ 	.short	0x0005
        /*0076*/ 	.short	0x0018
        /*0078*/ 	.byte	0x00, 0xf0, 0x21, 0x00


	//----- nvinfo : EIATTR_KPARAM_INFO
	.align		4
.L_5927:
        /*007c*/ 	.byte	0x04, 0x17
        /*007e*/ 	.short	(.L_5929 - .L_5928)
.L_5928:
        /*0080*/ 	.word	0x00000000
        /*0084*/ 	.short	0x0004
        /*0086*/ 	.short	0x0014
        /*0088*/ 	.byte	0x00, 0xf0, 0x11, 0x00


	//----- nvinfo : EIATTR_KPARAM_INFO
	.align		4
.L_5929:
        /*008c*/ 	.byte	0x04, 0x17
        /*008e*/ 	.short	(.L_5931 - .L_5930)
.L_5930:
        /*0090*/ 	.word	0x00000000
        /*0094*/ 	.short	0x0003
        /*0096*/ 	.short	0x0010
        /*0098*/ 	.byte	0x00, 0xf0, 0x11, 0x00


	//----- nvinfo : EIATTR_KPARAM_INFO
	.align		4
.L_5931:
        /*009c*/ 	.byte	0x04, 0x17
        /*009e*/ 	.short	(.L_5933 - .L_5932)
.L_5932:
        /*00a0*/ 	.word	0x00000000
        /*00a4*/ 	.short	0x0002
        /*00a6*/ 	.short	0x000c
        /*00a8*/ 	.byte	0x00, 0xf0, 0x11, 0x00


	//----- nvinfo : EIATTR_KPARAM_INFO
	.align		4
.L_5933:
        /*00ac*/ 	.byte	0x04, 0x17
        /*00ae*/ 	.short	(.L_5935 - .L_5934)
.L_5934:
        /*00b0*/ 	.word	0x00000000
        /*00b4*/ 	.short	0x0001
        /*00b6*/ 	.short	0x0008
        /*00b8*/ 	.byte	0x00, 0xf0, 0x11, 0x00


	//----- nvinfo : EIATTR_KPARAM_INFO
	.align		4
.L_5935:
        /*00bc*/ 	.byte	0x04, 0x17
        /*00be*/ 	.short	(.L_5937 - .L_5936)
.L_5936:
        /*00c0*/ 	.word	0x00000000
        /*00c4*/ 	.short	0x0000
        /*00c6*/ 	.short	0x0000
        /*00c8*/ 	.byte	0x00, 0xf0, 0x21, 0x00


	//----- nvinfo : EIATTR_MAXREG_COUNT
	.align		4
.L_5937:
        /*00cc*/ 	.byte	0x03, 0x1b
        /*00ce*/ 	.short	0x00ff


	//----- nvinfo : EIATTR_MERCURY_ISA_VERSION
	.align		4
        /*00d0*/ 	.byte	0x03, 0x5f
        /*00d2*/ 	.short	0x0000


	//----- nvinfo : EIATTR_COOP_GROUP_MASK_REGIDS
	.align		4
        /*00d4*/ 	.byte	0x04, 0x29
        /*00d6*/ 	.short	(.L_5939 - .L_5938)


	//   ....[0]....
.L_5938:
        /*00d8*/ 	.word	0xffffffff


	//   ....[1]....
        /*00dc*/ 	.word	0xffffffff


	//   ....[2]....
        /*00e0*/ 	.word	0xffffffff


	//   ....[3]....
        /*00e4*/ 	.word	0xffffffff


	//   ....[4]....
        /*00e8*/ 	.word	0xffffffff


	//   ....[5]....
        /*00ec*/ 	.word	0xffffffff


	//   ....[6]....
        /*00f0*/ 	.word	0xffffffff


	//   ....[7]....
        /*00f4*/ 	.word	0xffffffff


	//   ....[8]....
        /*00f8*/ 	.word	0xffffffff


	//   ....[9]....
        /*00fc*/ 	.word	0xffffffff


	//   ....[10]....
        /*0100*/ 	.word	0xffffffff


	//   ....[11]....
        /*0104*/ 	.word	0xffffffff


	//   ....[12]....
        /*0108*/ 	.word	0xffffffff


	//   ....[13]....
        /*010c*/ 	.word	0xffffffff


	//   ....[14]....
        /*0110*/ 	.word	0xffffffff


	//   ....[15]....
        /*0114*/ 	.word	0xffffffff


	//   ....[16]....
        /*0118*/ 	.word	0xffffffff


	//   ....[17]....
        /*011c*/ 	.word	0xffffffff


	//----- nvinfo : EIATTR_COOP_GROUP_INSTR_OFFSETS
	.align		4
.L_5939:
        /*0120*/ 	.byte	0x04, 0x28
        /*0122*/ 	.short	(.L_5941 - .L_5940)


	//   ....[0]....
.L_5940:
        /*0124*/ 	.word	0x00001790


	//   ....[1]....
        /*0128*/ 	.word	0x000017c0


	//   ....[2]....
        /*012c*/ 	.word	0x000017e0


	//   ....[3]....
        /*0130*/ 	.word	0x00001800


	//   ....[4]....
        /*0134*/ 	.word	0x00001820


	//   ....[5]....
        /*0138*/ 	.word	0x00001990


	//   ....[6]....
        /*013c*/ 	.word	0x000019a0


	//   ....[7]....
        /*0140*/ 	.word	0x000019c0


	//   ....[8]....
        /*0144*/ 	.word	0x00001bc0


	//   ....[9]....
        /*0148*/ 	.word	0x00001c70


	//   ....[10]....
        /*014c*/ 	.word	0x00001c80


	//   ....[11]....
        /*0150*/ 	.word	0x00001dd0


	//   ....[12]....
        /*0154*/ 	.word	0x00001e30


	//   ....[13]....
        /*0158*/ 	.word	0x00001e90


	//   ....[14]....
        /*015c*/ 	.word	0x00001ef0


	//   ....[15]....
        /*0160*/ 	.word	0x00001f50


	//   ....[16]....
        /*0164*/ 	.word	0x00001fc0


	//   ....[17]....
        /*0168*/ 	.word	0x00002040


	//----- nvinfo : EIATTR_EXIT_INSTR_OFFSETS
	.align		4
.L_5941:
        /*016c*/ 	.byte	0x04, 0x1c
        /*016e*/ 	.short	(.L_5943 - .L_5942)


	//   ....[0]....
.L_5942:
        /*0170*/ 	.word	0x000002c0


	//   ....[1]....
        /*0174*/ 	.word	0x000013e0


	//   ....[2]....
        /*0178*/ 	.word	0x00001d80


	//----- nvinfo : EIATTR_CRS_STACK_SIZE
	.align		4
.L_5943:
        /*017c*/ 	.byte	0x04, 0x1e
        /*017e*/ 	.short	(.L_5945 - .L_5944)
.L_5944:
        /*0180*/ 	.word	0x00000000
.L_5945:


//--------------------- .nv.info._ZN12tensorrt_llm7kernels32fusedQKNormRopeKernelNTokenHeadsIN3c104HalfEfLi64ELb1ELi2EEEvPviiifPKvS6_S6_PKlii --------------------------
	.section	.nv.info._ZN12tensorrt_llm7kernels32fusedQKNormRopeKernelNTokenHeadsIN3c104HalfEfLi64ELb1ELi2EEEvPviiifPKvS6_S6_PKlii,"",@"SHT_CUDA_INFO"
	.sectionflags	@""
	.align	4


	//----- nvinfo : EIATTR_CUDA_API_VERSION
	.align		4
        /*0000*/ 	.byte	0x04, 0x37
        /*0002*/ 	.short	(.L_5947 - .L_5946)
.L_5946:
        /*0004*/ 	.word	0x00000082


	//----- nvinfo : EIATTR_SW2861232_WAR
	.align		4
.L_5947:
        /*0008*/ 	.byte	0x01, 0x35
	.zero		2


	//----- nvinfo : EIATTR_PARAM_CBANK
	.align		4
        /*000c*/ 	.byte	0x04, 0x0a
        /*000e*/ 	.short	(.L_5949 - .L_5948)
	.align		4
.L_5948:
        /*0010*/ 	.word	index@(.nv.constant0._ZN12tensorrt_llm7kernels32fusedQKNormRopeKernelNTokenHeadsIN3c104HalfEfLi64ELb1ELi2EEEvPviiifPKvS6_S6_PKlii)
        /*0014*/ 	.short	0x0160
        /*0016*/ 	.short	0x0040


	//----- nvinfo : EIATTR_CBANK_PARAM_SIZE
	.align		4
.L_5949:
        /*0018*/ 	.byte	0x03, 0x19
        /*001a*/ 	.short	0x0040


	//----- nvinfo : EIATTR_KPARAM_INFO
	.align		4
        /*001c*/ 	.byte	0x04, 0x17
        /*001e*/ 	.short	(.L_5951 - .L_5950)
.L_5950:
        /*0020*/ 	.word	0x00000000
        /*0024*/ 	.short	0x000a
        /*0026*/ 	.short	0x003c
        /*0028*/ 	.byte	0x00, 0xf0, 0x11, 0x00


	//----- nvinfo : EIATTR_KPARAM_INFO
	.align		4
.L_5951:
        /*002c*/ 	.byte	0x04, 0x17
        /*002e*/ 	.short	(.L_5953 - .L_5952)
.L_5952:
        /*0030*/ 	.word	0x00000000
        /*0034*/ 	.short	0x0009
        /*0036*/ 	.short	0x0038
        /*0038*/ 	.byte	0x00, 0xf0, 0x11, 0x00


	//----- nvinfo : EIATTR_KPARAM_INFO
	.align		4
.L_5953:
        /*003c*/ 	.byte	0x04, 0x17
        /*003e*/ 	.short	(.L_5955 - .L_5954)
.L_5954:
        /*0040*/ 	.word	0x00000000
        /*0044*/ 	.short	0x0008
        /*0046*/ 	.short	0x0030
        /*0048*/ 	.byte	0x00, 0xf0, 0x21, 0x00


	//----- nvinfo : EIATTR_KPARAM_INFO
	.align		4
.L_5955:
        /*004c*/ 	.byte	0x04, 0x17
        /*004e*/ 	.short	(.L_5957 - .L_5956)
.L_5956:
        /*0050*/ 	.word	0x00000000
        /*0054*/ 	.short	0x0007
        /*0056*/ 	.short	0x0028
        /*0058*/ 	.byte	0x00, 0xf0, 0x21, 0x00


	//----- nvinfo : EIATTR_KPARAM_INFO
	.align		4
.L_5957:
        /*005c*/ 	.byte	0x04, 0x17
        /*005e*/ 	.short	(.L_5959 - .L_5958)
.L_5958:
        /*0060*/ 	.word	0x00000000
        /*0064*/ 	.short	0x0006
        /*0066*/ 	.short	0x0020
        /*0068*/ 	.byte	0x00, 0xf0, 0x21, 0x00


	//----- nvinfo : EIATTR_KPARAM_INFO
	.align		4
.L_5959:
        /*006c*/ 	.byte	0x04, 0x17
        /*006e*/ 	.short	(.L_5961 - .L_5960)
.L_5960:
        /*0070*/ 	.word	0x00000000
        /*0074*/ 	.short	0x0005
        /*0076*/ 	.short	0x0018
        /*0078*/ 	.byte	0x00, 0xf0, 0x21, 0x00


	//----- nvinfo : EIATTR_KPARAM_INFO
	.align		4
.L_5961:
        /*007c*/ 	.byte	0x04, 0x17
        /*007e*/ 	.short	(.L_5963 - .L_5962)
.L_5962:
        /*0080*/ 	.word	0x00000000
        /*0084*/ 	.short	0x0004
        /*0086*/ 	.short	0x0014
        /*0088*/ 	.byte	0x00, 0xf0, 0x11, 0x00


	//----- nvinfo : EIATTR_KPARAM_INFO
	.align		4
.L_5963:
        /*008c*/ 	.byte	0x04, 0x17
        /*008e*/ 	.short	(.L_5965 - .L_5964)
.L_5964:
        /*0090*/ 	.word	0x00000000
        /*0094*/ 	.short	0x0003
        /*0096*/ 	.short	0x0010
        /*0098*/ 	.byte	0x00, 0xf0, 0x11, 0x00


	//----- nvinfo : EIATTR_KPARAM_INFO
	.align		4
.L_5965:
        /*009c*/ 	.byte	0x04, 0x17
        /*009e*/ 	.short	(.L_5967 - .L_5966)
.L_5966:
        /*00a0*/ 	.word	0x00000000
        /*00a4*/ 	.short	0x0002
        /*00a6*/ 	.short	0x000c
        /*00a8*/ 	.byte	0x00, 0xf0, 0x11, 0x00


	//----- nvinfo : EIATTR_KPARAM_INFO
	.align		4
.L_5967:
        /*00ac*/ 	.byte	0x04, 0x17
        /*00ae*/ 	.short	(.L_5969 - .L_5968)
.L_5968:
        /*00b0*/ 	.word	0x00000000
        /*00b4*/ 	.short	0x0001
        /*00b6*/ 	.short	0x0008
        /*00b8*/ 	.byte	0x00, 0xf0, 0x11, 0x00


	//----- nvinfo : EIATTR_KPARAM_INFO
	.align		4
.L_5969:
        /*00bc*/ 	.byte	0x04, 0x17
        /*00be*/ 	.short	(.L_5971 - .L_5970)
.L_5970:
        /*00c0*/ 	.word	0x00000000
        /*00c4*/ 	.short	0x0000
        /*00c6*/ 	.short	0x0000
        /*00c8*/ 	.byte	0x00, 0xf0, 0x21, 0x00


	//----- nvinfo : EIATTR_MAXREG_COUNT
	.align		4
.L_5971:
        /*00cc*/ 	.byte	0x03, 0x1b
        /*00ce*/ 	.short	0x00ff


	//----- nvinfo : EIATTR_MERCURY_ISA_VERSION
	.align		4
        /*00d0*/ 	.byte	0x03, 0x5f
        /*00d2*/ 	.short	0x0000


	//----- nvinfo : EIATTR_COOP_GROUP_MASK_REGIDS
	.align		4
        /*00d4*/ 	.byte	0x04, 0x29
        /*00d6*/ 	.short	(.L_5973 - .L_5972)


	//   ....[0]....
.L_5972:
        /*00d8*/ 	.word	0xffffffff


	//   ....[1]....
        /*00dc*/ 	.word	0xffffffff


	//   ....[2]....
        /*00e0*/ 	.word	0xffffffff


	//   ....[3]....
        /*00e4*/ 	.word	0xffffffff


	//   ....[4]....
        /*00e8*/ 	.word	0xffffffff


	//   ....[5]....
        /*00ec*/ 	.word	0xffffffff


	//   ....[6]....
        /*00f0*/ 	.word	0xffffffff


	//   ....[7]....
        /*00f4*/ 	.word	0xffffffff


	//   ....[8]....
        /*00f8*/ 	.word	0xffffffff


	//   ....[9]....
        /*00fc*/ 	.word	0xffffffff


	//   ....[10]....
        /*0100*/ 	.word	0xffffffff


	//   ....[11]....
        /*0104*/ 	.word	0xffffffff


	//   ....[12]....
        /*0108*/ 	.word	0xffffffff


	//   ....[13]....
        /*010c*/ 	.word	0xffffffff


	//   ....[14]....
        /*0110*/ 	.word	0xffffffff


	//   ....[15]....
        /*0114*/ 	.word	0xffffffff


	//   ....[16]....
        /*0118*/ 	.word	0xffffffff


	//   ....[17]....
        /*011c*/ 	.word	0xffffffff


	//   ....[18]....
        /*0120*/ 	.word	0xffffffff


	//   ....[19]....
        /*0124*/ 	.word	0xffffffff


	//   ....[20]....
        /*0128*/ 	.word	0xffffffff


	//   ....[21]....
        /*012c*/ 	.word	0xffffffff


	//   ....[22]....
        /*0130*/ 	.word	0xffffffff


	//   ....[23]....
        /*0134*/ 	.word	0xffffffff


	//   ....[24]....
        /*0138*/ 	.word	0xffffffff


	//   ....[25]....
        /*013c*/ 	.word	0xffffffff


	//   ....[26]....
        /*0140*/ 	.word	0xffffffff


	//   ....[27]....
        /*0144*/ 	.word	0xffffffff


	//   ....[28]....
        /*0148*/ 	.word	0xffffffff


	//   ....[29]....
        /*014c*/ 	.word	0xffffffff


	//----- nvinfo : EIATTR_COOP_GROUP_INSTR_OFFSETS
	.align		4
.L_5973:
        /*0150*/ 	.byte	0x04, 0x28
        /*0152*/ 	.short	(.L_5975 - .L_5974)


	//   ....[0]....
.L_5974:
        /*0154*/ 	.word	0x000016b0


	//   ....[1]....
        /*0158*/ 	.word	0x000016e0


	//   ....[2]....
        /*015c*/ 	.word	0x00001700


	//   ....[3]....
        /*0160*/ 	.word	0x00001720


	//   ....[4]....
        /*0164*/ 	.word	0x00001740


	//   ....[5]....
        /*0168*/ 	.word	0x000019d0


	//   ....[6]....
        /*016c*/ 	.word	0x00001a00


	//   ....[7]....
        /*0170*/ 	.word	0x00001a20


	//   ....[8]....
        /*0174*/ 	.word	0x00001a40


	//   ....[9]....
        /*0178*/ 	.word	0x00001a60


	//   ....[10]....
        /*017c*/ 	.word	0x00001d10


	//   ....[11]....
        /*0180*/ 	.word	0x00001d40


	//   ....[12]....
        /*0184*/ 	.word	0x00001d60


	//   ....[13]....
        /*0188*/ 	.word	0x00001d80


	//   ....[14]....
        /*018c*/ 	.word	0x00001da0


	//   ....[15]....
        /*0190*/ 	.word	0x00001fc0


	//   ....[16]....
        /*0194*/ 	.word	0x00002020


	//   ....[17]....
        /*0198*/ 	.word	0x00002080


	//   ....[18]....
        /*019c*/ 	.word	0x000020e0


	//   ....[19]....
        /*01a0*/ 	.word	0x00002150


	//   ....[20]....
        /*01a4*/ 	.word	0x000021b0


	//   ....[21]....
        /*01a8*/ 	.word	0x00002210


	//   ....[22]....
        /*01ac*/ 	.word	0x00002270


	//   ....[23]....
        /*01b0*/ 	.word	0x000022d0


	//   ....[24]....
        /*01b4*/ 	.word	0x00002330


	//   ....[25]....
        /*01b8*/ 	.word	0x00002390


	//   ....[26]....
        /*01bc*/ 	.word	0x000023f0


	//   ....[27]....
        /*01c0*/ 	.word	0x00002450


	//   ....[28]....
        /*01c4*/ 	.word	0x000024b0


	//   ....[29]....
        /*01c8*/ 	.word	0x00002510


	//----- nvinfo : EIATTR_EXIT_INSTR_OFFSETS
	.align		4
.L_5975:
        /*01cc*/ 	.byte	0x04, 0x1c
        /*01ce*/ 	.short	(.L_5977 - .L_5976)


	//   ....[0]....
.L_5976:
        /*01d0*/ 	.word	0x00000290


	//   ....[1]....
        /*01d4*/ 	.word	0x000013c0


	//   ....[2]....
        /*01d8*/ 	.word	0x00001c30


	//   ....[3]....
        /*01dc*/ 	.word	0x00001f70


	//----- nvinfo : EIATTR_CRS_STACK_SIZE
	.align		4
.L_5977:
        /*01e0*/ 	.byte	0x04, 0x1e
        /*01e2*/ 	.short	(.L_5979 - .L_5978)
.L_5978:
        /*01e4*/ 	.word	0x00000000
.L_5979:


//--------------------- .nv.info._ZN12tensorrt_llm7kernels21fusedQKNormRopeKernelIN3c104HalfEfLi256ELb0EEEvPviiifPKvS6_S6_PKlii --------------------------
	.section	.nv.info._ZN12tensorrt_llm7kernels21fusedQKNormRopeKernelIN3c104HalfEfLi256ELb0EEEvPviiifPKvS6_S6_PKlii,"",@"SHT_CUDA_INFO"
	.sectionflags	@""
	.align	4


	//----- nvinfo : EIATTR_CUDA_API_VERSION
	.align		4
        /*0000*/ 	.byte	0x04, 0x37
        /*0002*/ 	.short	(.L_5981 - .L_5980)
.L_5980:
        /*0004*/ 	.word	0x00000082


	//----- nvinfo : EIATTR_SW2861232_WAR
	.align		4
.L_5981:
        /*0008*/ 	.byte	0x01, 0x35
	.zero		2


	//----- nvinfo : EIATTR_PARAM_CBANK
	.align		4
        /*000c*/ 	.byte	0x04, 0x0a
        /*000e*/ 	.short	(.L_5983 - .L_5982)
	.align		4
.L_5982:
        /*0010*/ 	.word	index@(.nv.constant0._ZN12tensorrt_llm7kernels21fusedQKNormRopeKernelIN3c104HalfEfLi256ELb0EEEvPviiifPKvS6_S6_PKlii)
        /*0014*/ 	.short	0x0160
        /*0016*/ 	.short	0x0040


	//----- nvinfo : EIATTR_CBANK_PARAM_SIZE
	.align		4
.L_5983:
        /*0018*/ 	.byte	0x03, 0x19
        /*001a*/ 	.short	0x0040


	//----- nvinfo : EIATTR_KPARAM_INFO
	.align		4
        /*001c*/ 	.byte	0x04, 0x17
        /*001e*/ 	.short	(.L_5985 - .L_5984)
.L_5984:
        /*0020*/ 	.word	0x00000000
        /*0024*/ 	.short	0x000a
        /*0026*/ 	.short	0x003c
        /*0028*/ 	.byte	0x00, 0xf0, 0x11, 0x00


	//----- nvinfo : EIATTR_KPARAM_INFO
	.align		4
.L_5985:
        /*002c*/ 	.byte	0x04, 0x17
        /*002e*/ 	.short	(.L_5987 - .L_5986)
.L_5986:
        /*0030*/ 	.word	0x00000000
        /*0034*/ 	.short	0x0009
        /*0036*/ 	.short	0x0038
        /*0038*/ 	.byte	0x00, 0xf0, 0x11, 0x00


	//----- nvinfo : EIATTR_KPARAM_INFO
	.align		4
.L_5987:
        /*003c*/ 	.byte	0x04, 0x17
        /*003e*/ 	.short	(.L_5989 - .L_5988)
.L_5988:
        /*0040*/ 	.word	0x00000000
        /*0044*/ 	.short	0x0008
        /*0046*/ 	.short	0x0030
        /*0048*/ 	.byte	0x00, 0xf0, 0x21, 0x00


	//----- nvinfo : EIATTR_KPARAM_INFO
	.align		4
.L_5989:
        /*004c*/ 	.byte	0x04, 0x17
        /*004e*/ 	.short	(.L_5991 - .L_5990)
.L_5990:
        /*0050*/ 	.word	0x00000000
        /*0054*/ 	.short	0x0007
        /*0056*/ 	.short	0x0028
        /*0058*/ 	.byte	0x00, 0xf0, 0x21, 0x00


	//----- nvinfo : EIATTR_KPARAM_INFO
	.align		4
.L_5991:
        /*005c*/ 	.byte	0x04, 0x17
        /*005e*/ 	.short	(.L_5993 - .L_5992)
.L_5992:
        /*0060*/ 	.word	0x00000000
        /*0064*/ 	.short	0x0006
        /*0066*/ 	.short	0x0020
        /*0068*/ 	.byte	0x00, 0xf0, 0x21, 0x00


	//----- nvinfo : EIATTR_KPARAM_INFO
	.align		4
.L_5993:
        /*006c*/ 	.byte	0x04, 0x17
        /*006e*/ 	.short	(.L_5995 - .L_5994)
.L_5994:
        /*0070*/ 	.word	0x00000000
        /*0074*/ 	.short	0x0005
        /*0076*/ 	.short	0x0018
        /*0078*/ 	.byte	0x00, 0xf0, 0x21, 0x00


	//----- nvinfo : EIATTR_KPARAM_INFO
	.align		4
.L_5995:
        /*007c*/ 	.byte	0x04, 0x17
        /*007e*/ 	.short	(.L_5997 - .L_5996)
.L_5996:
        /*0080*/ 	.word	0x00000000
        /*0084*/ 	.short	0x0004
        /*0086*/ 	.short	0x0014
        /*0088*/ 	.byte	0x00, 0xf0, 0x11, 0x00


	//----- nvinfo : EIATTR_KPARAM_INFO
	.align		4
.L_5997:
        /*008c*/ 	.byte	0x04, 0x17
        /*008e*/ 	.short	(.L_5999 - .L_5998)
.L_5998:
        /*0090*/ 	.word	0x00000000
        /*0094*/ 	.short	0x0003
        /*0096*/ 	.short	0x0010
        /*0098*/ 	.byte	0x00, 0xf0, 0x11, 0x00


	//----- nvinfo : EIATTR_KPARAM_INFO
	.align		4
.L_5999:
        /*009c*/ 	.byte	0x04, 0x17
        /*009e*/ 	.short	(.L_6001 - .L_6000)
.L_6000:
        /*00a0*/ 	.word	0x00000000
        /*00a4*/ 	.short	0x0002
        /*00a6*/ 	.short	0x000c
        /*00a8*/ 	.byte	0x00, 0xf0, 0x11, 0x00


	//----- nvinfo : EIATTR_KPARAM_INFO
	.align		4
.L_6001:
        /*00ac*/ 	.byte	0x04, 0x17
        /*00ae*/ 	.short	(.L_6003 - .L_6002)
.L_6002:
        /*00b0*/ 	.word	0x00000000
        /*00b4*/ 	.short	0x0001
        /*00b6*/ 	.short	0x0008
        /*00b8*/ 	.byte	0x00, 0xf0, 0x11, 0x00


	//----- nvinfo : EIATTR_KPARAM_INFO
	.align		4
.L_6003:
        /*00bc*/ 	.byte	0x04, 0x17
        /*00be*/ 	.short	(.L_6005 - .L_6004)
.L_6004:
        /*00c0*/ 	.word	0x00000000
        /*00c4*/ 	.short	0x0000
        /*00c6*/ 	.short	0x0000
        /*00c8*/ 	.byte	0x00, 0xf0, 0x21, 0x00


	//----- nvinfo : EIATTR_MAXREG_COUNT
	.align		4
.L_6005:
        /*00cc*/ 	.byte	0x03, 0x1b
        /*00ce*/ 	.short	0x00ff


	//----- nvinfo : EIATTR_MERCURY_ISA_VERSION
	.align		4
        /*00d0*/ 	.byte	0x03, 0x5f
        /*00d2*/ 	.short	0x0000


	//----- nvinfo : EIATTR_COOP_GROUP_MASK_REGIDS
	.align		4
        /*00d4*/ 	.byte	0x04, 0x29
        /*00d6*/ 	.short	(.L_6007 - .L_6006)


	//   ....[0]....
.L_6006:
        /*00d8*/ 	.word	0xffffffff


	//   ....[1]....
        /*00dc*/ 	.word	0xffffffff


	//   ....[2]....
        /*00e0*/ 	.word	0xffffffff


	//   ....[3]....
        /*00e4*/ 	.word	0xffffffff


	//   ....[4]....
        /*00e8*/ 	.word	0xffffffff


	//   ....[5]....
        /*00ec*/ 	.word	0xffffffff


	//   ....[6]....
        /*00f0*/ 	.word	0xffffffff


	//   ....[7]....
        /*00f4*/ 	.word	0xffffffff


	//   ....[8]....
        /*00f8*/ 	.word	0xffffffff


	//   ....[9]....
        /*00fc*/ 	.word	0xffffffff


	//   ....[10]....
        /*0100*/ 	.word	0xffffffff


	//   ....[11]....
        /*0104*/ 	.word	0xffffffff


	//   ....[12]....
        /*0108*/ 	.word	0xffffffff


	//   ....[13]....
        /*010c*/ 	.word	0xffffffff


	//   ....[14]....
        /*0110*/ 	.word	0xffffffff


	//   ....[15]....
        /*0114*/ 	.word	0xffffffff


	//   ....[16]....
        /*0118*/ 	.word	0xffffffff


	//   ....[17]....
        /*011c*/ 	.word	0xffffffff


	//   ....[18]....
        /*0120*/ 	.word	0xffffffff


	//   ....[19]....
        /*0124*/ 	.word	0xffffffff


	//   ....[20]....
        /*0128*/ 	.word	0xffffffff


	//   ....[21]....
        /*012c*/ 	.word	0xffffffff


	//   ....[22]....
        /*0130*/ 	.word	0xffffffff


	//   ....[23]....
        /*0134*/ 	.word	0xffffffff


	//   ....[24]....
        /*0138*/ 	.word	0xffffffff


	//----- nvinfo : EIATTR_COOP_GROUP_INSTR_OFFSETS
	.align		4
.L_6007:
        /*013c*/ 	.byte	0x04, 0x28
        /*013e*/ 	.short	(.L_6009 - .L_6008)


	//   ....[0]....
.L_6008:
        /*0140*/ 	.word	0x000004f0


	//   ....[1]....
        /*0144*/ 	.word	0x00000520


	//   ....[2]....
        /*0148*/ 	.word	0x00000550


	//   ....[3]....
        /*014c*/ 	.word	0x00000580


	//   ....[4]....
        /*0150*/ 	.word	0x000005a0


	//   ....[5]....
        /*0154*/ 	.word	0x000009c0


	//   ....[6]....
        /*0158*/ 	.word	0x000009e0


	//   ....[7]....
        /*015c*/ 	.word	0x00000a20


	//   ....[8]....
        /*0160*/ 	.word	0x00000c90


	//   ....[9]....
        /*0164*/ 	.word	0x00000f10


	//   ....[10]....
        /*0168*/ 	.word	0x00001180


	//   ....[11]....
        /*016c*/ 	.word	0x00001400


	//   ....[12]....
        /*0170*/ 	.word	0x00001680


	//   ....[13]....
        /*0174*/ 	.word	0x00001900


	//   ....[14]....
        /*0178*/ 	.word	0x00001b80


	//   ....[15]....
        /*017c*/ 	.word	0x00001e10


	//   ....[16]....
        /*0180*/ 	.word	0x00001e20


	//   ....[17]....
        /*0184*/ 	.word	0x00001ee0


	//   ....[18]....
        /*0188*/ 	.word	0x00001f40


	//   ....[19]....
        /*018c*/ 	.word	0x00001fa0


	//   ....[20]....
        /*0190*/ 	.word	0x00002000


	//   ....[21]....
        /*0194*/ 	.word	0x00002060


	//   ....[22]....
        /*0198*/ 	.word	0x000020d0


	//   ....[23]....
        /*019c*/ 	.word	0x00002140


	//   ....[24]....
        /*01a0*/ 	.word	0x000021b0


	//----- nvinfo : EIATTR_EXIT_INSTR_OFFSETS
	.align		4
.L_6009:
        /*01a4*/ 	.byte	0x04, 0x1c
        /*01a6*/ 	.short	(.L_6011 - .L_6010)


	//   ....[0]....
.L_6010:
        /*01a8*/ 	.word	0x00000260


	//   ....[1]....
        /*01ac*/ 	.word	0x00001e90


	//----- nvinfo : EIATTR_CRS_STACK_SIZE
	.align		4
.L_6011:
        /*01b0*/ 	.byte	0x04, 0x1e
        /*01b2*/ 	.short	(.L_6013 - .L_6012)
.L_6012:
        /*01b4*/ 	.word	0x00000000
.L_6013:


//--------------------- .nv.info._ZN12tensorrt_llm7kernels21fusedQKNormRopeKernelIN3c104HalfEfLi256ELb1EEEvPviiifPKvS6_S6_PKlii --------------------------
	.section	.nv.info._ZN12tensorrt_llm7kernels21fusedQKNormRopeKernelIN3c104HalfEfLi256ELb1EEEvPviiifPKvS6_S6_PKlii,"",@"SHT_CUDA_INFO"
	.sectionflags	@""
	.align	4


	//----- nvinfo : EIATTR_CUDA_API_VERSION
	.align		4
        /*0000*/ 	.byte	0x04, 0x37
        /*0002*/ 	.short	(.L_6015 - .L_6014)
.L_6014:
        /*0004*/ 	.word	0x00000082


	//----- nvinfo : EIATTR_SW2861232_WAR
	.align		4
.L_6015:
        /*0008*/ 	.byte	0x01, 0x35
	.zero		2


	//----- nvinfo : EIATTR_PARAM_CBANK
	.align		4
        /*000c*/ 	.byte	0x04, 0x0a
        /*000e*/ 	.short	(.L_6017 - .L_6016)
	.align		4
.L_6016:
        /*0010*/ 	.word	index@(.nv.constant0._ZN12tensorrt_llm7kernels21fusedQKNormRopeKernelIN3c104HalfEfLi256ELb1EEEvPviiifPKvS6_S6_PKlii)
        /*0014*/ 	.short	0x0160
        /*0016*/ 	.short	0x0040


	//----- nvinfo : EIATTR_CBANK_PARAM_SIZE
	.align		4
.L_6017:
        /*0018*/ 	.byte	0x03, 0x19
        /*001a*/ 	.short	0x0040


	//----- nvinfo : EIATTR_KPARAM_INFO
	.align		4
        /*001c*/ 	.byte	0x04, 0x17
        /*001e*/ 	.short	(.L_6019 - .L_6018)
.L_6018:
        /*0020*/ 	.word	0x00000000
        /*0024*/ 	.short	0x000a
        /*0026*/ 	.short	0x003c
        /*0028*/ 	.byte	0x00, 0xf0, 0x11, 0x00


	//----- nvinfo : EIATTR_KPARAM_INFO
	.align		4
.L_6019:
        /*002c*/ 	.byte	0x04, 0x17
        /*002e*/ 	.short	(.L_6021 - .L_6020)
.L_6020:
        /*0030*/ 	.word	0x00000000
        /*0034*/ 	.short	0x0009
        /*0036*/ 	.short	0x0038
        /*0038*/ 	.byte	0x00, 0xf0, 0x11, 0x00


	//----- nvinfo : EIATTR_KPARAM_INFO
	.align		4
.L_6021:
        /*003c*/ 	.byte	0x04, 0x17
        /*003e*/ 	.short	(.L_6023 - .L_6022)
.L_6022:
        /*0040*/ 	.word	0x00000000
        /*0044*/ 	.short	0x0008
        /*0046*/ 	.short	0x0030
        /*0048*/ 	.byte	0x00, 0xf0, 0x21, 0x00


	//----- nvinfo : EIATTR_KPARAM_INFO
	.align		4
.L_6023:
        /*004c*/ 	.byte	0x04, 0x17
        /*004e*/ 	.short	(.L_6025 - .L_6024)
.L_6024:
        /*0050*/ 	.word	0x00000000
        /*0054*/ 	.short	0x0007
        /*0056*/ 	.short	0x0028
        /*0058*/ 	.byte	0x00, 0xf0, 0x21, 0x00


	//----- nvinfo : EIATTR_KPARAM_INFO
	.align		4
.L_6025:
        /*005c*/ 	.byte	0x04, 0x17
        /*005e*/ 	.short	(.L_6027 - .L_6026)
.L_6026:
        /*0060*/ 	.word	0x00000000
        /*0064*/ 	.short	0x0006
        /*0066*/ 	.short	0x0020
        /*0068*/ 	.byte	0x00, 0xf0, 0x21, 0x00


	//----- nvinfo : EIATTR_KPARAM_INFO
	.align		4
.L_6027:
        /*006c*/ 	.byte	0x04, 0x17
        /*006e*/ 	.short	(.L_6029 - .L_6028)
.L_6028:
        /*0070*/ 	.word	0x00000000
        /*0074*/ 	.short	0x0005
        /*0076*/ 	.short	0x0018
        /*0078*/ 	.byte	0x00, 0xf0, 0x21, 0x00


	//----- nvinfo : EIATTR_KPARAM_INFO
	.align		4
.L_6029:
        /*007c*/ 	.byte	0x04, 0x17
        /*007e*/ 	.short	(.L_6031 - .L_6030)
.L_6030:
        /*0080*/ 	.word	0x00000000
        /*0084*/ 	.short	0x0004
        /*0086*/ 	.short	0x0014
        /*0088*/ 	.byte	0x00, 0xf0, 0x11, 0x00


	//----- nvinfo : EIATTR_KPARAM_INFO
	.align		4
.L_6031:
        /*008c*/ 	.byte	0x04, 0x17
        /*008e*/ 	.short	(.L_6033 - .L_6032)
.L_6032:
        /*0090*/ 	.word	0x00000000
        /*0094*/ 	.short	0x0003
        /*0096*/ 	.short	0x0010
        /*0098*/ 	.byte	0x00, 0xf0, 0x11, 0x00


	//----- nvinfo : EIATTR_KPARAM_INFO
	.align		4
.L_6033:
        /*009c*/ 	.byte	0x04, 0x17
        /*009e*/ 	.short	(.L_6035 - .L_6034)
.L_6034:
        /*00a0*/ 	.word	0x00000000
        /*00a4*/ 	.short	0x0002
        /*00a6*/ 	.short	0x000c
        /*00a8*/ 	.byte	0x00, 0xf0, 0x11, 0x00


	//----- nvinfo : EIATTR_KPARAM_INFO
	.align		4
.L_6035:
        /*00ac*/ 	.byte	0x04, 0x17
        /*00ae*/ 	.short	(.L_6037 - .L_6036)
.L_6036:
        /*00b0*/ 	.word	0x00000000
        /*00b4*/ 	.short	0x0001
        /*00b6*/ 	.short	0x0008
        /*00b8*/ 	.byte	0x00, 0xf0, 0x11, 0x00


	//----- nvinfo : EIATTR_KPARAM_INFO
	.align		4
.L_6037:
        /*00bc*/ 	.byte	0x04, 0x17
        /*00be*/ 	.short	(.L_6039 - .L_6038)
.L_6038:
        /*00c0*/ 	.word	0x00000000
        /*00c4*/ 	.short	0x0000
        /*00c6*/ 	.short	0x0000
        /*00c8*/ 	.byte	0x00, 0xf0, 0x21, 0x00


	//----- nvinfo : EIATTR_MAXREG_COUNT
	.align		4
.L_6039:
        /*00cc*/ 	.byte	0x03, 0x1b
        /*00ce*/ 	.short	0x00ff


	//----- nvinfo : EIATTR_MERCURY_ISA_VERSION
	.align		4
        /*00d0*/ 	.byte	0x03, 0x5f
        /*00d2*/ 	.short	0x0000


	//----- nvinfo : EIATTR_COOP_GROUP_MASK_REGIDS
	.align		4
        /*00d4*/ 	.byte	0x04, 0x29
        /*00d6*/ 	.short	(.L_6041 - .L_6040)


	//   ....[0]....
.L_6040:
        /*00d8*/ 	.word	0xffffffff


	//   ....[1]....
        /*00dc*/ 	.word	0xffffffff


	//   ....[2]....
        /*00e0*/ 	.word	0xffffffff


	//   ....[3]....
        /*00e4*/ 	.word	0xffffffff


	//   ....[4]....
        /*00e8*/ 	.word	0xffffffff


	//----- nvinfo : EIATTR_COOP_GROUP_INSTR_OFFSETS
	.align		4
.L_6041:
        /*00ec*/ 	.byte	0x04, 0x28
        /*00ee*/ 	.short	(.L_6043 - .L_6042)


	//   ....[0]....
.L_6042:
        /*00f0*/ 	.word	0x00000470


	//   ....[1]....
        /*00f4*/ 	.word	0x00000490


	//   ....[2]....
        /*00f8*/ 	.word	0x000004b0


	//   ....[3]....
        /*00fc*/ 	.word	0x000004d0


	//   ....[4]....
        /*0100*/ 	.word	0x00000500


	//----- nvinfo : EIATTR_EXIT_INSTR_OFFSETS
	.align		4
.L_6043:
        /*0104*/ 	.byte	0x04, 0x1c
        /*0106*/ 	.short	(.L_6045 - .L_6044)


	//   ....[0]....
.L_6044:
        /*0108*/ 	.word	0x00000260


	//   ....[1]....
        /*010c*/ 	.word	0x00000e40


	//----- nvinfo : EIATTR_CRS_STACK_SIZE
	.align		4
.L_6045:
        /*0110*/ 	.byte	0x04, 0x1e
        /*0112*/ 	.short	(.L_6047 - .L_6046)
.L_6046:
        /*0114*/ 	.word	0x00000000
.L_6047:


//--------------------- .nv.info._ZN12tensorrt_llm7kernels21fusedQKNormRopeKernelIN3c104HalfEfLi128ELb0EEEvPviiifPKvS6_S6_PKlii --------------------------
	.section	.nv.info._ZN12tensorrt_llm7kernels21fusedQKNormRopeKernelIN3c104HalfEfLi128ELb0EEEvPviiifPKvS6_S6_PKlii,"",@"SHT_CUDA_INFO"
	.sectionflags	@""
	.align	4


	//----- nvinfo : EIATTR_CUDA_API_VERSION
	.align		4
        /*0000*/ 	.byte	0x04, 0x37
        /*0002*/ 	.short	(.L_6049 - .L_6048)
.L_6048:
        /*0004*/ 	.word	0x00000082


	//----- nvinfo : EIATTR_SW2861232_WAR
	.align		4
.L_6049:
        /*0008*/ 	.byte	0x01, 0x35
	.zero		2


	//----- nvinfo : EIATTR_PARAM_CBANK
	.align		4
        /*000c*/ 	.byte	0x04, 0x0a
        /*000e*/ 	.short	(.L_6051 - .L_6050)
	.align		4
.L_6050:
        /*0010*/ 	.word	index@(.nv.constant0._ZN12tensorrt_llm7kernels21fusedQKNormRopeKernelIN3c104HalfEfLi128ELb0EEEvPviiifPKvS6_S6_PKlii)
        /*0014*/ 	.short	0x0160
        /*0016*/ 	.short	0x0040


	//----- nvinfo : EIATTR_CBANK_PARAM_SIZE
	.align		4
.L_6051:
        /*0018*/ 	.byte	0x03, 0x19
        /*001a*/ 	.short	0x0040


	//----- nvinfo : EIATTR_KPARAM_INFO
	.align		4
        /*001c*/ 	.byte	0x04, 0x17
        /*001e*/ 	.short	(.L_6053 - .L_6052)
.L_6052:
        /*0020*/ 	.word	0x00000000
        /*0024*/ 	.short	0x000a
        /*0026*/ 	.short	0x003c
        /*0028*/ 	.byte	0x00, 0xf0, 0x11, 0x00


	//----- nvinfo : EIATTR_KPARAM_INFO
	.align		4
.L_6053:
        /*002c*/ 	.byte	0x04, 0x17
        /*002e*/ 	.short	(.L_6055 - .L_6054)
.L_6054:
        /*0030*/ 	.word	0x00000000
        /*0034*/ 	.short	0x0009
        /*0036*/ 	.short	0x0038
        /*0038*/ 	.byte	0x00, 0xf0, 0x11, 0x00


	//----- nvinfo : EIATTR_KPARAM_INFO
	.align		4
.L_6055:
        /*003c*/ 	.byte	0x04, 0x17
        /*003e*/ 	.short	(.L_6057 - .L_6056)
.L_6056:
        /*0040*/ 	.word	0x00000000
        /*0044*/ 	.short	0x0008
        /*0046*/ 	.short	0x0030
        /*0048*/ 	.byte	0x00, 0xf0, 0x21, 0x00


	//----- nvinfo : EIATTR_KPARAM_INFO
	.align		4
.L_6057:
        /*004c*/ 	.byte	0x04, 0x17
        /*004e*/ 	.short	(.L_6059 - .L_6058)
.L_6058:
        /*0050*/ 	.word	0x00000000
        /*0054*/ 	.short	0x0007
        /*0056*/ 	.short	0x0028
        /*0058*/ 	.byte	0x00, 0xf0, 0x21, 0x00


	//----- nvinfo : EIATTR_KPARAM_INFO
	.align		4
.L_6059:
        /*005c*/ 	.byte	0x04, 0x17
        /*005e*/ 	.short	(.L_6061 - .L_6060)
.L_6060:
        /*0060*/ 	.word	0x00000000
        /*0064*/ 	.short	0x0006
        /*0066*/ 	.short	0x0020
        /*0068*/ 	.byte	0x00, 0xf0, 0x21, 0x00


	//----- nvinfo : EIATTR_KPARAM_INFO
	.align		4
.L_6061:
        /*006c*/ 	.byte	0x04, 0x17
        /*006e*/ 	.short	(.L_6063 - .L_6062)
.L_6062:
        /*0070*/ 	.word	0x00000000
        /*0074*/ 	.short	0x0005
        /*0076*/ 	.short	0x0018
        /*0078*/ 	.byte	0x00, 0xf0, 0x21, 0x00


	//----- nvinfo : EIATTR_KPARAM_INFO
	.align		4
.L_6063:
        /*007c*/ 	.byte	0x04, 0x17
        /*007e*/ 	.short	(.L_6065 - .L_6064)
.L_6064:
        /*0080*/ 	.word	0x00000000
        /*0084*/ 	.short	0x0004
        /*0086*/ 	.short	0x0014
        /*0088*/ 	.byte	0x00, 0xf0, 0x11, 0x00


	//----- nvinfo : EIATTR_KPARAM_INFO
	.align		4
.L_6065:
        /*008c*/ 	.byte	0x04, 0x17
        /*008e*/ 	.short	(.L_6067 - .L_6066)
.L_6066:
        /*0090*/ 	.word	0x00000000
        /*0094*/ 	.short	0x0003
        /*0096*/ 	.short	0x0010
        /*0098*/ 	.byte	0x00, 0xf0, 0x11, 0x00


	//----- nvinfo : EIATTR_KPARAM_INFO
	.align		4
.L_6067:
        /*009c*/ 	.byte	0x04, 0x17
        /*009e*/ 	.short	(.L_6069 - .L_6068)
.L_6068:
        /*00a0*/ 	.word	0x00000000
        /*00a4*/ 	.short	0x0002
        /*00a6*/ 	.short	0x000c
        /*00a8*/ 	.byte	0x00, 0xf0, 0x11, 0x00


	//----- nvinfo : EIATTR_KPARAM_INFO
	.align		4
.L_6069:
        /*00ac*/ 	.byte	0x04, 0x17
        /*00ae*/ 	.short	(.L_6071 - .L_6070)
.L_6070:
        /*00b0*/ 	.word	0x00000000
        /*00b4*/ 	.short	0x0001
        /*00b6*/ 	.short	0x0008
        /*00b8*/ 	.byte	0x00, 0xf0, 0x11, 0x00


	//----- nvinfo : EIATTR_KPARAM_INFO
	.align		4
.L_6071:
        /*00bc*/ 	.byte	0x04, 0x17
        /*00be*/ 	.short	(.L_6073 - .L_6072)
.L_6072:
        /*00c0*/ 	.word	0x00000000
        /*00c4*/ 	.short	0x0000
        /*00c6*/ 	.short	0x0000
        /*00c8*/ 	.byte	0x00, 0xf0, 0x21, 0x00


	//----- nvinfo : EIATTR_MAXREG_COUNT
	.align		4
.L_6073:
        /*00cc*/ 	.byte	0x03, 0x1b
        /*00ce*/ 	.short	0x00ff


	//----- nvinfo : EIATTR_MERCURY_ISA_VERSION
	.align		4
        /*00d0*/ 	.byte	0x03, 0x5f
        /*00d2*/ 	.short	0x0000


	//----- nvinfo : EIATTR_COOP_GROUP_MASK_REGIDS
	.align		4
        /*00d4*/ 	.byte	0x04, 0x29
        /*00d6*/ 	.short	(.L_6075 - .L_6074)


	//   ....[0]....
.L_6074:
        /*00d8*/ 	.word	0xffffffff


	//   ....[1]....
        /*00dc*/ 	.word	0xffffffff


	//   ....[2]....
        /*00e0*/ 	.word	0xffffffff


	//   ....[3]....
        /*00e4*/ 	.word	0xffffffff


	//   ....[4]....
        /*00e8*/ 	.word	0xffffffff


	//   ....[5]....
        /*00ec*/ 	.word	0xffffffff


	//   ....[6]....
        /*00f0*/ 	.word	0xffffffff


	//   ....[7]....
        /*00f4*/ 	.word	0xffffffff


	//   ....[8]....
        /*00f8*/ 	.word	0xffffffff


	//   ....[9]....
        /*00fc*/ 	.word	0xffffffff


	//   ....[10]....
        /*0100*/ 	.word	0xffffffff


	//   ....[11]....
        /*0104*/ 	.word	0xffffffff


	//   ....[12]....
        /*0108*/ 	.word	0xffffffff


	//   ....[13]....
        /*010c*/ 	.word	0xffffffff


	//   ....[14]....
        /*0110*/ 	.word	0xffffffff


	//   ....[15]....
        /*0114*/ 	.word	0xffffffff


	//   ....[16]....
        /*0118*/ 	.word	0xffffffff


	//----- nvinfo : EIATTR_COOP_GROUP_INSTR_OFFSETS
	.align		4
.L_6075:
        /*011c*/ 	.byte	0x04, 0x28
        /*011e*/ 	.short	(.L_6077 - .L_6076)


	//   ....[0]....
.L_6076:
        /*0120*/ 	.word	0x000004a0


	//   ....[1]....
        /*0124*/ 	.word	0x000004c0


	//   ....[2]....
        /*0128*/ 	.word	0x000004e0


	//   ....[3]....
        /*012c*/ 	.word	0x00000500


	//   ....[4]....
        /*0130*/ 	.word	0x00000520


	//   ....[5]....
        /*0134*/ 	.word	0x000007c0


	//   ....[6]....
        /*0138*/ 	.word	0x000007e0


	//   ....[7]....
        /*013c*/ 	.word	0x00000820


	//   ....[8]....
        /*0140*/ 	.word	0x00000a90


	//   ....[9]....
        /*0144*/ 	.word	0x00000d00


	//   ....[10]....
        /*0148*/ 	.word	0x00000f80


	//   ....[11]....
        /*014c*/ 	.word	0x00001220


	//   ....[12]....
        /*0150*/ 	.word	0x00001230


	//   ....[13]....
        /*0154*/ 	.word	0x000012d0


	//   ....[14]....
        /*0158*/ 	.word	0x00001340


	//   ....[15]....
        /*015c*/ 	.word	0x000013a0


	//   ....[16]....
        /*0160*/ 	.word	0x00001410


	//----- nvinfo : EIATTR_EXIT_INSTR_OFFSETS
	.align		4
.L_6077:
        /*0164*/ 	.byte	0x04, 0x1c
        /*0166*/ 	.short	(.L_6079 - .L_6078)


	//   ....[0]....
.L_6078:
        /*0168*/ 	.word	0x00000260


	//   ....[1]....
        /*016c*/ 	.word	0x00001280


	//----- nvinfo : EIATTR_CRS_STACK_SIZE
	.align		4
.L_6079:
        /*0170*/ 	.byte	0x04, 0x1e
        /*0172*/ 	.short	(.L_6081 - .L_6080)
.L_6080:
        /*0174*/ 	.word	0x00000000
.L_6081:


//--------------------- .nv.info._ZN12tensorrt_llm7kernels21fusedQKNormRopeKernelIN3c104HalfEfLi128ELb1EEEvPviiifPKvS6_S6_PKlii --------------------------
	.section	.nv.info._ZN12tensorrt_llm7kernels21fusedQKNormRopeKernelIN3c104HalfEfLi128ELb1EEEvPviiifPKvS6_S6_PKlii,"",@"SHT_CUDA_INFO"
	.sectionflags	@""
	.align	4


	//----- nvinfo : EIATTR_CUDA_API_VERSION
	.align		4
        /*0000*/ 	.byte	0x04, 0x37
        /*0002*/ 	.short	(.L_6083 - .L_6082)
.L_6082:
        /*0004*/ 	.word	0x00000082


	//----- nvinfo : EIATTR_SW2861232_WAR
	.align		4
.L_6083:
        /*0008*/ 	.byte	0x01, 0x35
	.zero		2


	//----- nvinfo : EIATTR_PARAM_CBANK
	.align		4
        /*000c*/ 	.byte	0x04, 0x0a
        /*000e*/ 	.short	(.L_6085 - .L_6084)
	.align		4
.L_6084:
        /*0010*/ 	.word	index@(.nv.constant0._ZN12tensorrt_llm7kernels21fusedQKNormRopeKernelIN3c104HalfEfLi128ELb1EEEvPviiifPKvS6_S6_PKlii)
        /*0014*/ 	.short	0x0160
        /*0016*/ 	.short	0x0040


	//----- nvinfo : EIATTR_CBANK_PARAM_SIZE
	.align		4
.L_6085:
        /*0018*/ 	.byte	0x03, 0x19
        /*001a*/ 	.short	0x0040


	//----- nvinfo : EIATTR_KPARAM_INFO
	.align		4
        /*001c*/ 	.byte	0x04, 0x17
        /*001e*/ 	.short	(.L_6087 - .L_6086)
.L_6086:
        /*0020*/ 	.word	0x00000000
        /*0024*/ 	.short	0x000a
        /*0026*/ 	.short	0x003c
        /*0028*/ 	.byte	0x00, 0xf0, 0x11, 0x00


	//----- nvinfo : EIATTR_KPARAM_INFO
	.align		4
.L_6087:
        /*002c*/ 	.byte	0x04, 0x17
        /*002e*/ 	.short	(.L_6089 - .L_6088)
.L_6088:
        /*0030*/ 	.word	0x00000000
        /*0034*/ 	.short	0x0009
        /*0036*/ 	.short	0x0038
        /*0038*/ 	.byte	0x00, 0xf0, 0x11, 0x00


	//----- nvinfo : EIATTR_KPARAM_INFO
	.align		4
.L_6089:
        /*003c*/ 	.byte	0x04, 0x17
        /*003e*/ 	.short	(.L_6091 - .L_6090)
.L_6090:
        /*0040*/ 	.word	0x00000000
        /*0044*/ 	.short	0x0008
        /*0046*/ 	.short	0x0030
        /*0048*/ 	.byte	0x00, 0xf0, 0x21, 0x00


	//----- nvinfo : EIATTR_KPARAM_INFO
	.align		4
.L_6091:
        /*004c*/ 	.byte	0x04, 0x17
        /*004e*/ 	.short	(.L_6093 - .L_6092)
.L_6092:
        /*0050*/ 	.word	0x00000000
        /*0054*/ 	.short	0x0007
        /*0056*/ 	.short	0x0028
        /*0058*/ 	.byte	0x00, 0xf0, 0x21, 0x00


	//----- nvinfo : EIATTR_KPARAM_INFO
	.align		4
.L_6093:
        /*005c*/ 	.byte	0x04, 0x17
        /*005e*/ 	.short	(.L_6095 - .L_6094)
.L_6094:
        /*0060*/ 	.word	0x00000000
        /*0064*/ 	.short	0x0006
        /*0066*/ 	.short	0x0020
        /*0068*/ 	.byte	0x00, 0xf0, 0x21, 0x00


	//----- nvinfo : EIATTR_KPARAM_INFO
	.align		4
.L_6095:
        /*006c*/ 	.byte	0x04, 0x17
        /*006e*/ 	.short	(.L_6097 - .L_6096)
.L_6096:
        /*0070*/ 	.word	0x00000000
        /*0074*/ 	.short	0x0005
        /*0076*/ 	.short	0x0018
        /*0078*/ 	.byte	0x00, 0xf0, 0x21, 0x00


	//----- nvinfo : EIATTR_KPARAM_INFO
	.align		4
.L_6097:
        /*007c*/ 	.byte	0x04, 0x17
        /*007e*/ 	.short	(.L_6099 - .L_6098)
.L_6098:
        /*0080*/ 	.word	0x00000000
        /*0084*/ 	.short	0x0004
        /*0086*/ 	.short	0x0014
        /*0088*/ 	.byte	0x00, 0xf0, 0x11, 0x00


	//----- nvinfo : EIATTR_KPARAM_INFO
	.align		4
.L_6099:
        /*008c*/ 	.byte	0x04, 0x17
        /*008e*/ 	.short	(.L_6101 - .L_6100)
.L_6100:
        /*0090*/ 	.word	0x00000000
        /*0094*/ 	.short	0x0003
        /*0096*/ 	.short	0x0010
        /*0098*/ 	.byte	0x00, 0xf0, 0x11, 0x00


	//----- nvinfo : EIATTR_KPARAM_INFO
	.align		4
.L_6101:
        /*009c*/ 	.byte	0x04, 0x17
        /*009e*/ 	.short	(.L_6103 - .L_6102)
.L_6102:
        /*00a0*/ 	.word	0x00000000
        /*00a4*/ 	.short	0x0002
        /*00a6*/ 	.short	0x000c
        /*00a8*/ 	.byte	0x00, 0xf0, 0x11, 0x00


	//----- nvinfo : EIATTR_KPARAM_INFO
	.align		4
.L_6103:
        /*00ac*/ 	.byte	0x04, 0x17
        /*00ae*/ 	.short	(.L_6105 - .L_6104)
.L_6104:
        /*00b0*/ 	.word	0x00000000
        /*00b4*/ 	.short	0x0001
        /*00b6*/ 	.short	0x0008
        /*00b8*/ 	.byte	0x00, 0xf0, 0x11, 0x00


	//----- nvinfo : EIATTR_KPARAM_INFO
	.align		4
.L_6105:
        /*00bc*/ 	.byte	0x04, 0x17
        /*00be*/ 	.short	(.L_6107 - .L_6106)
.L_6106:
        /*00c0*/ 	.word	0x00000000
        /*00c4*/ 	.short	0x0000
        /*00c6*/ 	.short	0x0000
        /*00c8*/ 	.byte	0x00, 0xf0, 0x21, 0x00


	//----- nvinfo : EIATTR_MAXREG_COUNT
	.align		4
.L_6107:
        /*00cc*/ 	.byte	0x03, 0x1b
        /*00ce*/ 	.short	0x00ff


	//----- nvinfo : EIATTR_MERCURY_ISA_VERSION
	.align		4
        /*00d0*/ 	.byte	0x03, 0x5f
        /*00d2*/ 	.short	0x0000


	//----- nvinfo : EIATTR_COOP_GROUP_MASK_REGIDS
	.align		4
        /*00d4*/ 	.byte	0x04, 0x29
        /*00d6*/ 	.short	(.L_6109 - .L_6108)


	//   ....[0]....
.L_6108:
        /*00d8*/ 	.word	0xffffffff


	//   ....[1]....
        /*00dc*/ 	.word	0xffffffff


	//   ....[2]....
        /*00e0*/ 	.word	0xffffffff


	//   ....[3]....
        /*00e4*/ 	.word	0xffffffff


	//   ....[4]....
        /*00e8*/ 	.word	0xffffffff


	//----- nvinfo : EIATTR_COOP_GROUP_INSTR_OFFSETS
	.align		4
.L_6109:
        /*00ec*/ 	.byte	0x04, 0x28
        /*00ee*/ 	.short	(.L_6111 - .L_6110)


	//   ....[0]....
.L_6110:
        /*00f0*/ 	.word	0x00000520


	//   ....[1]....
        /*00f4*/ 	.word	0x00000570


	//   ....[2]....
        /*00f8*/ 	.word	0x00000590


	//   ....[3]....
        /*00fc*/ 	.word	0x000005b0


	//   ....[4]....
        /*0100*/ 	.word	0x00000600


	//----- nvinfo : EIATTR_EXIT_INSTR_OFFSETS
	.align		4
.L_6111:
        /*0104*/ 	.byte	0x04, 0x1c
        /*0106*/ 	.short	(.L_6113 - .L_6112)


	//   ....[0]....
.L_6112:
        /*0108*/ 	.word	0x00000260


	//   ....[1]....
        /*010c*/ 	.word	0x00000a00


	//----- nvinfo : EIATTR_CRS_STACK_SIZE
	.align		4
.L_6113:
        /*0110*/ 	.byte	0x04, 0x1e
        /*0112*/ 	.short	(.L_6115 - .L_6114)
.L_6114:
        /*0114*/ 	.word	0x00000000
.L_6115:


//--------------------- .nv.info._ZN12tensorrt_llm7kernels21fusedQKNormRopeKernelIN3c104HalfEfLi64ELb0EEEvPviiifPKvS6_S6_PKlii --------------------------
	.section	.nv.info._ZN12tensorrt_llm7kernels21fusedQKNormRopeKernelIN3c104HalfEfLi64ELb0EEEvPviiifPKvS6_S6_PKlii,"",@"SHT_CUDA_INFO"
	.sectionflags	@""
	.align	4


	//----- nvinfo : EIATTR_CUDA_API_VERSION
	.align		4
        /*0000*/ 	.byte	0x04, 0x37
        /*0002*/ 	.short	(.L_6117 - .L_6116)
.L_6116:
        /*0004*/ 	.word	0x00000082


	//----- nvinfo : EIATTR_SW2861232_WAR
	.align		4
.L_6117:
        /*0008*/ 	.byte	0x01, 0x35
	.zero		2


	//----- nvinfo : EIATTR_PARAM_CBANK
	.align		4
        /*000c*/ 	.byte	0x04, 0x0a
        /*000e*/ 	.short	(.L_6119 - .L_6118)
	.align		4
.L_6118:
        /*0010*/ 	.word	index@(.nv.constant0._ZN12tensorrt_llm7kernels21fusedQKNormRopeKernelIN3c104HalfEfLi64ELb0EEEvPviiifPKvS6_S6_PKlii)
        /*0014*/ 	.short	0x0160
        /*0016*/ 	.short	0x0040


	//----- nvinfo : EIATTR_CBANK_PARAM_SIZE
	.align		4
.L_6119:
        /*0018*/ 	.byte	0x03, 0x19
        /*001a*/ 	.short	0x0040


	//----- nvinfo : EIATTR_KPARAM_INFO
	.align		4
        /*001c*/ 	.byte	0x04, 0x17
        /*001e*/ 	.short	(.L_6121 - .L_6120)
.L_6120:
        /*0020*/ 	.word	0x00000000
        /*0024*/ 	.short	0x000a
        /*0026*/ 	.short	0x003c
        /*0028*/ 	.byte	0x00, 0xf0, 0x11, 0x00


	//----- nvinfo : EIATTR_KPARAM_INFO
	.align		4
.L_6121:
        /*002c*/ 	.byte	0x04, 0x17
        /*002e*/ 	.short	(.L_6123 - .L_6122)
.L_6122:
        /*0030*/ 	.word	0x00000000
        /*0034*/ 	.short	0x0009
        /*0036*/ 	.short	0x0038
        /*0038*/ 	.byte	0x00, 0xf0, 0x11, 0x00


	//----- nvinfo : EIATTR_KPARAM_INFO
	.align		4
.L_6123:
        /*003c*/ 	.byte	0x04, 0x17
        /*003e*/ 	.short	(.L_6125 - .L_6124)
.L_6124:
        /*0040*/ 	.word	0x00000000
        /*0044*/ 	.short	0x0008
        /*0046*/ 	.short	0x0030
        /*0048*/ 	.byte	0x00, 0xf0, 0x21, 0x00


	//----- nvinfo : EIATTR_KPARAM_INFO
	.align		4
.L_6125:
        /*004c*/ 	.byte	0x04, 0x17
        /*004e*/ 	.short	(.L_6127 - .L_6126)
.L_6126:
        /*0050*/ 	.word	0x00000000
        /*0054*/ 	.short	0x0007
        /*0056*/ 	.short	0x0028
        /*0058*/ 	.byte	0x00, 0xf0, 0x21, 0x00


	//----- nvinfo : EIATTR_KPARAM_INFO
	.align		4
.L_6127:
        /*005c*/ 	.byte	0x04, 0x17
        /*005e*/ 	.short	(.L_6129 - .L_6128)
.L_6128:
        /*0060*/ 	.word	0x00000000
        /*0064*/ 	.short	0x0006
        /*0066*/ 	.short	0x0020
        /*0068*/ 	.byte	0x00, 0xf0, 0x21, 0x00


	//----- nvinfo : EIATTR_KPARAM_INFO
	.align		4
.L_6129:
        /*006c*/ 	.byte	0x04, 0x17
        /*006e*/ 	.short	(.L_6131 - .L_6130)
.L_6130:
        /*0070*/ 	.word	0x00000000
        /*0074*/ 	.short	0x0005
        /*0076*/ 	.short	0x0018
        /*0078*/ 	.byte	0x00, 0xf0, 0x21, 0x00


	//----- nvinfo : EIATTR_KPARAM_INFO
	.align		4
.L_6131:
        /*007c*/ 	.byte	0x04, 0x17
        /*007e*/ 	.short	(.L_6133 - .L_6132)
.L_6132:
        /*0080*/ 	.word	0x00000000
        /*0084*/ 	.short	0x0004
        /*0086*/ 	.short	0x0014
        /*0088*/ 	.byte	0x00, 0xf0, 0x11, 0x00


	//----- nvinfo : EIATTR_KPARAM_INFO
	.align		4
.L_6133:
        /*008c*/ 	.byte	0x04, 0x17
        /*008e*/ 	.short	(.L_6135 - .L_6134)
.L_6134:
        /*0090*/ 	.word	0x00000000
        /*0094*/ 	.short	0x0003
        /*0096*/ 	.short	0x0010
        /*0098*/ 	.byte	0x00, 0xf0, 0x11, 0x00


	//----- nvinfo : EIATTR_KPARAM_INFO
	.align		4
.L_6135:
        /*009c*/ 	.byte	0x04, 0x17
        /*009e*/ 	.short	(.L_6137 - .L_6136)
.L_6136:
        /*00a0*/ 	.word	0x00000000
        /*00a4*/ 	.short	0x0002
        /*00a6*/ 	.short	0x000c
        /*00a8*/ 	.byte	0x00, 0xf0, 0x11, 0x00


	//----- nvinfo : EIATTR_KPARAM_INFO
	.align		4
.L_6137:
        /*00ac*/ 	.byte	0x04, 0x17
        /*00ae*/ 	.short	(.L_6139 - .L_6138)
.L_6138:
        /*00b0*/ 	.word	0x00000000
        /*00b4*/ 	.short	0x0001
        /*00b6*/ 	.short	0x0008
        /*00b8*/ 	.byte	0x00, 0xf0, 0x11, 0x00


	//----- nvinfo : EIATTR_KPARAM_INFO
	.align		4
.L_6139:
        /*00bc*/ 	.byte	0x04, 0x17
        /*00be*/ 	.short	(.L_6141 - .L_6140)
.L_6140:
        /*00c0*/ 	.word	0x00000000
        /*00c4*/ 	.short	0x0000
        /*00c6*/ 	.short	0x0000
        /*00c8*/ 	.byte	0x00, 0xf0, 0x21, 0x00


	//----- nvinfo : EIATTR_MAXREG_COUNT
	.align		4
.L_6141:
        /*00cc*/ 	.byte	0x03, 0x1b
        /*00ce*/ 	.short	0x00ff


	//----- nvinfo : EIATTR_MERCURY_ISA_VERSION
	.align		4
        /*00d0*/ 	.byte	0x03, 0x5f
        /*00d2*/ 	.short	0x0000


	//----- nvinfo : EIATTR_COOP_GROUP_MASK_REGIDS
	.align		4
        /*00d4*/ 	.byte	0x04, 0x29
        /*00d6*/ 	.short	(.L_6143 - .L_6142)


	//   ....[0]....
.L_6142:
        /*00d8*/ 	.word	0xffffffff


	//   ....[1]....
        /*00dc*/ 	.word	0xffffffff


	//   ....[2]....
        /*00e0*/ 	.word	0xffffffff


	//   ....[3]....
        /*00e4*/ 	.word	0xffffffff


	//   ....[4]....
        /*00e8*/ 	.word	0xffffffff


	//   ....[5]....
        /*00ec*/ 	.word	0xffffffff


	//   ....[6]....
        /*00f0*/ 	.word	0xffffffff


	//   ....[7]....
        /*00f4*/ 	.word	0xffffffff


	//   ....[8]....
        /*00f8*/ 	.word	0xffffffff


	//   ....[9]....
        /*00fc*/ 	.word	0xffffffff


	//   ....[10]....
        /*0100*/ 	.word	0xffffffff


	//   ....[11]....
        /*0104*/ 	.word	0xffffffff


	//   ....[12]....
        /*0108*/ 	.word	0xffffffff


	//----- nvinfo : EIATTR_COOP_GROUP_INSTR_OFFSETS
	.align		4
.L_6143:
        /*010c*/ 	.byte	0x04, 0x28
        /*010e*/ 	.short	(.L_6145 - .L_6144)


	//   ....[0]....
.L_6144:
        /*0110*/ 	.word	0x00000440


	//   ....[1]....
        /*0114*/ 	.word	0x00000490


	//   ....[2]....
        /*0118*/ 	.word	0x000004b0


	//   ....[3]....
        /*011c*/ 	.word	0x000004d0


	//   ....[4]....
        /*0120*/ 	.word	0x00000500


	//   ....[5]....
        /*0124*/ 	.word	0x000006b0


	//   ....[6]....
        /*0128*/ 	.word	0x000006d0


	//   ....[7]....
        /*012c*/ 	.word	0x00000730


	//   ....[8]....
        /*0130*/ 	.word	0x000009b0


	//   ....[9]....
        /*0134*/ 	.word	0x00000c50


	//   ....[10]....
        /*0138*/ 	.word	0x00000c60


	//   ....[11]....
        /*013c*/ 	.word	0x00000cf0


	//   ....[12]....
        /*0140*/ 	.word	0x00000d60


	//----- nvinfo : EIATTR_EXIT_INSTR_OFFSETS
	.align		4
.L_6145:
        /*0144*/ 	.byte	0x04, 0x1c
        /*0146*/ 	.short	(.L_6147 - .L_6146)


	//   ....[0]....
.L_6146:
        /*0148*/ 	.word	0x00000260


	//   ....[1]....
        /*014c*/ 	.word	0x00000ca0


	//----- nvinfo : EIATTR_CRS_STACK_SIZE
	.align		4
.L_6147:
        /*0150*/ 	.byte	0x04, 0x1e
        /*0152*/ 	.short	(.L_6149 - .L_6148)
.L_6148:
        /*0154*/ 	.word	0x00000000
.L_6149:


//--------------------- .nv.info._ZN12tensorrt_llm7kernels21fusedQKNormRopeKernelIN3c104HalfEfLi64ELb1EEEvPviiifPKvS6_S6_PKlii --------------------------
	.section	.nv.info._ZN12tensorrt_llm7kernels21fusedQKNormRopeKernelIN3c104HalfEfLi64ELb1EEEvPviiifPKvS6_S6_PKlii,"",@"SHT_CUDA_INFO"
	.sectionflags	@""
	.align	4


	//----- nvinfo : EIATTR_CUDA_API_VERSION
	.align		4
        /*0000*/ 	.byte	0x04, 0x37
        /*0002*/ 	.short	(.L_6151 - .L_6150)
.L_6150:
        /*0004*/ 	.word	0x00000082


	//----- nvinfo : EIATTR_SW2861232_WAR
	.align		4
.L_6151:
        /*0008*/ 	.byte	0x01, 0x35
	.zero		2


	//----- nvinfo : EIATTR_PARAM_CBANK
	.align		4
        /*000c*/ 	.byte	0x04, 0x0a
        /*000e*/ 	.short	(.L_6153 - .L_6152)
	.align		4
.L_6152:
        /*0010*/ 	.word	index@(.nv.constant0._ZN12tensorrt_llm7kernels21fusedQKNormRopeKernelIN3c104HalfEfLi64ELb1EEEvPviiifPKvS6_S6_PKlii)
        /*0014*/ 	.short	0x0160
        /*0016*/ 	.short	0x0040


	//----- nvinfo : EIATTR_CBANK_PARAM_SIZE
	.align		4
.L_6153:
        /*0018*/ 	.byte	0x03, 0x19
        /*001a*/ 	.short	0x0040


	//----- nvinfo : EIATTR_KPARAM_INFO
	.align		4
        /*001c*/ 	.byte	0x04, 0x17
        /*001e*/ 	.short	(.L_6155 - .L_6154)
.L_6154:
        /*0020*/ 	.word	0x00000000
        /*0024*/ 	.short	0x000a
        /*0026*/ 	.short	0x003c
        /*0028*/ 	.byte	0x00, 0xf0, 0x11, 0x00


	//----- nvinfo : EIATTR_KPARAM_INFO
	.align		4
.L_6155:
        /*002c*/ 	.byte	0x04, 0x17
        /*002e*/ 	.short	(.L_6157 - .L_6156)
.L_6156:
        /*0030*/ 	.word	0x00000000
        /*0034*/ 	.short	0x0009
        /*0036*/ 	.short	0x0038
        /*0038*/ 	.byte	0x00, 0xf0, 0x11, 0x00


	//----- nvinfo : EIATTR_KPARAM_INFO
	.align		4
.L_6157:
        /*003c*/ 	.byte	0x04, 0x17
        /*003e*/ 	.short	(.L_6159 - .L_6158)
.L_6158:
        /*0040*/ 	.word	0x00000000
        /*0044*/ 	.short	0x0008
        /*0046*/ 	.short	0x0030
        /*0048*/ 	.byte	0x00, 0xf0, 0x21, 0x00


	//----- nvinfo : EIATTR_KPARAM_INFO
	.align		4
.L_6159:
        /*004c*/ 	.byte	0x04, 0x17
        /*004e*/ 	.short	(.L_6161 - .L_6160)
.L_6160:
        /*0050*/ 	.word	0x00000000
        /*0054*/ 	.short	0x0007
        /*0056*/ 	.short	0x0028
        /*0058*/ 	.byte	0x00, 0xf0, 0x21, 0x00


	//----- nvinfo : EIATTR_KPARAM_INFO
	.align		4
.L_6161:
        /*005c*/ 	.byte	0x04, 0x17
        /*005e*/ 	.short	(.L_6163 - .L_6162)
.L_6162:
        /*0060*/ 	.word	0x00000000
        /*0064*/ 	.short	0x0006
        /*0066*/ 	.short	0x0020
        /*0068*/ 	.byte	0x00, 0xf0, 0x21, 0x00


	//----- nvinfo : EIATTR_KPARAM_INFO
	.align		4
.L_6163:
        /*006c*/ 	.byte	0x04, 0x17
        /*006e*/ 	.short	(.L_6165 - .L_6164)
.L_6164:
        /*0070*/ 	.word	0x00000000
        /*0074*/ 	.short	0x0005
        /*0076*/ 	.short	0x0018
        /*0078*/ 	.byte	0x00, 0xf0, 0x21, 0x00


	//----- nvinfo : EIATTR_KPARAM_INFO
	.align		4
.L_6165:
        /*007c*/ 	.byte	0x04, 0x17
        /*007e*/ 	.short	(.L_6167 - .L_6166)
.L_6166:
        /*0080*/ 	.word	0x00000000
        /*0084*/ 	.short	0x0004
        /*0086*/ 	.short	0x0014
        /*0088*/ 	.byte	0x00, 0xf0, 0x11, 0x00


	//----- nvinfo : EIATTR_KPARAM_INFO
	.align		4
.L_6167:
        /*008c*/ 	.byte	0x04, 0x17
        /*008e*/ 	.short	(.L_6169 - .L_6168)
.L_6168:
        /*0090*/ 	.word	0x00000000
        /*0094*/ 	.short	0x0003
        /*0096*/ 	.short	0x0010
        /*0098*/ 	.byte	0x00, 0xf0, 0x11, 0x00


	//----- nvinfo : EIATTR_KPARAM_INFO
	.align		4
.L_6169:
        /*009c*/ 	.byte	0x04, 0x17
        /*009e*/ 	.short	(.L_6171 - .L_6170)
.L_6170:
        /*00a0*/ 	.word	0x00000000
        /*00a4*/ 	.short	0x0002
        /*00a6*/ 	.short	0x000c
        /*00a8*/ 	.byte	0x00, 0xf0, 0x11, 0x00


	//----- nvinfo : EIATTR_KPARAM_INFO
	.align		4
.L_6171:
        /*00ac*/ 	.byte	0x04, 0x17
        /*00ae*/ 	.short	(.L_6173 - .L_6172)
.L_6172:
        /*00b0*/ 	.word	0x00000000
        /*00b4*/ 	.short	0x0001
        /*00b6*/ 	.short	0x0008
        /*00b8*/ 	.byte	0x00, 0xf0, 0x11, 0x00


	//----- nvinfo : EIATTR_KPARAM_INFO
	.align		4
.L_6173:
        /*00bc*/ 	.byte	0x04, 0x17
        /*00be*/ 	.short	(.L_6175 - .L_6174)
.L_6174:
        /*00c0*/ 	.word	0x00000000
        /*00c4*/ 	.short	0x0000
        /*00c6*/ 	.short	0x0000
        /*00c8*/ 	.byte	0x00, 0xf0, 0x21, 0x00


	//----- nvinfo : EIATTR_MAXREG_COUNT
	.align		4
.L_6175:
        /*00cc*/ 	.byte	0x03, 0x1b
        /*00ce*/ 	.short	0x00ff


	//----- nvinfo : EIATTR_MERCURY_ISA_VERSION
	.align		4
        /*00d0*/ 	.byte	0x03, 0x5f
        /*00d2*/ 	.short	0x0000


	//----- nvinfo : EIATTR_COOP_GROUP_MASK_REGIDS
	.align		4
        /*00d4*/ 	.byte	0x04, 0x29
        /*00d6*/ 	.short	(.L_6177 - .L_6176)


	//   ....[0]....
.L_6176:
        /*00d8*/ 	.word	0xffffffff


	//   ....[1]....
        /*00dc*/ 	.word	0xffffffff


	//   ....[2]....
        /*00e0*/ 	.word	0xffffffff


	//   ....[3]....
        /*00e4*/ 	.word	0xffffffff


	//   ....[4]....
        /*00e8*/ 	.word	0xffffffff


	//----- nvinfo : EIATTR_COOP_GROUP_INSTR_OFFSETS
	.align		4
.L_6177:
        /*00ec*/ 	.byte	0x04, 0x28
        /*00ee*/ 	.short	(.L_6179 - .L_6178)


	//   ....[0]....
.L_6178:
        /*00f0*/ 	.word	0x00000430


	//   ....[1]....
        /*00f4*/ 	.word	0x00000480


	//   ....[2]....
        /*00f8*/ 	.word	0x000004a0


	//   ....[3]....
        /*00fc*/ 	.word	0x000004d0


	//   ....[4]....
        /*0100*/ 	.word	0x000004f0


	//----- nvinfo : EIATTR_EXIT_INSTR_OFFSETS
	.align		4
.L_6179:
        /*0104*/ 	.byte	0x04, 0x1c
        /*0106*/ 	.short	(.L_6181 - .L_6180)


	//   ....[0]....
.L_6180:
        /*0108*/ 	.word	0x00000250


	//   ....[1]....
        /*010c*/ 	.word	0x00000770


	//----- nvinfo : EIATTR_CRS_STACK_SIZE
	.align		4
.L_6181:
        /*0110*/ 	.byte	0x04, 0x1e
        /*0112*/ 	.short	(.L_6183 - .L_6182)
.L_6182:
        /*0114*/ 	.word	0x00000000
.L_6183:


//--------------------- .nv.callgraph             --------------------------
	.section	.nv.callgraph,"",@"SHT_CUDA_CALLGRAPH"
	.align	4
	.sectionentsize	8
	.align		4
        /*0000*/ 	.word	0x00000000
	.align		4
        /*0004*/ 	.word	0xffffffff
	.align		4
        /*0008*/ 	.word	0x00000000
	.align		4
        /*000c*/ 	.word	0xfffffffe
	.align		4
        /*0010*/ 	.word	0x00000000
	.align		4
        /*0014*/ 	.word	0xfffffffd
	.align		4
        /*0018*/ 	.word	0x00000000
	.align		4
        /*001c*/ 	.word	0xfffffffc


//--------------------- .nv.rel.action            --------------------------
	.section	.nv.rel.action,"",@"SHT_CUDA_RELOCINFO"
	.align	8
	.sectionentsize	8
        /*0000*/ 	.byte	0x73, 0x00, 0x00, 0x00, 0x00, 0x00, 0x00, 0x00, 0x00, 0x00, 0x00, 0x11, 0x25, 0x00, 0x05, 0x36


//--------------------- .nv.constant4             --------------------------
	.section	.nv.constant4,"a",@progbits
	.align	8
	.align		8
.nv.constant4:
        /*0000*/ 	.dword	_ZN58_INTERNAL_9decf33a_27_fused_qknorm_rope_kernel_cu_b60982e94cuda3std3__45__cpo5beginE
	.align		8
        /*0008*/ 	.dword	_ZN58_INTERNAL_9decf33a_27_fused_qknorm_rope_kernel_cu_b60982e94cuda3std3__45__cpo3endE
	.align		8
        /*0010*/ 	.dword	_ZN58_INTERNAL_9decf33a_27_fused_qknorm_rope_kernel_cu_b60982e94cuda3std3__45__cpo6cbeginE
	.align		8
        /*0018*/ 	.dword	_ZN58_INTERNAL_9decf33a_27_fused_qknorm_rope_kernel_cu_b60982e94cuda3std3__45__cpo4cendE
	.align		8
        /*0020*/ 	.dword	_ZN58_INTERNAL_9decf33a_27_fused_qknorm_rope_kernel_cu_b60982e94cuda3std3__45__cpo6rbeginE
	.align		8
        /*0028*/ 	.dword	_ZN58_INTERNAL_9decf33a_27_fused_qknorm_rope_kernel_cu_b60982e94cuda3std3__45__cpo4rendE
	.align		8
        /*0030*/ 	.dword	_ZN58_INTERNAL_9decf33a_27_fused_qknorm_rope_kernel_cu_b60982e94cuda3std3__45__cpo7crbeginE
	.align		8
        /*0038*/ 	.dword	_ZN58_INTERNAL_9decf33a_27_fused_qknorm_rope_kernel_cu_b60982e94cuda3std3__45__cpo5crendE
	.align		8
        /*0040*/ 	.dword	_ZN58_INTERNAL_9decf33a_27_fused_qknorm_rope_kernel_cu_b60982e94cuda3std3__460_GLOBAL__N__9decf33a_27_fused_qknorm_rope_kernel_cu_b60982e96ignoreE
	.align		8
        /*0048*/ 	.dword	_ZN58_INTERNAL_9decf33a_27_fused_qknorm_rope_kernel_cu_b60982e94cuda3std3__419piecewise_constructE
	.align		8
        /*0050*/ 	.dword	_ZN58_INTERNAL_9decf33a_27_fused_qknorm_rope_kernel_cu_b60982e94cuda3std3__48in_placeE
	.align		8
        /*0058*/ 	.dword	_ZN58_INTERNAL_9decf33a_27_fused_qknorm_rope_kernel_cu_b60982e94cuda3std3__420unreachable_sentinelE
	.align		8
        /*0060*/ 	.dword	_ZN58_INTERNAL_9decf33a_27_fused_qknorm_rope_kernel_cu_b60982e94cuda3std6ranges3__45__cpo4swapE
	.align		8
        /*0068*/ 	.dword	_ZN58_INTERNAL_9decf33a_27_fused_qknorm_rope_kernel_cu_b60982e94cuda3std6ranges3__45__cpo9iter_moveE
	.align		8
        /*0070*/ 	.dword	_ZN58_INTERNAL_9decf33a_27_fused_qknorm_rope_kernel_cu_b60982e94cuda3std6ranges3__45__cpo5beginE
	.align		8
        /*0078*/ 	.dword	_ZN58_INTERNAL_9decf33a_27_fused_qknorm_rope_kernel_cu_b60982e94cuda3std6ranges3__45__cpo3endE
	.align		8
        /*0080*/ 	.dword	_ZN58_INTERNAL_9decf33a_27_fused_qknorm_rope_kernel_cu_b60982e94cuda3std6ranges3__45__cpo6cbeginE
	.align		8
        /*0088*/ 	.dword	_ZN58_INTERNAL_9decf33a_27_fused_qknorm_rope_kernel_cu_b60982e94cuda3std6ranges3__45__cpo4cendE
	.align		8
        /*0090*/ 	.dword	_ZN58_INTERNAL_9decf33a_27_fused_qknorm_rope_kernel_cu_b60982e94cuda3std6ranges3__45__cpo7advanceE
	.align		8
        /*0098*/ 	.dword	_ZN58_INTERNAL_9decf33a_27_fused_qknorm_rope_kernel_cu_b60982e94cuda3std6ranges3__45__cpo9iter_swapE
	.align		8
        /*00a0*/ 	.dword	_ZN58_INTERNAL_9decf33a_27_fused_qknorm_rope_kernel_cu_b60982e94cuda3std6ranges3__45__cpo4nextE
	.align		8
        /*00a8*/ 	.dword	_ZN58_INTERNAL_9decf33a_27_fused_qknorm_rope_kernel_cu_b60982e94cuda3std6ranges3__45__cpo4prevE
	.align		8
        /*00b0*/ 	.dword	_ZN58_INTERNAL_9decf33a_27_fused_qknorm_rope_kernel_cu_b60982e94cuda3std6ranges3__45__cpo4dataE
	.align		8
        /*00b8*/ 	.dword	_ZN58_INTERNAL_9decf33a_27_fused_qknorm_rope_kernel_cu_b60982e94cuda3std6ranges3__45__cpo5cdataE
	.align		8
        /*00c0*/ 	.dword	_ZN58_INTERNAL_9decf33a_27_fused_qknorm_rope_kernel_cu_b60982e94cuda3std6ranges3__45__cpo4sizeE
	.align		8
        /*00c8*/ 	.dword	_ZN58_INTERNAL_9decf33a_27_fused_qknorm_rope_kernel_cu_b60982e94cuda3std6ranges3__45__cpo5ssizeE
	.align		8
        /*00d0*/ 	.dword	_ZN58_INTERNAL_9decf33a_27_fused_qknorm_rope_kernel_cu_b60982e94cuda3std6ranges3__45__cpo8distanceE
	.align		8
        /*00d8*/ 	.dword	_ZN58_INTERNAL_9decf33a_27_fused_qknorm_rope_kernel_cu_b60982e96thrust23THRUST_300001_SM_800_NS6system6detail10sequential3seqE


//--------------------- .nv.constant0._ZN12tensorrt_llm7kernels32fusedQKNormRopeKernelNTokenHeadsIN3c108BFloat16ES3_Li256ELb0ELi8EEEvPviiifPKvS6_S6_PKlii --------------------------
	.section	.nv.constant0._ZN12tensorrt_llm7kernels32fusedQKNormRopeKernelNTokenHeadsIN3c108BFloat16ES3_Li256ELb0ELi8EEEvPviiifPKvS6_S6_PKlii,"a",@progbits
	.sectionflags	@""
	.align	4
.nv.constant0._ZN12tensorrt_llm7kernels32fusedQKNormRopeKernelNTokenHeadsIN3c108BFloat16ES3_Li256ELb0ELi8EEEvPviiifPKvS6_S6_PKlii:
	.zero		416


//--------------------- .nv.constant0._ZN12tensorrt_llm7kernels32fusedQKNormRopeKernelNTokenHeadsIN3c108BFloat16ES3_Li256ELb1ELi8EEEvPviiifPKvS6_S6_PKlii --------------------------
	.section	.nv.constant0._ZN12tensorrt_llm7kernels32fusedQKNormRopeKernelNTokenHeadsIN3c108BFloat16ES3_Li256ELb1ELi8EEEvPviiifPKvS6_S6_PKlii,"a",@progbits
	.sectionflags	@""
	.align	4
.nv.constant0._ZN12tensorrt_llm7kernels32fusedQKNormRopeKernelNTokenHeadsIN3c108BFloat16ES3_Li256ELb1ELi8EEEvPviiifPKvS6_S6_PKlii:
	.zero		416


//--------------------- .nv.constant0._ZN12tensorrt_llm7kernels32fusedQKNormRopeKernelNTokenHeadsIN3c108BFloat16ES3_Li128ELb0ELi8EEEvPviiifPKvS6_S6_PKlii --------------------------
	.section	.nv.constant0._ZN12tensorrt_llm7kernels32fusedQKNormRopeKernelNTokenHeadsIN3c108BFloat16ES3_Li128ELb0ELi8EEEvPviiifPKvS6_S6_PKlii,"a",@progbits
	.sectionflags	@""
	.align	4
.nv.constant0._ZN12tensorrt_llm7kernels32fusedQKNormRopeKernelNTokenHeadsIN3c108BFloat16ES3_Li128ELb0ELi8EEEvPviiifPKvS6_S6_PKlii:
	.zero		416


//--------------------- .nv.constant0._ZN12tensorrt_llm7kernels32fusedQKNormRopeKernelNTokenHeadsIN3c108BFloat16ES3_Li128ELb1ELi8EEEvPviiifPKvS6_S6_PKlii --------------------------
	.section	.nv.constant0._ZN12tensorrt_llm7kernels32fusedQKNormRopeKernelNTokenHeadsIN3c108BFloat16ES3_Li128ELb1ELi8EEEvPviiifPKvS6_S6_PKlii,"a",@progbits
	.sectionflags	@""
	.align	4
.nv.constant0._ZN12tensorrt_llm7kernels32fusedQKNormRopeKernelNTokenHeadsIN3c108BFloat16ES3_Li128ELb1ELi8EEEvPviiifPKvS6_S6_PKlii:
	.zero		416


//--------------------- .nv.constant0._ZN12tensorrt_llm7kernels32fusedQKNormRopeKernelNTokenHeadsIN3c108BFloat16ES3_Li64ELb0ELi8EEEvPviiifPKvS6_S6_PKlii --------------------------
	.section	.nv.constant0._ZN12tensorrt_llm7kernels32fusedQKNormRopeKernelNTokenHeadsIN3c108BFloat16ES3_Li64ELb0ELi8EEEvPviiifPKvS6_S6_PKlii,"a",@progbits
	.sectionflags	@""
	.align	4
.nv.constant0._ZN12tensorrt_llm7kernels32fusedQKNormRopeKernelNTokenHeadsIN3c108BFloat16ES3_Li64ELb0ELi8EEEvPviiifPKvS6_S6_PKlii:
	.zero		416


//--------------------- .nv.constant0._ZN12tensorrt_llm7kernels32fusedQKNormRopeKernelNTokenHeadsIN3c108BFloat16ES3_Li64ELb1ELi8EEEvPviiifPKvS6_S6_PKlii --------------------------
	.section	.nv.constant0._ZN12tensorrt_llm7kernels32fusedQKNormRopeKernelNTokenHeadsIN3c108BFloat16ES3_Li64ELb1ELi8EEEvPviiifPKvS6_S6_PKlii,"a",@progbits
	.sectionflags	@""
	.align	4
.nv.constant0._ZN12tensorrt_llm7kernels32fusedQKNormRopeKernelNTokenHeadsIN3c108BFloat16ES3_Li64ELb1ELi8EEEvPviiifPKvS6_S6_PKlii:
	.zero		416


//--------------------- .nv.constant0._ZN12tensorrt_llm7kernels32fusedQKNormRopeKernelNTokenHeadsIN3c108BFloat16ES3_Li256ELb0ELi4EEEvPviiifPKvS6_S6_PKlii --------------------------
	.section	.nv.constant0._ZN12tensorrt_llm7kernels32fusedQKNormRopeKernelNTokenHeadsIN3c108BFloat16ES3_Li256ELb0ELi4EEEvPviiifPKvS6_S6_PKlii,"a",@progbits
	.sectionflags	@""
	.align	4
.nv.constant0._ZN12tensorrt_llm7kernels32fusedQKNormRopeKernelNTokenHeadsIN3c108BFloat16ES3_Li256ELb0ELi4EEEvPviiifPKvS6_S6_PKlii:
	.zero		416


//--------------------- .nv.constant0._ZN12tensorrt_llm7kernels32fusedQKNormRopeKernelNTokenHeadsIN3c108BFloat16ES3_Li256ELb1ELi4EEEvPviiifPKvS6_S6_PKlii --------------------------
	.section	.nv.constant0._ZN12tensorrt_llm7kernels32fusedQKNormRopeKernelNTokenHeadsIN3c108BFloat16ES3_Li256ELb1ELi4EEEvPviiifPKvS6_S6_PKlii,"a",@progbits
	.sectionflags	@""
	.align	4
.nv.constant0._ZN12tensorrt_llm7kernels32fusedQKNormRopeKernelNTokenHeadsIN3c108BFloat16ES3_Li256ELb1ELi4EEEvPviiifPKvS6_S6_PKlii:
	.zero		416


//--------------------- .nv.constant0._ZN12tensorrt_llm7kernels32fusedQKNormRopeKernelNTokenHeadsIN3c108BFloat16ES3_Li128ELb0ELi4EEEvPviiifPKvS6_S6_PKlii --------------------------
	.section	.nv.constant0._ZN12tensorrt_llm7kernels32fusedQKNormRopeKernelNTokenHeadsIN3c108BFloat16ES3_Li128ELb0ELi4EEEvPviiifPKvS6_S6_PKlii,"a",@progbits
	.sectionflags	@""
	.align	4
.nv.constant0._ZN12tensorrt_llm7kernels32fusedQKNormRopeKernelNTokenHeadsIN3c108BFloat16ES3_Li128ELb0ELi4EEEvPviiifPKvS6_S6_PKlii:
	.zero		416


//--------------------- .nv.constant0._ZN12tensorrt_llm7kernels32fusedQKNormRopeKernelNTokenHeadsIN3c108BFloat16ES3_Li128ELb1ELi4EEEvPviiifPKvS6_S6_PKlii --------------------------
	.section	.nv.constant0._ZN12tensorrt_llm7kernels32fusedQKNormRopeKernelNTokenHeadsIN3c108BFloat16ES3_Li128ELb1ELi4EEEvPviiifPKvS6_S6_PKlii,"a",@progbits
	.sectionflags	@""
	.align	4
.nv.constant0._ZN12tensorrt_llm7kernels32fusedQKNormRopeKernelNTokenHeadsIN3c108BFloat16ES3_Li128ELb1ELi4EEEvPviiifPKvS6_S6_PKlii:
	.zero		416


//--------------------- .nv.constant0._ZN12tensorrt_llm7kernels32fusedQKNormRopeKernelNTokenHeadsIN3c108BFloat16ES3_Li64ELb0ELi4EEEvPviiifPKvS6_S6_PKlii --------------------------
	.section	.nv.constant0._ZN12tensorrt_llm7kernels32fusedQKNormRopeKernelNTokenHeadsIN3c108BFloat16ES3_Li64ELb0ELi4EEEvPviiifPKvS6_S6_PKlii,"a",@progbits
	.sectionflags	@""
	.align	4
.nv.constant0._ZN12tensorrt_llm7kernels32fusedQKNormRopeKernelNTokenHeadsIN3c108BFloat16ES3_Li64ELb0ELi4EEEvPviiifPKvS6_S6_PKlii:
	.zero		416


//--------------------- .nv.constant0._ZN12tensorrt_llm7kernels32fusedQKNormRopeKernelNTokenHeadsIN3c108BFloat16ES3_Li64ELb1ELi4EEEvPviiifPKvS6_S6_PKlii --------------------------
	.section	.nv.constant0._ZN12tensorrt_llm7kernels32fusedQKNormRopeKernelNTokenHeadsIN3c108BFloat16ES3_Li64ELb1ELi4EEEvPviiifPKvS6_S6_PKlii,"a",@progbits
	.sectionflags	@""
	.align	4
.nv.constant0._ZN12tensorrt_llm7kernels32fusedQKNormRopeKernelNTokenHeadsIN3c108BFloat16ES3_Li64ELb1ELi4EEEvPviiifPKvS6_S6_PKlii:
	.zero		416


//--------------------- .nv.constant0._ZN12tensorrt_llm7kernels32fusedQKNormRopeKernelNTokenHeadsIN3c108BFloat16ES3_Li256ELb0ELi2EEEvPviiifPKvS6_S6_PKlii --------------------------
	.section	.nv.constant0._ZN12tensorrt_llm7kernels32fusedQKNormRopeKernelNTokenHeadsIN3c108BFloat16ES3_Li256ELb0ELi2EEEvPviiifPKvS6_S6_PKlii,"a",@progbits
	.sectionflags	@""
	.align	4
.nv.constant0._ZN12tensorrt_llm7kernels32fusedQKNormRopeKernelNTokenHeadsIN3c108BFloat16ES3_Li256ELb0ELi2EEEvPviiifPKvS6_S6_PKlii:
	.zero		416


//--------------------- .nv.constant0._ZN12tensorrt_llm7kernels32fusedQKNormRopeKernelNTokenHeadsIN3c108BFloat16ES3_Li256ELb1ELi2EEEvPviiifPKvS6_S6_PKlii --------------------------
	.section	.nv.constant0._ZN12tensorrt_llm7kernels32fusedQKNormRopeKernelNTokenHeadsIN3c108BFloat16ES3_Li256ELb1ELi2EEEvPviiifPKvS6_S6_PKlii,"a",@progbits
	.sectionflags	@""
	.align	4
.nv.constant0._ZN12tensorrt_llm7kernels32fusedQKNormRopeKernelNTokenHeadsIN3c108BFloat16ES3_Li256ELb1ELi2EEEvPviiifPKvS6_S6_PKlii:
	.zero		416


//--------------------- .nv.constant0._ZN12tensorrt_llm7kernels32fusedQKNormRopeKernelNTokenHeadsIN3c108BFloat16ES3_Li128ELb0ELi2EEEvPviiifPKvS6_S6_PKlii --------------------------
	.section	.nv.constant0._ZN12tensorrt_llm7kernels32fusedQKNormRopeKernelNTokenHeadsIN3c108BFloat16ES3_Li128ELb0ELi2EEEvPviiifPKvS6_S6_PKlii,"a",@progbits
	.sectionflags	@""
	.align	4
.nv.constant0._ZN12tensorrt_llm7kernels32fusedQKNormRopeKernelNTokenHeadsIN3c108BFloat16ES3_Li128ELb0ELi2EEEvPviiifPKvS6_S6_PKlii:
	.zero		416


//--------------------- .nv.constant0._ZN12tensorrt_llm7kernels32fusedQKNormRopeKernelNTokenHeadsIN3c108BFloat16ES3_Li128ELb1ELi2EEEvPviiifPKvS6_S6_PKlii --------------------------
	.section	.nv.constant0._ZN12tensorrt_llm7kernels32fusedQKNormRopeKernelNTokenHeadsIN3c108BFloat16ES3_Li128ELb1ELi2EEEvPviiifPKvS6_S6_PKlii,"a",@progbits
	.sectionflags	@""
	.align	4
.nv.constant0._ZN12tensorrt_llm7kernels32fusedQKNormRopeKernelNTokenHeadsIN3c108BFloat16ES3_Li128ELb1ELi2EEEvPviiifPKvS6_S6_PKlii:
	.zero		416


//--------------------- .nv.constant0._ZN12tensorrt_llm7kernels32fusedQKNormRopeKernelNTokenHeadsIN3c108BFloat16ES3_Li64ELb0ELi2EEEvPviiifPKvS6_S6_PKlii --------------------------
	.section	.nv.constant0._ZN12tensorrt_llm7kernels32fusedQKNormRopeKernelNTokenHeadsIN3c108BFloat16ES3_Li64ELb0ELi2EEEvPviiifPKvS6_S6_PKlii,"a",@progbits
	.sectionflags	@""
	.align	4
.nv.constant0._ZN12tensorrt_llm7kernels32fusedQKNormRopeKernelNTokenHeadsIN3c108BFloat16ES3_Li64ELb0ELi2EEEvPviiifPKvS6_S6_PKlii:
	.zero		416


//--------------------- .nv.constant0._ZN12tensorrt_llm7kernels32fusedQKNormRopeKernelNTokenHeadsIN3c108BFloat16ES3_Li64ELb1ELi2EEEvPviiifPKvS6_S6_PKlii --------------------------
	.section	.nv.constant0._ZN12tensorrt_llm7kernels32fusedQKNormRopeKernelNTokenHeadsIN3c108BFloat16ES3_Li64ELb1ELi2EEEvPviiifPKvS6_S6_PKlii,"a",@progbits
	.sectionflags	@""
	.align	4
.nv.constant0._ZN12tensorrt_llm7kernels32fusedQKNormRopeKernelNTokenHeadsIN3c108BFloat16ES3_Li64ELb1ELi2EEEvPviiifPKvS6_S6_PKlii:
	.zero		416


//--------------------- .nv.constant0._ZN12tensorrt_llm7kernels21fusedQKNormRopeKernelIN3c108BFloat16ES3_Li256ELb0EEEvPviiifPKvS6_S6_PKlii --------------------------
	.section	.nv.constant0._ZN12tensorrt_llm7kernels21fusedQKNormRopeKernelIN3c108BFloat16ES3_Li256ELb0EEEvPviiifPKvS6_S6_PKlii,"a",@progbits
	.sectionflags	@""
	.align	4
.nv.constant0._ZN12tensorrt_llm7kernels21fusedQKNormRopeKernelIN3c108BFloat16ES3_Li256ELb0EEEvPviiifPKvS6_S6_PKlii:
	.zero		416


//--------------------- .nv.constant0._ZN12tensorrt_llm7kernels21fusedQKNormRopeKernelIN3c108BFloat16ES3_Li256ELb1EEEvPviiifPKvS6_S6_PKlii --------------------------
	.section	.nv.constant0._ZN12tensorrt_llm7kernels21fusedQKNormRopeKernelIN3c108BFloat16ES3_Li256ELb1EEEvPviiifPKvS6_S6_PKlii,"a",@progbits
	.sectionflags	@""
	.align	4
.nv.constant0._ZN12tensorrt_llm7kernels21fusedQKNormRopeKernelIN3c108BFloat16ES3_Li256ELb1EEEvPviiifPKvS6_S6_PKlii:
	.zero		416


//--------------------- .nv.constant0._ZN12tensorrt_llm7kernels21fusedQKNormRopeKernelIN3c108BFloat16ES3_Li128ELb0EEEvPviiifPKvS6_S6_PKlii --------------------------
	.section	.nv.constant0._ZN12tensorrt_llm7kernels21fusedQKNormRopeKernelIN3c108BFloat16ES3_Li128ELb0EEEvPviiifPKvS6_S6_PKlii,"a",@progbits
	.sectionflags	@""
	.align	4
.nv.constant0._ZN12tensorrt_llm7kernels21fusedQKNormRopeKernelIN3c108BFloat16ES3_Li128ELb0EEEvPviiifPKvS6_S6_PKlii:
	.zero		416


//--------------------- .nv.constant0._ZN12tensorrt_llm7kernels21fusedQKNormRopeKernelIN3c108BFloat16ES3_Li128ELb1EEEvPviiifPKvS6_S6_PKlii --------------------------
	.section	.nv.constant0._ZN12tensorrt_llm7kernels21fusedQKNormRopeKernelIN3c108BFloat16ES3_Li128ELb1EEEvPviiifPKvS6_S6_PKlii,"a",@progbits
	.sectionflags	@""
	.align	4
.nv.constant0._ZN12tensorrt_llm7kernels21fusedQKNormRopeKernelIN3c108BFloat16ES3_Li128ELb1EEEvPviiifPKvS6_S6_PKlii:
	.zero		416


//--------------------- .nv.constant0._ZN12tensorrt_llm7kernels21fusedQKNormRopeKernelIN3c108BFloat16ES3_Li64ELb0EEEvPviiifPKvS6_S6_PKlii --------------------------
	.section	.nv.constant0._ZN12tensorrt_llm7kernels21fusedQKNormRopeKernelIN3c108BFloat16ES3_Li64ELb0EEEvPviiifPKvS6_S6_PKlii,"a",@progbits
	.sectionflags	@""
	.align	4
.nv.constant0._ZN12tensorrt_llm7kernels21fusedQKNormRopeKernelIN3c108BFloat16ES3_Li64ELb0EEEvPviiifPKvS6_S6_PKlii:
	.zero		416


//--------------------- .nv.constant0._ZN12tensorrt_llm7kernels21fusedQKNormRopeKernelIN3c108BFloat16ES3_Li64ELb1EEEvPviiifPKvS6_S6_PKlii --------------------------
	.section	.nv.constant0._ZN12tensorrt_llm7kernels21fusedQKNormRopeKernelIN3c108BFloat16ES3_Li64ELb1EEEvPviiifPKvS6_S6_PKlii,"a",@progbits
	.sectionflags	@""
	.align	4
.nv.constant0._ZN12tensorrt_llm7kernels21fusedQKNormRopeKernelIN3c108BFloat16ES3_Li64ELb1EEEvPviiifPKvS6_S6_PKlii:
	.zero		416


//--------------------- .nv.constant0._ZN12tensorrt_llm7kernels32fusedQKNormRopeKernelNTokenHeadsIN3c108BFloat16ENS2_4HalfELi256ELb0ELi8EEEvPviiifPKvS7_S7_PKlii --------------------------
	.section	.nv.constant0._ZN12tensorrt_llm7kernels32fusedQKNormRopeKernelNTokenHeadsIN3c108BFloat16ENS2_4HalfELi256ELb0ELi8EEEvPviiifPKvS7_S7_PKlii,"a",@progbits
	.sectionflags	@""
	.align	4
.nv.constant0._ZN12tensorrt_llm7kernels32fusedQKNormRopeKernelNTokenHeadsIN3c108BFloat16ENS2_4HalfELi256ELb0ELi8EEEvPviiifPKvS7_S7_PKlii:
	.zero		416


//--------------------- .nv.constant0._ZN12tensorrt_llm7kernels32fusedQKNormRopeKernelNTokenHeadsIN3c108BFloat16ENS2_4HalfELi256ELb1ELi8EEEvPviiifPKvS7_S7_PKlii --------------------------
	.section	.nv.constant0._ZN12tensorrt_llm7kernels32fusedQKNormRopeKernelNTokenHeadsIN3c108BFloat16ENS2_4HalfELi256ELb1ELi8EEEvPviiifPKvS7_S7_PKlii,"a",@progbits
	.sectionflags	@""
	.align	4
.nv.constant0._ZN12tensorrt_llm7kernels32fusedQKNormRopeKernelNTokenHeadsIN3c108BFloat16ENS2_4HalfELi256ELb1ELi8EEEvPviiifPKvS7_S7_PKlii:
	.zero		416


//--------------------- .nv.constant0._ZN12tensorrt_llm7kernels32fusedQKNormRopeKernelNTokenHeadsIN3c108BFloat16ENS2_4HalfELi128ELb0ELi8EEEvPviiifPKvS7_S7_PKlii --------------------------
	.section	.nv.constant0._ZN12tensorrt_llm7kernels32fusedQKNormRopeKernelNTokenHeadsIN3c108BFloat16ENS2_4HalfELi128ELb0ELi8EEEvPviiifPKvS7_S7_PKlii,"a",@progbits
	.sectionflags	@""
	.align	4
.nv.constant0._ZN12tensorrt_llm7kernels32fusedQKNormRopeKernelNTokenHeadsIN3c108BFloat16ENS2_4HalfELi128ELb0ELi8EEEvPviiifPKvS7_S7_PKlii:
	.zero		416


//--------------------- .nv.constant0._ZN12tensorrt_llm7kernels32fusedQKNormRopeKernelNTokenHeadsIN3c108BFloat16ENS2_4HalfELi128ELb1ELi8EEEvPviiifPKvS7_S7_PKlii --------------------------
	.section	.nv.constant0._ZN12tensorrt_llm7kernels32fusedQKNormRopeKernelNTokenHeadsIN3c108BFloat16ENS2_4HalfELi128ELb1ELi8EEEvPviiifPKvS7_S7_PKlii,"a",@progbits
	.sectionflags	@""
	.align	4
.nv.constant0._ZN12tensorrt_llm7kernels32fusedQKNormRopeKernelNTokenHeadsIN3c108BFloat16ENS2_4HalfELi128ELb1ELi8EEEvPviiifPKvS7_S7_PKlii:
	.zero		416


//--------------------- .nv.constant0._ZN12tensorrt_llm7kernels32fusedQKNormRopeKernelNTokenHeadsIN3c108BFloat16ENS2_4HalfELi64ELb0ELi8EEEvPviiifPKvS7_S7_PKlii --------------------------
	.section	.nv.constant0._ZN12tensorrt_llm7kernels32fusedQKNormRopeKernelNTokenHeadsIN3c108BFloat16ENS2_4HalfELi64ELb0ELi8EEEvPviiifPKvS7_S7_PKlii,"a",@progbits
	.sectionflags	@""
	.align	4
.nv.constant0._ZN12tensorrt_llm7kernels32fusedQKNormRopeKernelNTokenHeadsIN3c108BFloat16ENS2_4HalfELi64ELb0ELi8EEEvPviiifPKvS7_S7_PKlii:
	.zero		416


//--------------------- .nv.constant0._ZN12tensorrt_llm7kernels32fusedQKNormRopeKernelNTokenHeadsIN3c108BFloat16ENS2_4HalfELi64ELb1ELi8EEEvPviiifPKvS7_S7_PKlii --------------------------
	.section	.nv.constant0._ZN12tensorrt_llm7kernels32fusedQKNormRopeKernelNTokenHeadsIN3c108BFloat16ENS2_4HalfELi64ELb1ELi8EEEvPviiifPKvS7_S7_PKlii,"a",@progbits
	.sectionflags	@""
	.align	4
.nv.constant0._ZN12tensorrt_llm7kernels32fusedQKNormRopeKernelNTokenHeadsIN3c108BFloat16ENS2_4HalfELi64ELb1ELi8EEEvPviiifPKvS7_S7_PKlii:
	.zero		416


//--------------------- .nv.constant0._ZN12tensorrt_llm7kernels32fusedQKNormRopeKernelNTokenHeadsIN3c108BFloat16ENS2_4HalfELi256ELb0ELi4EEEvPviiifPKvS7_S7_PKlii --------------------------
	.section	.nv.constant0._ZN12tensorrt_llm7kernels32fusedQKNormRopeKernelNTokenHeadsIN3c108BFloat16ENS2_4HalfELi256ELb0ELi4EEEvPviiifPKvS7_S7_PKlii,"a",@progbits
	.sectionflags	@""
	.align	4
.nv.constant0._ZN12tensorrt_llm7kernels32fusedQKNormRopeKernelNTokenHeadsIN3c108BFloat16ENS2_4HalfELi256ELb0ELi4EEEvPviiifPKvS7_S7_PKlii:
	.zero		416


//--------------------- .nv.constant0._ZN12tensorrt_llm7kernels32fusedQKNormRopeKernelNTokenHeadsIN3c108BFloat16ENS2_4HalfELi256ELb1ELi4EEEvPviiifPKvS7_S7_PKlii --------------------------
	.section	.nv.constant0._ZN12tensorrt_llm7kernels32fusedQKNormRopeKernelNTokenHeadsIN3c108BFloat16ENS2_4HalfELi256ELb1ELi4EEEvPviiifPKvS7_S7_PKlii,"a",@progbits
	.sectionflags	@""
	.align	4
.nv.constant0._ZN12tensorrt_llm7kernels32fusedQKNormRopeKernelNTokenHeadsIN3c108BFloat16ENS2_4HalfELi256ELb1ELi4EEEvPviiifPKvS7_S7_PKlii:
	.zero		416


//--------------------- .nv.constant0._ZN12tensorrt_llm7kernels32fusedQKNormRopeKernelNTokenHeadsIN3c108BFloat16ENS2_4HalfELi128ELb0ELi4EEEvPviiifPKvS7_S7_PKlii --------------------------
	.section	.nv.constant0._ZN12tensorrt_llm7kernels32fusedQKNormRopeKernelNTokenHeadsIN3c108BFloat16ENS2_4HalfELi128ELb0ELi4EEEvPviiifPKvS7_S7_PKlii,"a",@progbits
	.sectionflags	@""
	.align	4
.nv.constant0._ZN12tensorrt_llm7kernels32fusedQKNormRopeKernelNTokenHeadsIN3c108BFloat16ENS2_4HalfELi128ELb0ELi4EEEvPviiifPKvS7_S7_PKlii:
	.zero		416


//--------------------- .nv.constant0._ZN12tensorrt_llm7kernels32fusedQKNormRopeKernelNTokenHeadsIN3c108BFloat16ENS2_4HalfELi128ELb1ELi4EEEvPviiifPKvS7_S7_PKlii --------------------------
	.section	.nv.constant0._ZN12tensorrt_llm7kernels32fusedQKNormRopeKernelNTokenHeadsIN3c108BFloat16ENS2_4HalfELi128ELb1ELi4EEEvPviiifPKvS7_S7_PKlii,"a",@progbits
	.sectionflags	@""
	.align	4
.nv.constant0._ZN12tensorrt_llm7kernels32fusedQKNormRopeKernelNTokenHeadsIN3c108BFloat16ENS2_4HalfELi128ELb1ELi4EEEvPviiifPKvS7_S7_PKlii:
	.zero		416


//--------------------- .nv.constant0._ZN12tensorrt_llm7kernels32fusedQKNormRopeKernelNTokenHeadsIN3c108BFloat16ENS2_4HalfELi64ELb0ELi4EEEvPviiifPKvS7_S7_PKlii --------------------------
	.section	.nv.constant0._ZN12tensorrt_llm7kernels32fusedQKNormRopeKernelNTokenHeadsIN3c108BFloat16ENS2_4HalfELi64ELb0ELi4EEEvPviiifPKvS7_S7_PKlii,"a",@progbits
	.sectionflags	@""
	.align	4
.nv.constant0._ZN12tensorrt_llm7kernels32fusedQKNormRopeKernelNTokenHeadsIN3c108BFloat16ENS2_4HalfELi64ELb0ELi4EEEvPviiifPKvS7_S7_PKlii:
	.zero		416


//--------------------- .nv.constant0._ZN12tensorrt_llm7kernels32fusedQKNormRopeKernelNTokenHeadsIN3c108BFloat16ENS2_4HalfELi64ELb1ELi4EEEvPviiifPKvS7_S7_PKlii --------------------------
	.section	.nv.constant0._ZN12tensorrt_llm7kernels32fusedQKNormRopeKernelNTokenHeadsIN3c108BFloat16ENS2_4HalfELi64ELb1ELi4EEEvPviiifPKvS7_S7_PKlii,"a",@progbits
	.sectionflags	@""
	.align	4
.nv.constant0._ZN12tensorrt_llm7kernels32fusedQKNormRopeKernelNTokenHeadsIN3c108BFloat16ENS2_4HalfELi64ELb1ELi4EEEvPviiifPKvS7_S7_PKlii:
	.zero		416


//--------------------- .nv.constant0._ZN12tensorrt_llm7kernels32fusedQKNormRopeKernelNTokenHeadsIN3c108BFloat16ENS2_4HalfELi256ELb0ELi2EEEvPviiifPKvS7_S7_PKlii --------------------------
	.section	.nv.constant0._ZN12tensorrt_llm7kernels32fusedQKNormRopeKernelNTokenHeadsIN3c108BFloat16ENS2_4HalfELi256ELb0ELi2EEEvPviiifPKvS7_S7_PKlii,"a",@progbits
	.sectionflags	@""
	.align	4
.nv.constant0._ZN12tensorrt_llm7kernels32fusedQKNormRopeKernelNTokenHeadsIN3c108BFloat16ENS2_4HalfELi256ELb0ELi2EEEvPviiifPKvS7_S7_PKlii:
	.zero		416


//--------------------- .nv.constant0._ZN12tensorrt_llm7kernels32fusedQKNormRopeKernelNTokenHeadsIN3c108BFloat16ENS2_4HalfELi256ELb1ELi2EEEvPviiifPKvS7_S7_PKlii --------------------------
	.section	.nv.constant0._ZN12tensorrt_llm7kernels32fusedQKNormRopeKernelNTokenHeadsIN3c108BFloat16ENS2_4HalfELi256ELb1ELi2EEEvPviiifPKvS7_S7_PKlii,"a",@progbits
	.sectionflags	@""
	.align	4
.nv.constant0._ZN12tensorrt_llm7kernels32fusedQKNormRopeKernelNTokenHeadsIN3c108BFloat16ENS2_4HalfELi256ELb1ELi2EEEvPviiifPKvS7_S7_PKlii:
	.zero		416


//--------------------- .nv.constant0._ZN12tensorrt_llm7kernels32fusedQKNormRopeKernelNTokenHeadsIN3c108BFloat16ENS2_4HalfELi128ELb0ELi2EEEvPviiifPKvS7_S7_PKlii --------------------------
	.section	.nv.constant0._ZN12tensorrt_llm7kernels32fusedQKNormRopeKernelNTokenHeadsIN3c108BFloat16ENS2_4HalfELi128ELb0ELi2EEEvPviiifPKvS7_S7_PKlii,"a",@progbits
	.sectionflags	@""
	.align	4
.nv.constant0._ZN12tensorrt_llm7kernels32fusedQKNormRopeKernelNTokenHeadsIN3c108BFloat16ENS2_4HalfELi128ELb0ELi2EEEvPviiifPKvS7_S7_PKlii:
	.zero		416


//--------------------- .nv.constant0._ZN12tensorrt_llm7kernels32fusedQKNormRopeKernelNTokenHeadsIN3c108BFloat16ENS2_4HalfELi128ELb1ELi2EEEvPviiifPKvS7_S7_PKlii --------------------------
	.section	.nv.constant0._ZN12tensorrt_llm7kernels32fusedQKNormRopeKernelNTokenHeadsIN3c108BFloat16ENS2_4HalfELi128ELb1ELi2EEEvPviiifPKvS7_S7_PKlii,"a",@progbits
	.sectionflags	@""
	.align	4
.nv.constant0._ZN12tensorrt_llm7kernels32fusedQKNormRopeKernelNTokenHeadsIN3c108BFloat16ENS2_4HalfELi128ELb1ELi2EEEvPviiifPKvS7_S7_PKlii:
	.zero		416


//--------------------- .nv.constant0._ZN12tensorrt_llm7kernels32fusedQKNormRopeKernelNTokenHeadsIN3c108BFloat16ENS2_4HalfELi64ELb0ELi2EEEvPviiifPKvS7_S7_PKlii --------------------------
	.section	.nv.constant0._ZN12tensorrt_llm7kernels32fusedQKNormRopeKernelNTokenHeadsIN3c108BFloat16ENS2_4HalfELi64ELb0ELi2EEEvPviiifPKvS7_S7_PKlii,"a",@progbits
	.sectionflags	@""
	.align	4
.nv.constant0._ZN12tensorrt_llm7kernels32fusedQKNormRopeKernelNTokenHeadsIN3c108BFloat16ENS2_4HalfELi64ELb0ELi2EEEvPviiifPKvS7_S7_PKlii:
	.zero		416


//--------------------- .nv.constant0._ZN12tensorrt_llm7kernels32fusedQKNormRopeKernelNTokenHeadsIN3c108BFloat16ENS2_4HalfELi64ELb1ELi2EEEvPviiifPKvS7_S7_PKlii --------------------------
	.section	.nv.constant0._ZN12tensorrt_llm7kernels32fusedQKNormRopeKernelNTokenHeadsIN3c108BFloat16ENS2_4HalfELi64ELb1ELi2EEEvPviiifPKvS7_S7_PKlii,"a",@progbits
	.sectionflags	@""
	.align	4
.nv.constant0._ZN12tensorrt_llm7kernels32fusedQKNormRopeKernelNTokenHeadsIN3c108BFloat16ENS2_4HalfELi64ELb1ELi2EEEvPviiifPKvS7_S7_PKlii:
	.zero		416


//--------------------- .nv.constant0._ZN12tensorrt_llm7kernels21fusedQKNormRopeKernelIN3c108BFloat16ENS2_4HalfELi256ELb0EEEvPviiifPKvS7_S7_PKlii --------------------------
	.section	.nv.constant0._ZN12tensorrt_llm7kernels21fusedQKNormRopeKernelIN3c108BFloat16ENS2_4HalfELi256ELb0EEEvPviiifPKvS7_S7_PKlii,"a",@progbits
	.sectionflags	@""
	.align	4
.nv.constant0._ZN12tensorrt_llm7kernels21fusedQKNormRopeKernelIN3c108BFloat16ENS2_4HalfELi256ELb0EEEvPviiifPKvS7_S7_PKlii:
	.zero		416


//--------------------- .nv.constant0._ZN12tensorrt_llm7kernels21fusedQKNormRopeKernelIN3c108BFloat16ENS2_4HalfELi256ELb1EEEvPviiifPKvS7_S7_PKlii --------------------------
	.section	.nv.constant0._ZN12tensorrt_llm7kernels21fusedQKNormRopeKernelIN3c108BFloat16ENS2_4HalfELi256ELb1EEEvPviiifPKvS7_S7_PKlii,"a",@progbits
	.sectionflags	@""
	.align	4
.nv.constant0._ZN12tensorrt_llm7kernels21fusedQKNormRopeKernelIN3c108BFloat16ENS2_4HalfELi256ELb1EEEvPviiifPKvS7_S7_PKlii:
	.zero		416


//--------------------- .nv.constant0._ZN12tensorrt_llm7kernels21fusedQKNormRopeKernelIN3c108BFloat16ENS2_4HalfELi128ELb0EEEvPviiifPKvS7_S7_PKlii --------------------------
	.section	.nv.constant0._ZN12tensorrt_llm7kernels21fusedQKNormRopeKernelIN3c108BFloat16ENS2_4HalfELi128ELb0EEEvPviiifPKvS7_S7_PKlii,"a",@progbits
	.sectionflags	@""
	.align	4
.nv.constant0._ZN12tensorrt_llm7kernels21fusedQKNormRopeKernelIN3c108BFloat16ENS2_4HalfELi128ELb0EEEvPviiifPKvS7_S7_PKlii:
	.zero		416


//--------------------- .nv.constant0._ZN12tensorrt_llm7kernels21fusedQKNormRopeKernelIN3c108BFloat16ENS2_4HalfELi128ELb1EEEvPviiifPKvS7_S7_PKlii --------------------------
	.section	.nv.constant0._ZN12tensorrt_llm7kernels21fusedQKNormRopeKernelIN3c108BFloat16ENS2_4HalfELi128ELb1EEEvPviiifPKvS7_S7_PKlii,"a",@progbits
	.sectionflags	@""
	.align	4
.nv.constant0._ZN12tensorrt_llm7kernels21fusedQKNormRopeKernelIN3c108BFloat16ENS2_4HalfELi128ELb1EEEvPviiifPKvS7_S7_PKlii:
	.zero		416


//--------------------- .nv.constant0._ZN12tensorrt_llm7kernels21fusedQKNormRopeKernelIN3c108BFloat16ENS2_4HalfELi64ELb0EEEvPviiifPKvS7_S7_PKlii --------------------------
	.section	.nv.constant0._ZN12tensorrt_llm7kernels21fusedQKNormRopeKernelIN3c108BFloat16ENS2_4HalfELi64ELb0EEEvPviiifPKvS7_S7_PKlii,"a",@progbits
	.sectionflags	@""
	.align	4
.nv.constant0._ZN12tensorrt_llm7kernels21fusedQKNormRopeKernelIN3c108BFloat16ENS2_4HalfELi64ELb0EEEvPviiifPKvS7_S7_PKlii:
	.zero		416


//--------------------- .nv.constant0._ZN12tensorrt_llm7kernels21fusedQKNormRopeKernelIN3c108BFloat16ENS2_4HalfELi64ELb1EEEvPviiifPKvS7_S7_PKlii --------------------------
	.section	.nv.constant0._ZN12tensorrt_llm7kernels21fusedQKNormRopeKernelIN3c108BFloat16ENS2_4HalfELi64ELb1EEEvPviiifPKvS7_S7_PKlii,"a",@progbits
	.sectionflags	@""
	.align	4
.nv.constant0._ZN12tensorrt_llm7kernels21fusedQKNormRopeKernelIN3c108BFloat16ENS2_4HalfELi64ELb1EEEvPviiifPKvS7_S7_PKlii:
	.zero		416


//--------------------- .nv.constant0._ZN12tensorrt_llm7kernels32fusedQKNormRopeKernelNTokenHeadsIN3c108BFloat16EfLi256ELb0ELi8EEEvPviiifPKvS6_S6_PKlii --------------------------
	.section	.nv.constant0._ZN12tensorrt_llm7kernels32fusedQKNormRopeKernelNTokenHeadsIN3c108BFloat16EfLi256ELb0ELi8EEEvPviiifPKvS6_S6_PKlii,"a",@progbits
	.sectionflags	@""
	.align	4
.nv.constant0._ZN12tensorrt_llm7kernels32fusedQKNormRopeKernelNTokenHeadsIN3c108BFloat16EfLi256ELb0ELi8EEEvPviiifPKvS6_S6_PKlii:
	.zero		416


//--------------------- .nv.constant0._ZN12tensorrt_llm7kernels32fusedQKNormRopeKernelNTokenHeadsIN3c108BFloat16EfLi256ELb1ELi8EEEvPviiifPKvS6_S6_PKlii --------------------------
	.section	.nv.constant0._ZN12tensorrt_llm7kernels32fusedQKNormRopeKernelNTokenHeadsIN3c108BFloat16EfLi256ELb1ELi8EEEvPviiifPKvS6_S6_PKlii,"a",@progbits
	.sectionflags	@""
	.align	4
.nv.constant0._ZN12tensorrt_llm7kernels32fusedQKNormRopeKernelNTokenHeadsIN3c108BFloat16EfLi256ELb1ELi8EEEvPviiifPKvS6_S6_PKlii:
	.zero		416


//--------------------- .nv.constant0._ZN12tensorrt_llm7kernels32fusedQKNormRopeKernelNTokenHeadsIN3c108BFloat16EfLi128ELb0ELi8EEEvPviiifPKvS6_S6_PKlii --------------------------
	.section	.nv.constant0._ZN12tensorrt_llm7kernels32fusedQKNormRopeKernelNTokenHeadsIN3c108BFloat16EfLi128ELb0ELi8EEEvPviiifPKvS6_S6_PKlii,"a",@progbits
	.sectionflags	@""
	.align	4
.nv.constant0._ZN12tensorrt_llm7kernels32fusedQKNormRopeKernelNTokenHeadsIN3c108BFloat16EfLi128ELb0ELi8EEEvPviiifPKvS6_S6_PKlii:
	.zero		416


//--------------------- .nv.constant0._ZN12tensorrt_llm7kernels32fusedQKNormRopeKernelNTokenHeadsIN3c108BFloat16EfLi128ELb1ELi8EEEvPviiifPKvS6_S6_PKlii --------------------------
	.section	.nv.constant0._ZN12tensorrt_llm7kernels32fusedQKNormRopeKernelNTokenHeadsIN3c108BFloat16EfLi128ELb1ELi8EEEvPviiifPKvS6_S6_PKlii,"a",@progbits
	.sectionflags	@""
	.align	4
.nv.constant0._ZN12tensorrt_llm7kernels32fusedQKNormRopeKernelNTokenHeadsIN3c108BFloat16EfLi128ELb1ELi8EEEvPviiifPKvS6_S6_PKlii:
	.zero		416


//--------------------- .nv.constant0._ZN12tensorrt_llm7kernels32fusedQKNormRopeKernelNTokenHeadsIN3c108BFloat16EfLi64ELb0ELi8EEEvPviiifPKvS6_S6_PKlii --------------------------
	.section	.nv.constant0._ZN12tensorrt_llm7kernels32fusedQKNormRopeKernelNTokenHeadsIN3c108BFloat16EfLi64ELb0ELi8EEEvPviiifPKvS6_S6_PKlii,"a",@progbits
	.sectionflags	@""
	.align	4
.nv.constant0._ZN12tensorrt_llm7kernels32fusedQKNormRopeKernelNTokenHeadsIN3c108BFloat16EfLi64ELb0ELi8EEEvPviiifPKvS6_S6_PKlii:
	.zero		416


//--------------------- .nv.constant0._ZN12tensorrt_llm7kernels32fusedQKNormRopeKernelNTokenHeadsIN3c108BFloat16EfLi64ELb1ELi8EEEvPviiifPKvS6_S6_PKlii --------------------------
	.section	.nv.constant0._ZN12tensorrt_llm7kernels32fusedQKNormRopeKernelNTokenHeadsIN3c108BFloat16EfLi64ELb1ELi8EEEvPviiifPKvS6_S6_PKlii,"a",@progbits
	.sectionflags	@""
	.align	4
.nv.constant0._ZN12tensorrt_llm7kernels32fusedQKNormRopeKernelNTokenHeadsIN3c108BFloat16EfLi64ELb1ELi8EEEvPviiifPKvS6_S6_PKlii:
	.zero		416


//--------------------- .nv.constant0._ZN12tensorrt_llm7kernels32fusedQKNormRopeKernelNTokenHeadsIN3c108BFloat16EfLi256ELb0ELi4EEEvPviiifPKvS6_S6_PKlii --------------------------
	.section	.nv.constant0._ZN12tensorrt_llm7kernels32fusedQKNormRopeKernelNTokenHeadsIN3c108BFloat16EfLi256ELb0ELi4EEEvPviiifPKvS6_S6_PKlii,"a",@progbits
	.sectionflags	@""
	.align	4
.nv.constant0._ZN12tensorrt_llm7kernels32fusedQKNormRopeKernelNTokenHeadsIN3c108BFloat16EfLi256ELb0ELi4EEEvPviiifPKvS6_S6_PKlii:
	.zero		416


//--------------------- .nv.constant0._ZN12tensorrt_llm7kernels32fusedQKNormRopeKernelNTokenHeadsIN3c108BFloat16EfLi256ELb1ELi4EEEvPviiifPKvS6_S6_PKlii --------------------------
	.section	.nv.constant0._ZN12tensorrt_llm7kernels32fusedQKNormRopeKernelNTokenHeadsIN3c108BFloat16EfLi256ELb1ELi4EEEvPviiifPKvS6_S6_PKlii,"a",@progbits
	.sectionflags	@""
	.align	4
.nv.constant0._ZN12tensorrt_llm7kernels32fusedQKNormRopeKernelNTokenHeadsIN3c108BFloat16EfLi256ELb1ELi4EEEvPviiifPKvS6_S6_PKlii:
	.zero		416


//--------------------- .nv.constant0._ZN12tensorrt_llm7kernels32fusedQKNormRopeKernelNTokenHeadsIN3c108BFloat16EfLi128ELb0ELi4EEEvPviiifPKvS6_S6_PKlii --------------------------
	.section	.nv.constant0._ZN12tensorrt_llm7kernels32fusedQKNormRopeKernelNTokenHeadsIN3c108BFloat16EfLi128ELb0ELi4EEEvPviiifPKvS6_S6_PKlii,"a",@progbits
	.sectionflags	@""
	.align	4
.nv.constant0._ZN12tensorrt_llm7kernels32fusedQKNormRopeKernelNTokenHeadsIN3c108BFloat16EfLi128ELb0ELi4EEEvPviiifPKvS6_S6_PKlii:
	.zero		416


//--------------------- .nv.constant0._ZN12tensorrt_llm7kernels32fusedQKNormRopeKernelNTokenHeadsIN3c108BFloat16EfLi128ELb1ELi4EEEvPviiifPKvS6_S6_PKlii --------------------------
	.section	.nv.constant0._ZN12tensorrt_llm7kernels32fusedQKNormRopeKernelNTokenHeadsIN3c108BFloat16EfLi128ELb1ELi4EEEvPviiifPKvS6_S6_PKlii,"a",@progbits
	.sectionflags	@""
	.align	4
.nv.constant0._ZN12tensorrt_llm7kernels32fusedQKNormRopeKernelNTokenHeadsIN3c108BFloat16EfLi128ELb1ELi4EEEvPviiifPKvS6_S6_PKlii:
	.zero		416


//--------------------- .nv.constant0._ZN12tensorrt_llm7kernels32fusedQKNormRopeKernelNTokenHeadsIN3c108BFloat16EfLi64ELb0ELi4EEEvPviiifPKvS6_S6_PKlii --------------------------
	.section	.nv.constant0._ZN12tensorrt_llm7kernels32fusedQKNormRopeKernelNTokenHeadsIN3c108BFloat16EfLi64ELb0ELi4EEEvPviiifPKvS6_S6_PKlii,"a",@progbits
	.sectionflags	@""
	.align	4
.nv.constant0._ZN12tensorrt_llm7kernels32fusedQKNormRopeKernelNTokenHeadsIN3c108BFloat16EfLi64ELb0ELi4EEEvPviiifPKvS6_S6_PKlii:
	.zero		416


//--------------------- .nv.constant0._ZN12tensorrt_llm7kernels32fusedQKNormRopeKernelNTokenHeadsIN3c108BFloat16EfLi64ELb1ELi4EEEvPviiifPKvS6_S6_PKlii --------------------------
	.section	.nv.constant0._ZN12tensorrt_llm7kernels32fusedQKNormRopeKernelNTokenHeadsIN3c108BFloat16EfLi64ELb1ELi4EEEvPviiifPKvS6_S6_PKlii,"a",@progbits
	.sectionflags	@""
	.align	4
.nv.constant0._ZN12tensorrt_llm7kernels32fusedQKNormRopeKernelNTokenHeadsIN3c108BFloat16EfLi64ELb1ELi4EEEvPviiifPKvS6_S6_PKlii:
	.zero		416


//--------------------- .nv.constant0._ZN12tensorrt_llm7kernels32fusedQKNormRopeKernelNTokenHeadsIN3c108BFloat16EfLi256ELb0ELi2EEEvPviiifPKvS6_S6_PKlii --------------------------
	.section	.nv.constant0._ZN12tensorrt_llm7kernels32fusedQKNormRopeKernelNTokenHeadsIN3c108BFloat16EfLi256ELb0ELi2EEEvPviiifPKvS6_S6_PKlii,"a",@progbits
	.sectionflags	@""
	.align	4
.nv.constant0._ZN12tensorrt_llm7kernels32fusedQKNormRopeKernelNTokenHeadsIN3c108BFloat16EfLi256ELb0ELi2EEEvPviiifPKvS6_S6_PKlii:
	.zero		416


//--------------------- .nv.constant0._ZN12tensorrt_llm7kernels32fusedQKNormRopeKernelNTokenHeadsIN3c108BFloat16EfLi256ELb1ELi2EEEvPviiifPKvS6_S6_PKlii --------------------------
	.section	.nv.constant0._ZN12tensorrt_llm7kernels32fusedQKNormRopeKernelNTokenHeadsIN3c108BFloat16EfLi256ELb1ELi2EEEvPviiifPKvS6_S6_PKlii,"a",@progbits
	.sectionflags	@""
	.align	4
.nv.constant0._ZN12tensorrt_llm7kernels32fusedQKNormRopeKernelNTokenHeadsIN3c108BFloat16EfLi256ELb1ELi2EEEvPviiifPKvS6_S6_PKlii:
	.zero		416


//--------------------- .nv.constant0._ZN12tensorrt_llm7kernels32fusedQKNormRopeKernelNTokenHeadsIN3c108BFloat16EfLi128ELb0ELi2EEEvPviiifPKvS6_S6_PKlii --------------------------
	.section	.nv.constant0._ZN12tensorrt_llm7kernels32fusedQKNormRopeKernelNTokenHeadsIN3c108BFloat16EfLi128ELb0ELi2EEEvPviiifPKvS6_S6_PKlii,"a",@progbits
	.sectionflags	@""
	.align	4
.nv.constant0._ZN12tensorrt_llm7kernels32fusedQKNormRopeKernelNTokenHeadsIN3c108BFloat16EfLi128ELb0ELi2EEEvPviiifPKvS6_S6_PKlii:
	.zero		416


//--------------------- .nv.constant0._ZN12tensorrt_llm7kernels32fusedQKNormRopeKernelNTokenHeadsIN3c108BFloat16EfLi128ELb1ELi2EEEvPviiifPKvS6_S6_PKlii --------------------------
	.section	.nv.constant0._ZN12tensorrt_llm7kernels32fusedQKNormRopeKernelNTokenHeadsIN3c108BFloat16EfLi128ELb1ELi2EEEvPviiifPKvS6_S6_PKlii,"a",@progbits
	.sectionflags	@""
	.align	4
.nv.constant0._ZN12tensorrt_llm7kernels32fusedQKNormRopeKernelNTokenHeadsIN3c108BFloat16EfLi128ELb1ELi2EEEvPviiifPKvS6_S6_PKlii:
	.zero		416


//--------------------- .nv.constant0._ZN12tensorrt_llm7kernels32fusedQKNormRopeKernelNTokenHeadsIN3c108BFloat16EfLi64ELb0ELi2EEEvPviiifPKvS6_S6_PKlii --------------------------
	.section	.nv.constant0._ZN12tensorrt_llm7kernels32fusedQKNormRopeKernelNTokenHeadsIN3c108BFloat16EfLi64ELb0ELi2EEEvPviiifPKvS6_S6_PKlii,"a",@progbits
	.sectionflags	@""
	.align	4
.nv.constant0._ZN12tensorrt_llm7kernels32fusedQKNormRopeKernelNTokenHeadsIN3c108BFloat16EfLi64ELb0ELi2EEEvPviiifPKvS6_S6_PKlii:
	.zero		416


//--------------------- .nv.constant0._ZN12tensorrt_llm7kernels32fusedQKNormRopeKernelNTokenHeadsIN3c108BFloat16EfLi64ELb1ELi2EEEvPviiifPKvS6_S6_PKlii --------------------------
	.section	.nv.constant0._ZN12tensorrt_llm7kernels32fusedQKNormRopeKernelNTokenHeadsIN3c108BFloat16EfLi64ELb1ELi2EEEvPviiifPKvS6_S6_PKlii,"a",@progbits
	.sectionflags	@""
	.align	4
.nv.constant0._ZN12tensorrt_llm7kernels32fusedQKNormRopeKernelNTokenHeadsIN3c108BFloat16EfLi64ELb1ELi2EEEvPviiifPKvS6_S6_PKlii:
	.zero		416


//--------------------- .nv.constant0._ZN12tensorrt_llm7kernels21fusedQKNormRopeKernelIN3c108BFloat16EfLi256ELb0EEEvPviiifPKvS6_S6_PKlii --------------------------
	.section	.nv.constant0._ZN12tensorrt_llm7kernels21fusedQKNormRopeKernelIN3c108BFloat16EfLi256ELb0EEEvPviiifPKvS6_S6_PKlii,"a",@progbits
	.sectionflags	@""
	.align	4
.nv.constant0._ZN12tensorrt_llm7kernels21fusedQKNormRopeKernelIN3c108BFloat16EfLi256ELb0EEEvPviiifPKvS6_S6_PKlii:
	.zero		416


//--------------------- .nv.constant0._ZN12tensorrt_llm7kernels21fusedQKNormRopeKernelIN3c108BFloat16EfLi256ELb1EEEvPviiifPKvS6_S6_PKlii --------------------------
	.section	.nv.constant0._ZN12tensorrt_llm7kernels21fusedQKNormRopeKernelIN3c108BFloat16EfLi256ELb1EEEvPviiifPKvS6_S6_PKlii,"a",@progbits
	.sectionflags	@""
	.align	4
.nv.constant0._ZN12tensorrt_llm7kernels21fusedQKNormRopeKernelIN3c108BFloat16EfLi256ELb1EEEvPviiifPKvS6_S6_PKlii:
	.zero		416


//--------------------- .nv.constant0._ZN12tensorrt_llm7kernels21fusedQKNormRopeKernelIN3c108BFloat16EfLi128ELb0EEEvPviiifPKvS6_S6_PKlii --------------------------
	.section	.nv.constant0._ZN12tensorrt_llm7kernels21fusedQKNormRopeKernelIN3c108BFloat16EfLi128ELb0EEEvPviiifPKvS6_S6_PKlii,"a",@progbits
	.sectionflags	@""
	.align	4
.nv.constant0._ZN12tensorrt_llm7kernels21fusedQKNormRopeKernelIN3c108BFloat16EfLi128ELb0EEEvPviiifPKvS6_S6_PKlii:
	.zero		416


//--------------------- .nv.constant0._ZN12tensorrt_llm7kernels21fusedQKNormRopeKernelIN3c108BFloat16EfLi128ELb1EEEvPviiifPKvS6_S6_PKlii --------------------------
	.section	.nv.constant0._ZN12tensorrt_llm7kernels21fusedQKNormRopeKernelIN3c108BFloat16EfLi128ELb1EEEvPviiifPKvS6_S6_PKlii,"a",@progbits
	.sectionflags	@""
	.align	4
.nv.constant0._ZN12tensorrt_llm7kernels21fusedQKNormRopeKernelIN3c108BFloat16EfLi128ELb1EEEvPviiifPKvS6_S6_PKlii:
	.zero		416


//--------------------- .nv.constant0._ZN12tensorrt_llm7kernels21fusedQKNormRopeKernelIN3c108BFloat16EfLi64ELb0EEEvPviiifPKvS6_S6_PKlii --------------------------
	.section	.nv.constant0._ZN12tensorrt_llm7kernels21fusedQKNormRopeKernelIN3c108BFloat16EfLi64ELb0EEEvPviiifPKvS6_S6_PKlii,"a",@progbits
	.sectionflags	@""
	.align	4
.nv.constant0._ZN12tensorrt_llm7kernels21fusedQKNormRopeKernelIN3c108BFloat16EfLi64ELb0EEEvPviiifPKvS6_S6_PKlii:
	.zero		416


//--------------------- .nv.constant0._ZN12tensorrt_llm7kernels21fusedQKNormRopeKernelIN3c108BFloat16EfLi64ELb1EEEvPviiifPKvS6_S6_PKlii --------------------------
	.section	.nv.constant0._ZN12tensorrt_llm7kernels21fusedQKNormRopeKernelIN3c108BFloat16EfLi64ELb1EEEvPviiifPKvS6_S6_PKlii,"a",@progbits
	.sectionflags	@""
	.align	4
.nv.constant0._ZN12tensorrt_llm7kernels21fusedQKNormRopeKernelIN3c108BFloat16EfLi64ELb1EEEvPviiifPKvS6_S6_PKlii:
	.zero		416


//--------------------- .nv.constant0._ZN12tensorrt_llm7kernels32fusedQKNormRopeKernelNTokenHeadsIN3c104HalfENS2_8BFloat16ELi256ELb0ELi8EEEvPviiifPKvS7_S7_PKlii --------------------------
	.section	.nv.constant0._ZN12tensorrt_llm7kernels32fusedQKNormRopeKernelNTokenHeadsIN3c104HalfENS2_8BFloat16ELi256ELb0ELi8EEEvPviiifPKvS7_S7_PKlii,"a",@progbits
	.sectionflags	@""
	.align	4
.nv.constant0._ZN12tensorrt_llm7kernels32fusedQKNormRopeKernelNTokenHeadsIN3c104HalfENS2_8BFloat16ELi256ELb0ELi8EEEvPviiifPKvS7_S7_PKlii:
	.zero		416


//--------------------- .nv.constant0._ZN12tensorrt_llm7kernels32fusedQKNormRopeKernelNTokenHeadsIN3c104HalfENS2_8BFloat16ELi256ELb1ELi8EEEvPviiifPKvS7_S7_PKlii --------------------------
	.section	.nv.constant0._ZN12tensorrt_llm7kernels32fusedQKNormRopeKernelNTokenHeadsIN3c104HalfENS2_8BFloat16ELi256ELb1ELi8EEEvPviiifPKvS7_S7_PKlii,"a",@progbits
	.sectionflags	@""
	.align	4
.nv.constant0._ZN12tensorrt_llm7kernels32fusedQKNormRopeKernelNTokenHeadsIN3c104HalfENS2_8BFloat16ELi256ELb1ELi8EEEvPviiifPKvS7_S7_PKlii:
	.zero		416


//--------------------- .nv.constant0._ZN12tensorrt_llm7kernels32fusedQKNormRopeKernelNTokenHeadsIN3c104HalfENS2_8BFloat16ELi128ELb0ELi8EEEvPviiifPKvS7_S7_PKlii --------------------------
	.section	.nv.constant0._ZN12tensorrt_llm7kernels32fusedQKNormRopeKernelNTokenHeadsIN3c104HalfENS2_8BFloat16ELi128ELb0ELi8EEEvPviiifPKvS7_S7_PKlii,"a",@progbits
	.sectionflags	@""
	.align	4
.nv.constant0._ZN12tensorrt_llm7kernels32fusedQKNormRopeKernelNTokenHeadsIN3c104HalfENS2_8BFloat16ELi128ELb0ELi8EEEvPviiifPKvS7_S7_PKlii:
	.zero		416


//--------------------- .nv.constant0._ZN12tensorrt_llm7kernels32fusedQKNormRopeKernelNTokenHeadsIN3c104HalfENS2_8BFloat16ELi128ELb1ELi8EEEvPviiifPKvS7_S7_PKlii --------------------------
	.section	.nv.constant0._ZN12tensorrt_llm7kernels32fusedQKNormRopeKernelNTokenHeadsIN3c104HalfENS2_8BFloat16ELi128ELb1ELi8EEEvPviiifPKvS7_S7_PKlii,"a",@progbits
	.sectionflags	@""
	.align	4
.nv.constant0._ZN12tensorrt_llm7kernels32fusedQKNormRopeKernelNTokenHeadsIN3c104HalfENS2_8BFloat16ELi128ELb1ELi8EEEvPviiifPKvS7_S7_PKlii:
	.zero		416


//--------------------- .nv.constant0._ZN12tensorrt_llm7kernels32fusedQKNormRopeKernelNTokenHeadsIN3c104HalfENS2_8BFloat16ELi64ELb0ELi8EEEvPviiifPKvS7_S7_PKlii --------------------------
	.section	.nv.constant0._ZN12tensorrt_llm7kernels32fusedQKNormRopeKernelNTokenHeadsIN3c104HalfENS2_8BFloat16ELi64ELb0ELi8EEEvPviiifPKvS7_S7_PKlii,"a",@progbits
	.sectionflags	@""
	.align	4
.nv.constant0._ZN12tensorrt_llm7kernels32fusedQKNormRopeKernelNTokenHeadsIN3c104HalfENS2_8BFloat16ELi64ELb0ELi8EEEvPviiifPKvS7_S7_PKlii:
	.zero		416


//--------------------- .nv.constant0._ZN12tensorrt_llm7kernels32fusedQKNormRopeKernelNTokenHeadsIN3c104HalfENS2_8BFloat16ELi64ELb1ELi8EEEvPviiifPKvS7_S7_PKlii --------------------------
	.section	.nv.constant0._ZN12tensorrt_llm7kernels32fusedQKNormRopeKernelNTokenHeadsIN3c104HalfENS2_8BFloat16ELi64ELb1ELi8EEEvPviiifPKvS7_S7_PKlii,"a",@progbits
	.sectionflags	@""
	.align	4
.nv.constant0._ZN12tensorrt_llm7kernels32fusedQKNormRopeKernelNTokenHeadsIN3c104HalfENS2_8BFloat16ELi64ELb1ELi8EEEvPviiifPKvS7_S7_PKlii:
	.zero		416


//--------------------- .nv.constant0._ZN12tensorrt_llm7kernels32fusedQKNormRopeKernelNTokenHeadsIN3c104HalfENS2_8BFloat16ELi256ELb0ELi4EEEvPviiifPKvS7_S7_PKlii --------------------------
	.section	.nv.constant0._ZN12tensorrt_llm7kernels32fusedQKNormRopeKernelNTokenHeadsIN3c104HalfENS2_8BFloat16ELi256ELb0ELi4EEEvPviiifPKvS7_S7_PKlii,"a",@progbits
	.sectionflags	@""
	.align	4
.nv.constant0._ZN12tensorrt_llm7kernels32fusedQKNormRopeKernelNTokenHeadsIN3c104HalfENS2_8BFloat16ELi256ELb0ELi4EEEvPviiifPKvS7_S7_PKlii:
	.zero		416


//--------------------- .nv.constant0._ZN12tensorrt_llm7kernels32fusedQKNormRopeKernelNTokenHeadsIN3c104HalfENS2_8BFloat16ELi256ELb1ELi4EEEvPviiifPKvS7_S7_PKlii --------------------------
	.section	.nv.constant0._ZN12tensorrt_llm7kernels32fusedQKNormRopeKernelNTokenHeadsIN3c104HalfENS2_8BFloat16ELi256ELb1ELi4EEEvPviiifPKvS7_S7_PKlii,"a",@progbits
	.sectionflags	@""
	.align	4
.nv.constant0._ZN12tensorrt_llm7kernels32fusedQKNormRopeKernelNTokenHeadsIN3c104HalfENS2_8BFloat16ELi256ELb1ELi4EEEvPviiifPKvS7_S7_PKlii:
	.zero		416


//--------------------- .nv.constant0._ZN12tensorrt_llm7kernels32fusedQKNormRopeKernelNTokenHeadsIN3c104HalfENS2_8BFloat16ELi128ELb0ELi4EEEvPviiifPKvS7_S7_PKlii --------------------------
	.section	.nv.constant0._ZN12tensorrt_llm7kernels32fusedQKNormRopeKernelNTokenHeadsIN3c104HalfENS2_8BFloat16ELi128ELb0ELi4EEEvPviiifPKvS7_S7_PKlii,"a",@progbits
	.sectionflags	@""
	.align	4
.nv.constant0._ZN12tensorrt_llm7kernels32fusedQKNormRopeKernelNTokenHeadsIN3c104HalfENS2_8BFloat16ELi128ELb0ELi4EEEvPviiifPKvS7_S7_PKlii:
	.zero		416


//--------------------- .nv.constant0._ZN12tensorrt_llm7kernels32fusedQKNormRopeKernelNTokenHeadsIN3c104HalfENS2_8BFloat16ELi128ELb1ELi4EEEvPviiifPKvS7_S7_PKlii --------------------------
	.section	.nv.constant0._ZN12tensorrt_llm7kernels32fusedQKNormRopeKernelNTokenHeadsIN3c104HalfENS2_8BFloat16ELi128ELb1ELi4EEEvPviiifPKvS7_S7_PKlii,"a",@progbits
	.sectionflags	@""
	.align	4
.nv.constant0._ZN12tensorrt_llm7kernels32fusedQKNormRopeKernelNTokenHeadsIN3c104HalfENS2_8BFloat16ELi128ELb1ELi4EEEvPviiifPKvS7_S7_PKlii:
	.zero		416


//--------------------- .nv.constant0._ZN12tensorrt_llm7kernels32fusedQKNormRopeKernelNTokenHeadsIN3c104HalfENS2_8BFloat16ELi64ELb0ELi4EEEvPviiifPKvS7_S7_PKlii --------------------------
	.section	.nv.constant0._ZN12tensorrt_llm7kernels32fusedQKNormRopeKernelNTokenHeadsIN3c104HalfENS2_8BFloat16ELi64ELb0ELi4EEEvPviiifPKvS7_S7_PKlii,"a",@progbits
	.sectionflags	@""
	.align	4
.nv.constant0._ZN12tensorrt_llm7kernels32fusedQKNormRopeKernelNTokenHeadsIN3c104HalfENS2_8BFloat16ELi64ELb0ELi4EEEvPviiifPKvS7_S7_PKlii:
	.zero		416


//--------------------- .nv.constant0._ZN12tensorrt_llm7kernels32fusedQKNormRopeKernelNTokenHeadsIN3c104HalfENS2_8BFloat16ELi64ELb1ELi4EEEvPviiifPKvS7_S7_PKlii --------------------------
	.section	.nv.constant0._ZN12tensorrt_llm7kernels32fusedQKNormRopeKernelNTokenHeadsIN3c104HalfENS2_8BFloat16ELi64ELb1ELi4EEEvPviiifPKvS7_S7_PKlii,"a",@progbits
	.sectionflags	@""
	.align	4
.nv.constant0._ZN12tensorrt_llm7kernels32fusedQKNormRopeKernelNTokenHeadsIN3c104HalfENS2_8BFloat16ELi64ELb1ELi4EEEvPviiifPKvS7_S7_PKlii:
	.zero		416


//--------------------- .nv.constant0._ZN12tensorrt_llm7kernels32fusedQKNormRopeKernelNTokenHeadsIN3c104HalfENS2_8BFloat16ELi256ELb0ELi2EEEvPviiifPKvS7_S7_PKlii --------------------------
	.section	.nv.constant0._ZN12tensorrt_llm7kernels32fusedQKNormRopeKernelNTokenHeadsIN3c104HalfENS2_8BFloat16ELi256ELb0ELi2EEEvPviiifPKvS7_S7_PKlii,"a",@progbits
	.sectionflags	@""
	.align	4
.nv.constant0._ZN12tensorrt_llm7kernels32fusedQKNormRopeKernelNTokenHeadsIN3c104HalfENS2_8BFloat16ELi256ELb0ELi2EEEvPviiifPKvS7_S7_PKlii:
	.zero		416


//--------------------- .nv.constant0._ZN12tensorrt_llm7kernels32fusedQKNormRopeKernelNTokenHeadsIN3c104HalfENS2_8BFloat16ELi256ELb1ELi2EEEvPviiifPKvS7_S7_PKlii --------------------------
	.section	.nv.constant0._ZN12tensorrt_llm7kernels32fusedQKNormRopeKernelNTokenHeadsIN3c104HalfENS2_8BFloat16ELi256ELb1ELi2EEEvPviiifPKvS7_S7_PKlii,"a",@progbits
	.sectionflags	@""
	.align	4
.nv.constant0._ZN12tensorrt_llm7kernels32fusedQKNormRopeKernelNTokenHeadsIN3c104HalfENS2_8BFloat16ELi256ELb1ELi2EEEvPviiifPKvS7_S7_PKlii:
	.zero		416


//--------------------- .nv.constant0._ZN12tensorrt_llm7kernels32fusedQKNormRopeKernelNTokenHeadsIN3c104HalfENS2_8BFloat16ELi128ELb0ELi2EEEvPviiifPKvS7_S7_PKlii --------------------------
	.section	.nv.constant0._ZN12tensorrt_llm7kernels32fusedQKNormRopeKernelNTokenHeadsIN3c104HalfENS2_8BFloat16ELi128ELb0ELi2EEEvPviiifPKvS7_S7_PKlii,"a",@progbits
	.sectionflags	@""
	.align	4
.nv.constant0._ZN12tensorrt_llm7kernels32fusedQKNormRopeKernelNTokenHeadsIN3c104HalfENS2_8BFloat16ELi128ELb0ELi2EEEvPviiifPKvS7_S7_PKlii:
	.zero		416


//--------------------- .nv.constant0._ZN12tensorrt_llm7kernels32fusedQKNormRopeKernelNTokenHeadsIN3c104HalfENS2_8BFloat16ELi128ELb1ELi2EEEvPviiifPKvS7_S7_PKlii --------------------------
	.section	.nv.constant0._ZN12tensorrt_llm7kernels32fusedQKNormRopeKernelNTokenHeadsIN3c104HalfENS2_8BFloat16ELi128ELb1ELi2EEEvPviiifPKvS7_S7_PKlii,"a",@progbits
	.sectionflags	@""
	.align	4
.nv.constant0._ZN12tensorrt_llm7kernels32fusedQKNormRopeKernelNTokenHeadsIN3c104HalfENS2_8BFloat16ELi128ELb1ELi2EEEvPviiifPKvS7_S7_PKlii:
	.zero		416


//--------------------- .nv.constant0._ZN12tensorrt_llm7kernels32fusedQKNormRopeKernelNTokenHeadsIN3c104HalfENS2_8BFloat16ELi64ELb0ELi2EEEvPviiifPKvS7_S7_PKlii --------------------------
	.section	.nv.constant0._ZN12tensorrt_llm7kernels32fusedQKNormRopeKernelNTokenHeadsIN3c104HalfENS2_8BFloat16ELi64ELb0ELi2EEEvPviiifPKvS7_S7_PKlii,"a",@progbits
	.sectionflags	@""
	.align	4
.nv.constant0._ZN12tensorrt_llm7kernels32fusedQKNormRopeKernelNTokenHeadsIN3c104HalfENS2_8BFloat16ELi64ELb0ELi2EEEvPviiifPKvS7_S7_PKlii:
	.zero		416


//--------------------- .nv.constant0._ZN12tensorrt_llm7kernels32fusedQKNormRopeKernelNTokenHeadsIN3c104HalfENS2_8BFloat16ELi64ELb1ELi2EEEvPviiifPKvS7_S7_PKlii --------------------------
	.section	.nv.constant0._ZN12tensorrt_llm7kernels32fusedQKNormRopeKernelNTokenHeadsIN3c104HalfENS2_8BFloat16ELi64ELb1ELi2EEEvPviiifPKvS7_S7_PKlii,"a",@progbits
	.sectionflags	@""
	.align	4
.nv.constant0._ZN12tensorrt_llm7kernels32fusedQKNormRopeKernelNTokenHeadsIN3c104HalfENS2_8BFloat16ELi64ELb1ELi2EEEvPviiifPKvS7_S7_PKlii:
	.zero		416


//--------------------- .nv.constant0._ZN12tensorrt_llm7kernels21fusedQKNormRopeKernelIN3c104HalfENS2_8BFloat16ELi256ELb0EEEvPviiifPKvS7_S7_PKlii --------------------------
	.section	.nv.constant0._ZN12tensorrt_llm7kernels21fusedQKNormRopeKernelIN3c104HalfENS2_8BFloat16ELi256ELb0EEEvPviiifPKvS7_S7_PKlii,"a",@progbits
	.sectionflags	@""
	.align	4
.nv.constant0._ZN12tensorrt_llm7kernels21fusedQKNormRopeKernelIN3c104HalfENS2_8BFloat16ELi256ELb0EEEvPviiifPKvS7_S7_PKlii:
	.zero		416


//--------------------- .nv.constant0._ZN12tensorrt_llm7kernels21fusedQKNormRopeKernelIN3c104HalfENS2_8BFloat16ELi256ELb1EEEvPviiifPKvS7_S7_PKlii --------------------------
	.section	.nv.constant0._ZN12tensorrt_llm7kernels21fusedQKNormRopeKernelIN3c104HalfENS2_8BFloat16ELi256ELb1EEEvPviiifPKvS7_S7_PKlii,"a",@progbits
	.sectionflags	@""
	.align	4
.nv.constant0._ZN12tensorrt_llm7kernels21fusedQKNormRopeKernelIN3c104HalfENS2_8BFloat16ELi256ELb1EEEvPviiifPKvS7_S7_PKlii:
	.zero		416


//--------------------- .nv.constant0._ZN12tensorrt_llm7kernels21fusedQKNormRopeKernelIN3c104HalfENS2_8BFloat16ELi128ELb0EEEvPviiifPKvS7_S7_PKlii --------------------------
	.section	.nv.constant0._ZN12tensorrt_llm7kernels21fusedQKNormRopeKernelIN3c104HalfENS2_8BFloat16ELi128ELb0EEEvPviiifPKvS7_S7_PKlii,"a",@progbits
	.sectionflags	@""
	.align	4
.nv.constant0._ZN12tensorrt_llm7kernels21fusedQKNormRopeKernelIN3c104HalfENS2_8BFloat16ELi128ELb0EEEvPviiifPKvS7_S7_PKlii:
	.zero		416


//--------------------- .nv.constant0._ZN12tensorrt_llm7kernels21fusedQKNormRopeKernelIN3c104HalfENS2_8BFloat16ELi128ELb1EEEvPviiifPKvS7_S7_PKlii --------------------------
	.section	.nv.constant0._ZN12tensorrt_llm7kernels21fusedQKNormRopeKernelIN3c104HalfENS2_8BFloat16ELi128ELb1EEEvPviiifPKvS7_S7_PKlii,"a",@progbits
	.sectionflags	@""
	.align	4
.nv.constant0._ZN12tensorrt_llm7kernels21fusedQKNormRopeKernelIN3c104HalfENS2_8BFloat16ELi128ELb1EEEvPviiifPKvS7_S7_PKlii:
	.zero		416


//--------------------- .nv.constant0._ZN12tensorrt_llm7kernels21fusedQKNormRopeKernelIN3c104HalfENS2_8BFloat16ELi64ELb0EEEvPviiifPKvS7_S7_PKlii --------------------------
	.section	.nv.constant0._ZN12tensorrt_llm7kernels21fusedQKNormRopeKernelIN3c104HalfENS2_8BFloat16ELi64ELb0EEEvPviiifPKvS7_S7_PKlii,"a",@progbits
	.sectionflags	@""
	.align	4
.nv.constant0._ZN12tensorrt_llm7kernels21fusedQKNormRopeKernelIN3c104HalfENS2_8BFloat16ELi64ELb0EEEvPviiifPKvS7_S7_PKlii:
	.zero		416


//--------------------- .nv.constant0._ZN12tensorrt_llm7kernels21fusedQKNormRopeKernelIN3c104HalfENS2_8BFloat16ELi64ELb1EEEvPviiifPKvS7_S7_PKlii --------------------------
	.section	.nv.constant0._ZN12tensorrt_llm7kernels21fusedQKNormRopeKernelIN3c104HalfENS2_8BFloat16ELi64ELb1EEEvPviiifPKvS7_S7_PKlii,"a",@progbits
	.sectionflags	@""
	.align	4
.nv.constant0._ZN12tensorrt_llm7kernels21fusedQKNormRopeKernelIN3c104HalfENS2_8BFloat16ELi64ELb1EEEvPviiifPKvS7_S7_PKlii:
	.zero		416


//--------------------- .nv.constant0._ZN12tensorrt_llm7kernels32fusedQKNormRopeKernelNTokenHeadsIN3c104HalfES3_Li256ELb0ELi8EEEvPviiifPKvS6_S6_PKlii --------------------------
	.section	.nv.constant0._ZN12tensorrt_llm7kernels32fusedQKNormRopeKernelNTokenHeadsIN3c104HalfES3_Li256ELb0ELi8EEEvPviiifPKvS6_S6_PKlii,"a",@progbits
	.sectionflags	@""
	.align	4
.nv.constant0._ZN12tensorrt_llm7kernels32fusedQKNormRopeKernelNTokenHeadsIN3c104HalfES3_Li256ELb0ELi8EEEvPviiifPKvS6_S6_PKlii:
	.zero		416


//--------------------- .nv.constant0._ZN12tensorrt_llm7kernels32fusedQKNormRopeKernelNTokenHeadsIN3c104HalfES3_Li256ELb1ELi8EEEvPviiifPKvS6_S6_PKlii --------------------------
	.section	.nv.constant0._ZN12tensorrt_llm7kernels32fusedQKNormRopeKernelNTokenHeadsIN3c104HalfES3_Li256ELb1ELi8EEEvPviiifPKvS6_S6_PKlii,"a",@progbits
	.sectionflags	@""
	.align	4
.nv.constant0._ZN12tensorrt_llm7kernels32fusedQKNormRopeKernelNTokenHeadsIN3c104HalfES3_Li256ELb1ELi8EEEvPviiifPKvS6_S6_PKlii:
	.zero		416


//--------------------- .nv.constant0._ZN12tensorrt_llm7kernels32fusedQKNormRopeKernelNTokenHeadsIN3c104HalfES3_Li128ELb0ELi8EEEvPviiifPKvS6_S6_PKlii --------------------------
	.section	.nv.constant0._ZN12tensorrt_llm7kernels32fusedQKNormRopeKernelNTokenHeadsIN3c104HalfES3_Li128ELb0ELi8EEEvPviiifPKvS6_S6_PKlii,"a",@progbits
	.sectionflags	@""
	.align	4
.nv.constant0._ZN12tensorrt_llm7kernels32fusedQKNormRopeKernelNTokenHeadsIN3c104HalfES3_Li128ELb0ELi8EEEvPviiifPKvS6_S6_PKlii:
	.zero		416


//--------------------- .nv.constant0._ZN12tensorrt_llm7kernels32fusedQKNormRopeKernelNTokenHeadsIN3c104HalfES3_Li128ELb1ELi8EEEvPviiifPKvS6_S6_PKlii --------------------------
	.section	.nv.constant0._ZN12tensorrt_llm7kernels32fusedQKNormRopeKernelNTokenHeadsIN3c104HalfES3_Li128ELb1ELi8EEEvPviiifPKvS6_S6_PKlii,"a",@progbits
	.sectionflags	@""
	.align	4
.nv.constant0._ZN12tensorrt_llm7kernels32fusedQKNormRopeKernelNTokenHeadsIN3c104HalfES3_Li128ELb1ELi8EEEvPviiifPKvS6_S6_PKlii:
	.zero		416


//--------------------- .nv.constant0._ZN12tensorrt_llm7kernels32fusedQKNormRopeKernelNTokenHeadsIN3c104HalfES3_Li64ELb0ELi8EEEvPviiifPKvS6_S6_PKlii --------------------------
	.section	.nv.constant0._ZN12tensorrt_llm7kernels32fusedQKNormRopeKernelNTokenHeadsIN3c104HalfES3_Li64ELb0ELi8EEEvPviiifPKvS6_S6_PKlii,"a",@progbits
	.sectionflags	@""
	.align	4
.nv.constant0._ZN12tensorrt_llm7kernels32fusedQKNormRopeKernelNTokenHeadsIN3c104HalfES3_Li64ELb0ELi8EEEvPviiifPKvS6_S6_PKlii:
	.zero		416


//--------------------- .nv.constant0._ZN12tensorrt_llm7kernels32fusedQKNormRopeKernelNTokenHeadsIN3c104HalfES3_Li64ELb1ELi8EEEvPviiifPKvS6_S6_PKlii --------------------------
	.section	.nv.constant0._ZN12tensorrt_llm7kernels32fusedQKNormRopeKernelNTokenHeadsIN3c104HalfES3_Li64ELb1ELi8EEEvPviiifPKvS6_S6_PKlii,"a",@progbits
	.sectionflags	@""
	.align	4
.nv.constant0._ZN12tensorrt_llm7kernels32fusedQKNormRopeKernelNTokenHeadsIN3c104HalfES3_Li64ELb1ELi8EEEvPviiifPKvS6_S6_PKlii:
	.zero		416


//--------------------- .nv.constant0._ZN12tensorrt_llm7kernels32fusedQKNormRopeKernelNTokenHeadsIN3c104HalfES3_Li256ELb0ELi4EEEvPviiifPKvS6_S6_PKlii --------------------------
	.section	.nv.constant0._ZN12tensorrt_llm7kernels32fusedQKNormRopeKernelNTokenHeadsIN3c104HalfES3_Li256ELb0ELi4EEEvPviiifPKvS6_S6_PKlii,"a",@progbits
	.sectionflags	@""
	.align	4
.nv.constant0._ZN12tensorrt_llm7kernels32fusedQKNormRopeKernelNTokenHeadsIN3c104HalfES3_Li256ELb0ELi4EEEvPviiifPKvS6_S6_PKlii:
	.zero		416


//--------------------- .nv.constant0._ZN12tensorrt_llm7kernels32fusedQKNormRopeKernelNTokenHeadsIN3c104HalfES3_Li256ELb1ELi4EEEvPviiifPKvS6_S6_PKlii --------------------------
	.section	.nv.constant0._ZN12tensorrt_llm7kernels32fusedQKNormRopeKernelNTokenHeadsIN3c104HalfES3_Li256ELb1ELi4EEEvPviiifPKvS6_S6_PKlii,"a",@progbits
	.sectionflags	@""
	.align	4
.nv.constant0._ZN12tensorrt_llm7kernels32fusedQKNormRopeKernelNTokenHeadsIN3c104HalfES3_Li256ELb1ELi4EEEvPviiifPKvS6_S6_PKlii:
	.zero		416


//--------------------- .nv.constant0._ZN12tensorrt_llm7kernels32fusedQKNormRopeKernelNTokenHeadsIN3c104HalfES3_Li128ELb0ELi4EEEvPviiifPKvS6_S6_PKlii --------------------------
	.section	.nv.constant0._ZN12tensorrt_llm7kernels32fusedQKNormRopeKernelNTokenHeadsIN3c104HalfES3_Li128ELb0ELi4EEEvPviiifPKvS6_S6_PKlii,"a",@progbits
	.sectionflags	@""
	.align	4
.nv.constant0._ZN12tensorrt_llm7kernels32fusedQKNormRopeKernelNTokenHeadsIN3c104HalfES3_Li128ELb0ELi4EEEvPviiifPKvS6_S6_PKlii:
	.zero		416


//--------------------- .nv.constant0._ZN12tensorrt_llm7kernels32fusedQKNormRopeKernelNTokenHeadsIN3c104HalfES3_Li128ELb1ELi4EEEvPviiifPKvS6_S6_PKlii --------------------------
	.section	.nv.constant0._ZN12tensorrt_llm7kernels32fusedQKNormRopeKernelNTokenHeadsIN3c104HalfES3_Li128ELb1ELi4EEEvPviiifPKvS6_S6_PKlii,"a",@progbits
	.sectionflags	@""
	.align	4
.nv.constant0._ZN12tensorrt_llm7kernels32fusedQKNormRopeKernelNTokenHeadsIN3c104HalfES3_Li128ELb1ELi4EEEvPviiifPKvS6_S6_PKlii:
	.zero		416


//--------------------- .nv.constant0._ZN12tensorrt_llm7kernels32fusedQKNormRopeKernelNTokenHeadsIN3c104HalfES3_Li64ELb0ELi4EEEvPviiifPKvS6_S6_PKlii --------------------------
	.section	.nv.constant0._ZN12tensorrt_llm7kernels32fusedQKNormRopeKernelNTokenHeadsIN3c104HalfES3_Li64ELb0ELi4EEEvPviiifPKvS6_S6_PKlii,"a",@progbits
	.sectionflags	@""
	.align	4
.nv.constant0._ZN12tensorrt_llm7kernels32fusedQKNormRopeKernelNTokenHeadsIN3c104HalfES3_Li64ELb0ELi4EEEvPviiifPKvS6_S6_PKlii:
	.zero		416


//--------------------- .nv.constant0._ZN12tensorrt_llm7kernels32fusedQKNormRopeKernelNTokenHeadsIN3c104HalfES3_Li64ELb1ELi4EEEvPviiifPKvS6_S6_PKlii --------------------------
	.section	.nv.constant0._ZN12tensorrt_llm7kernels32fusedQKNormRopeKernelNTokenHeadsIN3c104HalfES3_Li64ELb1ELi4EEEvPviiifPKvS6_S6_PKlii,"a",@progbits
	.sectionflags	@""
	.align	4
.nv.constant0._ZN12tensorrt_llm7kernels32fusedQKNormRopeKernelNTokenHeadsIN3c104HalfES3_Li64ELb1ELi4EEEvPviiifPKvS6_S6_PKlii:
	.zero		416


//--------------------- .nv.constant0._ZN12tensorrt_llm7kernels32fusedQKNormRopeKernelNTokenHeadsIN3c104HalfES3_Li256ELb0ELi2EEEvPviiifPKvS6_S6_PKlii --------------------------
	.section	.nv.constant0._ZN12tensorrt_llm7kernels32fusedQKNormRopeKernelNTokenHeadsIN3c104HalfES3_Li256ELb0ELi2EEEvPviiifPKvS6_S6_PKlii,"a",@progbits
	.sectionflags	@""
	.align	4
.nv.constant0._ZN12tensorrt_llm7kernels32fusedQKNormRopeKernelNTokenHeadsIN3c104HalfES3_Li256ELb0ELi2EEEvPviiifPKvS6_S6_PKlii:
	.zero		416


//--------------------- .nv.constant0._ZN12tensorrt_llm7kernels32fusedQKNormRopeKernelNTokenHeadsIN3c104HalfES3_Li256ELb1ELi2EEEvPviiifPKvS6_S6_PKlii --------------------------
	.section	.nv.constant0._ZN12tensorrt_llm7kernels32fusedQKNormRopeKernelNTokenHeadsIN3c104HalfES3_Li256ELb1ELi2EEEvPviiifPKvS6_S6_PKlii,"a",@progbits
	.sectionflags	@""
	.align	4
.nv.constant0._ZN12tensorrt_llm7kernels32fusedQKNormRopeKernelNTokenHeadsIN3c104HalfES3_Li256ELb1ELi2EEEvPviiifPKvS6_S6_PKlii:
	.zero		416


//--------------------- .nv.constant0._ZN12tensorrt_llm7kernels32fusedQKNormRopeKernelNTokenHeadsIN3c104HalfES3_Li128ELb0ELi2EEEvPviiifPKvS6_S6_PKlii --------------------------
	.section	.nv.constant0._ZN12tensorrt_llm7kernels32fusedQKNormRopeKernelNTokenHeadsIN3c104HalfES3_Li128ELb0ELi2EEEvPviiifPKvS6_S6_PKlii,"a",@progbits
	.sectionflags	@""
	.align	4
.nv.constant0._ZN12tensorrt_llm7kernels32fusedQKNormRopeKernelNTokenHeadsIN3c104HalfES3_Li128ELb0ELi2EEEvPviiifPKvS6_S6_PKlii:
	.zero		416


//--------------------- .nv.constant0._ZN12tensorrt_llm7kernels32fusedQKNormRopeKernelNTokenHeadsIN3c104HalfES3_Li128ELb1ELi2EEEvPviiifPKvS6_S6_PKlii --------------------------
	.section	.nv.constant0._ZN12tensorrt_llm7kernels32fusedQKNormRopeKernelNTokenHeadsIN3c104HalfES3_Li128ELb1ELi2EEEvPviiifPKvS6_S6_PKlii,"a",@progbits
	.sectionflags	@""
	.align	4
.nv.constant0._ZN12tensorrt_llm7kernels32fusedQKNormRopeKernelNTokenHeadsIN3c104HalfES3_Li128ELb1ELi2EEEvPviiifPKvS6_S6_PKlii:
	.zero		416


//--------------------- .nv.constant0._ZN12tensorrt_llm7kernels32fusedQKNormRopeKernelNTokenHeadsIN3c104HalfES3_Li64ELb0ELi2EEEvPviiifPKvS6_S6_PKlii --------------------------
	.section	.nv.constant0._ZN12tensorrt_llm7kernels32fusedQKNormRopeKernelNTokenHeadsIN3c104HalfES3_Li64ELb0ELi2EEEvPviiifPKvS6_S6_PKlii,"a",@progbits
	.sectionflags	@""
	.align	4
.nv.constant0._ZN12tensorrt_llm7kernels32fusedQKNormRopeKernelNTokenHeadsIN3c104HalfES3_Li64ELb0ELi2EEEvPviiifPKvS6_S6_PKlii:
	.zero		416


//--------------------- .nv.constant0._ZN12tensorrt_llm7kernels32fusedQKNormRopeKernelNTokenHeadsIN3c104HalfES3_Li64ELb1ELi2EEEvPviiifPKvS6_S6_PKlii --------------------------
	.section	.nv.constant0._ZN12tensorrt_llm7kernels32fusedQKNormRopeKernelNTokenHeadsIN3c104HalfES3_Li64ELb1ELi2EEEvPviiifPKvS6_S6_PKlii,"a",@progbits
	.sectionflags	@""
	.align	4
.nv.constant0._ZN12tensorrt_llm7kernels32fusedQKNormRopeKernelNTokenHeadsIN3c104HalfES3_Li64ELb1ELi2EEEvPviiifPKvS6_S6_PKlii:
	.zero		416


//--------------------- .nv.constant0._ZN12tensorrt_llm7kernels21fusedQKNormRopeKernelIN3c104HalfES3_Li256ELb0EEEvPviiifPKvS6_S6_PKlii --------------------------
	.section	.nv.constant0._ZN12tensorrt_llm7kernels21fusedQKNormRopeKernelIN3c104HalfES3_Li256ELb0EEEvPviiifPKvS6_S6_PKlii,"a",@progbits
	.sectionflags	@""
	.align	4
.nv.constant0._ZN12tensorrt_llm7kernels21fusedQKNormRopeKernelIN3c104HalfES3_Li256ELb0EEEvPviiifPKvS6_S6_PKlii:
	.zero		416


//--------------------- .nv.constant0._ZN12tensorrt_llm7kernels21fusedQKNormRopeKernelIN3c104HalfES3_Li256ELb1EEEvPviiifPKvS6_S6_PKlii --------------------------
	.section	.nv.constant0._ZN12tensorrt_llm7kernels21fusedQKNormRopeKernelIN3c104HalfES3_Li256ELb1EEEvPviiifPKvS6_S6_PKlii,"a",@progbits
	.sectionflags	@""
	.align	4
.nv.constant0._ZN12tensorrt_llm7kernels21fusedQKNormRopeKernelIN3c104HalfES3_Li256ELb1EEEvPviiifPKvS6_S6_PKlii:
	.zero		416


//--------------------- .nv.constant0._ZN12tensorrt_llm7kernels21fusedQKNormRopeKernelIN3c104HalfES3_Li128ELb0EEEvPviiifPKvS6_S6_PKlii --------------------------
	.section	.nv.constant0._ZN12tensorrt_llm7kernels21fusedQKNormRopeKernelIN3c104HalfES3_Li128ELb0EEEvPviiifPKvS6_S6_PKlii,"a",@progbits
	.sectionflags	@""
	.align	4
.nv.constant0._ZN12tensorrt_llm7kernels21fusedQKNormRopeKernelIN3c104HalfES3_Li128ELb0EEEvPviiifPKvS6_S6_PKlii:
	.zero		416


//--------------------- .nv.constant0._ZN12tensorrt_llm7kernels21fusedQKNormRopeKernelIN3c104HalfES3_Li128ELb1EEEvPviiifPKvS6_S6_PKlii --------------------------
	.section	.nv.constant0._ZN12tensorrt_llm7kernels21fusedQKNormRopeKernelIN3c104HalfES3_Li128ELb1EEEvPviiifPKvS6_S6_PKlii,"a",@progbits
	.sectionflags	@""
	.align	4
.nv.constant0._ZN12tensorrt_llm7kernels21fusedQKNormRopeKernelIN3c104HalfES3_Li128ELb1EEEvPviiifPKvS6_S6_PKlii:
	.zero		416


//--------------------- .nv.constant0._ZN12tensorrt_llm7kernels21fusedQKNormRopeKernelIN3c104HalfES3_Li64ELb0EEEvPviiifPKvS6_S6_PKlii --------------------------
	.section	.nv.constant0._ZN12tensorrt_llm7kernels21fusedQKNormRopeKernelIN3c104HalfES3_Li64ELb0EEEvPviiifPKvS6_S6_PKlii,"a",@progbits
	.sectionflags	@""
	.align	4
.nv.constant0._ZN12tensorrt_llm7kernels21fusedQKNormRopeKernelIN3c104HalfES3_Li64ELb0EEEvPviiifPKvS6_S6_PKlii:
	.zero		416


//--------------------- .nv.constant0._ZN12tensorrt_llm7kernels21fusedQKNormRopeKernelIN3c104HalfES3_Li64ELb1EEEvPviiifPKvS6_S6_PKlii --------------------------
	.section	.nv.constant0._ZN12tensorrt_llm7kernels21fusedQKNormRopeKernelIN3c104HalfES3_Li64ELb1EEEvPviiifPKvS6_S6_PKlii,"a",@progbits
	.sectionflags	@""
	.align	4
.nv.constant0._ZN12tensorrt_llm7kernels21fusedQKNormRopeKernelIN3c104HalfES3_Li64ELb1EEEvPviiifPKvS6_S6_PKlii:
	.zero		416


//--------------------- .nv.constant0._ZN12tensorrt_llm7kernels32fusedQKNormRopeKernelNTokenHeadsIN3c104HalfEfLi256ELb0ELi8EEEvPviiifPKvS6_S6_PKlii --------------------------
	.section	.nv.constant0._ZN12tensorrt_llm7kernels32fusedQKNormRopeKernelNTokenHeadsIN3c104HalfEfLi256ELb0ELi8EEEvPviiifPKvS6_S6_PKlii,"a",@progbits
	.sectionflags	@""
	.align	4
.nv.constant0._ZN12tensorrt_llm7kernels32fusedQKNormRopeKernelNTokenHeadsIN3c104HalfEfLi256ELb0ELi8EEEvPviiifPKvS6_S6_PKlii:
	.zero		416


//--------------------- .nv.constant0._ZN12tensorrt_llm7kernels32fusedQKNormRopeKernelNTokenHeadsIN3c104HalfEfLi256ELb1ELi8EEEvPviiifPKvS6_S6_PKlii --------------------------
	.section	.nv.constant0._ZN12tensorrt_llm7kernels32fusedQKNormRopeKernelNTokenHeadsIN3c104HalfEfLi256ELb1ELi8EEEvPviiifPKvS6_S6_PKlii,"a",@progbits
	.sectionflags	@""
	.align	4
.nv.constant0._ZN12tensorrt_llm7kernels32fusedQKNormRopeKernelNTokenHeadsIN3c104HalfEfLi256ELb1ELi8EEEvPviiifPKvS6_S6_PKlii:
	.zero		416


//--------------------- .nv.constant0._ZN12tensorrt_llm7kernels32fusedQKNormRopeKernelNTokenHeadsIN3c104HalfEfLi128ELb0ELi8EEEvPviiifPKvS6_S6_PKlii --------------------------
	.section	.nv.constant0._ZN12tensorrt_llm7kernels32fusedQKNormRopeKernelNTokenHeadsIN3c104HalfEfLi128ELb0ELi8EEEvPviiifPKvS6_S6_PKlii,"a",@progbits
	.sectionflags	@""
	.align	4
.nv.constant0._ZN12tensorrt_llm7kernels32fusedQKNormRopeKernelNTokenHeadsIN3c104HalfEfLi128ELb0ELi8EEEvPviiifPKvS6_S6_PKlii:
	.zero		416


//--------------------- .nv.constant0._ZN12tensorrt_llm7kernels32fusedQKNormRopeKernelNTokenHeadsIN3c104HalfEfLi128ELb1ELi8EEEvPviiifPKvS6_S6_PKlii --------------------------
	.section	.nv.constant0._ZN12tensorrt_llm7kernels32fusedQKNormRopeKernelNTokenHeadsIN3c104HalfEfLi128ELb1ELi8EEEvPviiifPKvS6_S6_PKlii,"a",@progbits
	.sectionflags	@""
	.align	4
.nv.constant0._ZN12tensorrt_llm7kernels32fusedQKNormRopeKernelNTokenHeadsIN3c104HalfEfLi128ELb1ELi8EEEvPviiifPKvS6_S6_PKlii:
	.zero		416


//--------------------- .nv.constant0._ZN12tensorrt_llm7kernels32fusedQKNormRopeKernelNTokenHeadsIN3c104HalfEfLi64ELb0ELi8EEEvPviiifPKvS6_S6_PKlii --------------------------
	.section	.nv.constant0._ZN12tensorrt_llm7kernels32fusedQKNormRopeKernelNTokenHeadsIN3c104HalfEfLi64ELb0ELi8EEEvPviiifPKvS6_S6_PKlii,"a",@progbits
	.sectionflags	@""
	.align	4
.nv.constant0._ZN12tensorrt_llm7kernels32fusedQKNormRopeKernelNTokenHeadsIN3c104HalfEfLi64ELb0ELi8EEEvPviiifPKvS6_S6_PKlii:
	.zero		416


//--------------------- .nv.constant0._ZN12tensorrt_llm7kernels32fusedQKNormRopeKernelNTokenHeadsIN3c104HalfEfLi64ELb1ELi8EEEvPviiifPKvS6_S6_PKlii --------------------------
	.section	.nv.constant0._ZN12tensorrt_llm7kernels32fusedQKNormRopeKernelNTokenHeadsIN3c104HalfEfLi64ELb1ELi8EEEvPviiifPKvS6_S6_PKlii,"a",@progbits
	.sectionflags	@""
	.align	4
.nv.constant0._ZN12tensorrt_llm7kernels32fusedQKNormRopeKernelNTokenHeadsIN3c104HalfEfLi64ELb1ELi8EEEvPviiifPKvS6_S6_PKlii:
	.zero		416


//--------------------- .nv.constant0._ZN12tensorrt_llm7kernels32fusedQKNormRopeKernelNTokenHeadsIN3c104HalfEfLi256ELb0ELi4EEEvPviiifPKvS6_S6_PKlii --------------------------
	.section	.nv.constant0._ZN12tensorrt_llm7kernels32fusedQKNormRopeKernelNTokenHeadsIN3c104HalfEfLi256ELb0ELi4EEEvPviiifPKvS6_S6_PKlii,"a",@progbits
	.sectionflags	@""
	.align	4
.nv.constant0._ZN12tensorrt_llm7kernels32fusedQKNormRopeKernelNTokenHeadsIN3c104HalfEfLi256ELb0ELi4EEEvPviiifPKvS6_S6_PKlii:
	.zero		416


//--------------------- .nv.constant0._ZN12tensorrt_llm7kernels32fusedQKNormRopeKernelNTokenHeadsIN3c104HalfEfLi256ELb1ELi4EEEvPviiifPKvS6_S6_PKlii --------------------------
	.section	.nv.constant0._ZN12tensorrt_llm7kernels32fusedQKNormRopeKernelNTokenHeadsIN3c104HalfEfLi256ELb1ELi4EEEvPviiifPKvS6_S6_PKlii,"a",@progbits
	.sectionflags	@""
	.align	4
.nv.constant0._ZN12tensorrt_llm7kernels32fusedQKNormRopeKernelNTokenHeadsIN3c104HalfEfLi256ELb1ELi4EEEvPviiifPKvS6_S6_PKlii:
	.zero		416


//--------------------- .nv.constant0._ZN12tensorrt_llm7kernels32fusedQKNormRopeKernelNTokenHeadsIN3c104HalfEfLi128ELb0ELi4EEEvPviiifPKvS6_S6_PKlii --------------------------
	.section	.nv.constant0._ZN12tensorrt_llm7kernels32fusedQKNormRopeKernelNTokenHeadsIN3c104HalfEfLi128ELb0ELi4EEEvPviiifPKvS6_S6_PKlii,"a",@progbits
	.sectionflags	@""
	.align	4
.nv.constant0._ZN12tensorrt_llm7kernels32fusedQKNormRopeKernelNTokenHeadsIN3c104HalfEfLi128ELb0ELi4EEEvPviiifPKvS6_S6_PKlii:
	.zero		416


//--------------------- .nv.constant0._ZN12tensorrt_llm7kernels32fusedQKNormRopeKernelNTokenHeadsIN3c104HalfEfLi128ELb1ELi4EEEvPviiifPKvS6_S6_PKlii --------------------------
	.section	.nv.constant0._ZN12tensorrt_llm7kernels32fusedQKNormRopeKernelNTokenHeadsIN3c104HalfEfLi128ELb1ELi4EEEvPviiifPKvS6_S6_PKlii,"a",@progbits
	.sectionflags	@""
	.align	4
.nv.constant0._ZN12tensorrt_llm7kernels32fusedQKNormRopeKernelNTokenHeadsIN3c104HalfEfLi128ELb1ELi4EEEvPviiifPKvS6_S6_PKlii:
	.zero		416


//--------------------- .nv.constant0._ZN12tensorrt_llm7kernels32fusedQKNormRopeKernelNTokenHeadsIN3c104HalfEfLi64ELb0ELi4EEEvPviiifPKvS6_S6_PKlii --------------------------
	.section	.nv.constant0._ZN12tensorrt_llm7kernels32fusedQKNormRopeKernelNTokenHeadsIN3c104HalfEfLi64ELb0ELi4EEEvPviiifPKvS6_S6_PKlii,"a",@progbits
	.sectionflags	@""
	.align	4
.nv.constant0._ZN12tensorrt_llm7kernels32fusedQKNormRopeKernelNTokenHeadsIN3c104HalfEfLi64ELb0ELi4EEEvPviiifPKvS6_S6_PKlii:
	.zero		416


//--------------------- .nv.constant0._ZN12tensorrt_llm7kernels32fusedQKNormRopeKernelNTokenHeadsIN3c104HalfEfLi64ELb1ELi4EEEvPviiifPKvS6_S6_PKlii --------------------------
	.section	.nv.constant0._ZN12tensorrt_llm7kernels32fusedQKNormRopeKernelNTokenHeadsIN3c104HalfEfLi64ELb1ELi4EEEvPviiifPKvS6_S6_PKlii,"a",@progbits
	.sectionflags	@""
	.align	4
.nv.constant0._ZN12tensorrt_llm7kernels32fusedQKNormRopeKernelNTokenHeadsIN3c104HalfEfLi64ELb1ELi4EEEvPviiifPKvS6_S6_PKlii:
	.zero		416


//--------------------- .nv.constant0._ZN12tensorrt_llm7kernels32fusedQKNormRopeKernelNTokenHeadsIN3c104HalfEfLi256ELb0ELi2EEEvPviiifPKvS6_S6_PKlii --------------------------
	.section	.nv.constant0._ZN12tensorrt_llm7kernels32fusedQKNormRopeKernelNTokenHeadsIN3c104HalfEfLi256ELb0ELi2EEEvPviiifPKvS6_S6_PKlii,"a",@progbits
	.sectionflags	@""
	.align	4
.nv.constant0._ZN12tensorrt_llm7kernels32fusedQKNormRopeKernelNTokenHeadsIN3c104HalfEfLi256ELb0ELi2EEEvPviiifPKvS6_S6_PKlii:
	.zero		416


//--------------------- .nv.constant0._ZN12tensorrt_llm7kernels32fusedQKNormRopeKernelNTokenHeadsIN3c104HalfEfLi256ELb1ELi2EEEvPviiifPKvS6_S6_PKlii --------------------------
	.section	.nv.constant0._ZN12tensorrt_llm7kernels32fusedQKNormRopeKernelNTokenHeadsIN3c104HalfEfLi256ELb1ELi2EEEvPviiifPKvS6_S6_PKlii,"a",@progbits
	.sectionflags	@""
	.align	4
.nv.constant0._ZN12tensorrt_llm7kernels32fusedQKNormRopeKernelNTokenHeadsIN3c104HalfEfLi256ELb1ELi2EEEvPviiifPKvS6_S6_PKlii:
	.zero		416


//--------------------- .nv.constant0._ZN12tensorrt_llm7kernels32fusedQKNormRopeKernelNTokenHeadsIN3c104HalfEfLi128ELb0ELi2EEEvPviiifPKvS6_S6_PKlii --------------------------
	.section	.nv.constant0._ZN12tensorrt_llm7kernels32fusedQKNormRopeKernelNTokenHeadsIN3c104HalfEfLi128ELb0ELi2EEEvPviiifPKvS6_S6_PKlii,"a",@progbits
	.sectionflags	@""
	.align	4
.nv.constant0._ZN12tensorrt_llm7kernels32fusedQKNormRopeKernelNTokenHeadsIN3c104HalfEfLi128ELb0ELi2EEEvPviiifPKvS6_S6_PKlii:
	.zero		416


//--------------------- .nv.constant0._ZN12tensorrt_llm7kernels32fusedQKNormRopeKernelNTokenHeadsIN3c104HalfEfLi128ELb1ELi2EEEvPviiifPKvS6_S6_PKlii --------------------------
	.section	.nv.constant0._ZN12tensorrt_llm7kernels32fusedQKNormRopeKernelNTokenHeadsIN3c104HalfEfLi128ELb1ELi2EEEvPviiifPKvS6_S6_PKlii,"a",@progbits
	.sectionflags	@""
	.align	4
.nv.constant0._ZN12tensorrt_llm7kernels32fusedQKNormRopeKernelNTokenHeadsIN3c104HalfEfLi128ELb1ELi2EEEvPviiifPKvS6_S6_PKlii:
	.zero		416


//--------------------- .nv.constant0._ZN12tensorrt_llm7kernels32fusedQKNormRopeKernelNTokenHeadsIN3c104HalfEfLi64ELb0ELi2EEEvPviiifPKvS6_S6_PKlii --------------------------
	.section	.nv.constant0._ZN12tensorrt_llm7kernels32fusedQKNormRopeKernelNTokenHeadsIN3c104HalfEfLi64ELb0ELi2EEEvPviiifPKvS6_S6_PKlii,"a",@progbits
	.sectionflags	@""
	.align	4
.nv.constant0._ZN12tensorrt_llm7kernels32fusedQKNormRopeKernelNTokenHeadsIN3c104HalfEfLi64ELb0ELi2EEEvPviiifPKvS6_S6_PKlii:
	.zero		416


//--------------------- .nv.constant0._ZN12tensorrt_llm7kernels32fusedQKNormRopeKernelNTokenHeadsIN3c104HalfEfLi64ELb1ELi2EEEvPviiifPKvS6_S6_PKlii --------------------------
	.section	.nv.constant0._ZN12tensorrt_llm7kernels32fusedQKNormRopeKernelNTokenHeadsIN3c104HalfEfLi64ELb1ELi2EEEvPviiifPKvS6_S6_PKlii,"a",@progbits
	.sectionflags	@""
	.align	4
.nv.constant0._ZN12tensorrt_llm7kernels32fusedQKNormRopeKernelNTokenHeadsIN3c104HalfEfLi64ELb1ELi2EEEvPviiifPKvS6_S6_PKlii:
	.zero		416


//--------------------- .nv.constant0._ZN12tensorrt_llm7kernels21fusedQKNormRopeKernelIN3c104HalfEfLi256ELb0EEEvPviiifPKvS6_S6_PKlii --------------------------
	.section	.nv.constant0._ZN12tensorrt_llm7kernels21fusedQKNormRopeKernelIN3c104HalfEfLi256ELb0EEEvPviiifPKvS6_S6_PKlii,"a",@progbits
	.sectionflags	@""
	.align	4
.nv.constant0._ZN12tensorrt_llm7kernels21fusedQKNormRopeKernelIN3c104HalfEfLi256ELb0EEEvPviiifPKvS6_S6_PKlii:
	.zero		416


//--------------------- .nv.constant0._ZN12tensorrt_llm7kernels21fusedQKNormRopeKernelIN3c104HalfEfLi256ELb1EEEvPviiifPKvS6_S6_PKlii --------------------------
	.section	.nv.constant0._ZN12tensorrt_llm7kernels21fusedQKNormRopeKernelIN3c104HalfEfLi256ELb1EEEvPviiifPKvS6_S6_PKlii,"a",@progbits
	.sectionflags	@""
	.align	4
.nv.constant0._ZN12tensorrt_llm7kernels21fusedQKNormRopeKernelIN3c104HalfEfLi256ELb1EEEvPviiifPKvS6_S6_PKlii:
	.zero		416


//--------------------- .nv.constant0._ZN12tensorrt_llm7kernels21fusedQKNormRopeKernelIN3c104HalfEfLi128ELb0EEEvPviiifPKvS6_S6_PKlii --------------------------
	.section	.nv.constant0._ZN12tensorrt_llm7kernels21fusedQKNormRopeKernelIN3c104HalfEfLi128ELb0EEEvPviiifPKvS6_S6_PKlii,"a",@progbits
	.sectionflags	@""
	.align	4
.nv.constant0._ZN12tensorrt_llm7kernels21fusedQKNormRopeKernelIN3c104HalfEfLi128ELb0EEEvPviiifPKvS6_S6_PKlii:
	.zero		416


//--------------------- .nv.constant0._ZN12tensorrt_llm7kernels21fusedQKNormRopeKernelIN3c104HalfEfLi128ELb1EEEvPviiifPKvS6_S6_PKlii --------------------------
	.section	.nv.constant0._ZN12tensorrt_llm7kernels21fusedQKNormRopeKernelIN3c104HalfEfLi128ELb1EEEvPviiifPKvS6_S6_PKlii,"a",@progbits
	.sectionflags	@""
	.align	4
.nv.constant0._ZN12tensorrt_llm7kernels21fusedQKNormRopeKernelIN3c104HalfEfLi128ELb1EEEvPviiifPKvS6_S6_PKlii:
	.zero		416


//--------------------- .nv.constant0._ZN12tensorrt_llm7kernels21fusedQKNormRopeKernelIN3c104HalfEfLi64ELb0EEEvPviiifPKvS6_S6_PKlii --------------------------
	.section	.nv.constant0._ZN12tensorrt_llm7kernels21fusedQKNormRopeKernelIN3c104HalfEfLi64ELb0EEEvPviiifPKvS6_S6_PKlii,"a",@progbits
	.sectionflags	@""
	.align	4
.nv.constant0._ZN12tensorrt_llm7kernels21fusedQKNormRopeKernelIN3c104HalfEfLi64ELb0EEEvPviiifPKvS6_S6_PKlii:
	.zero		416


//--------------------- .nv.constant0._ZN12tensorrt_llm7kernels21fusedQKNormRopeKernelIN3c104HalfEfLi64ELb1EEEvPviiifPKvS6_S6_PKlii --------------------------
	.section	.nv.constant0._ZN12tensorrt_llm7kernels21fusedQKNormRopeKernelIN3c104HalfEfLi64ELb1EEEvPviiifPKvS6_S6_PKlii,"a",@progbits
	.sectionflags	@""
	.align	4
.nv.constant0._ZN12tensorrt_llm7kernels21fusedQKNormRopeKernelIN3c104HalfEfLi64ELb1EEEvPviiifPKvS6_S6_PKlii:
	.zero		416


//--------------------- .text._ZN12tensorrt_llm7kernels32fusedQKNormRopeKernelNTokenHeadsIN3c108BFloat16ES3_Li256ELb0ELi8EEEvPviiifPKvS6_S6_PKlii --------------------------
	.section	.text._ZN12tensorrt_llm7kernels32fusedQKNormRopeKernelNTokenHeadsIN3c108BFloat16ES3_Li256ELb0ELi8EEEvPviiifPKvS6_S6_PKlii,"ax",@progbits
	.sectioninfo	@"SHI_REGISTERS=56"
	.align	128
        .global         _ZN12tensorrt_llm7kernels32fusedQKNormRopeKernelNTokenHeadsIN3c108BFloat16ES3_Li256ELb0ELi8EEEvPviiifPKvS6_S6_PKlii
        .type           _ZN12tensorrt_llm7kernels32fusedQKNormRopeKernelNTokenHeadsIN3c108BFloat16ES3_Li256ELb0ELi8EEEvPviiifPKvS6_S6_PKlii,@function
        .size           _ZN12tensorrt_llm7kernels32fusedQKNormRopeKernelNTokenHeadsIN3c108BFloat16ES3_Li256ELb0ELi8EEEvPviiifPKvS6_S6_PKlii,(.L_x_3637 - _ZN12tensorrt_llm7kernels32fusedQKNormRopeKernelNTokenHeadsIN3c108BFloat16ES3_Li256ELb0ELi8EEEvPviiifPKvS6_S6_PKlii)
        .other          _ZN12tensorrt_llm7kernels32fusedQKNormRopeKernelNTokenHeadsIN3c108BFloat16ES3_Li256ELb0ELi8EEEvPviiifPKvS6_S6_PKlii,@"STO_CUDA_ENTRY STV_DEFAULT"
_ZN12tensorrt_llm7kernels32fusedQKNormRopeKernelNTokenHeadsIN3c108BFloat16ES3_Li256ELb0ELi8EEEvPviiifPKvS6_S6_PKlii:
.text._ZN12tensorrt_llm7kernels32fusedQKNormRopeKernelNTokenHeadsIN3c108BFloat16ES3_Li256ELb0ELi8EEEvPviiifPKvS6_S6_PKlii:
[----:B------:R-:W-:Y:S02]  /*0000*/  IMAD.MOV.U32 R1, RZ, RZ, c[0x0][0x28] ;  /* 0x00000a00ff017624 */ /* 0x000fe400078e00ff */
[----:B------:R-:W-:Y:S01]  /*0010*/  IMAD.MOV.U32 R0, RZ, RZ, c[0x0][0x16c] ;  /* 0x00005b00ff007624 */ /* 0x000fe200078e00ff */
[----:B------:R-:W1:Y:S01]  /*0020*/  S2R R36, SR_TID.X ;  /* 0x0000000000247919 */ /* 0x000e620000002100 */
[----:B------:R-:W-:Y:S02]  /*0030*/  ULDC UR4, c[0x0][0x0] ;  /* 0x0000000000047ab9 */ /* 0x000fe40000000800 */
[----:B------:R-:W-:Y:S01]  /*0040*/  USHF.R.U32.HI UR4, URZ, 0x5, UR4 ;  /* 0x000000053f047899 */ /* 0x000fe20008011604 */
[----:B------:R-:W-:Y:S01]  /*0050*/  IADD3 R0, R0, c[0x0][0x168], RZ ;  /* 0x00005a0000007a10 */ /* 0x000fe20007ffe0ff */
[----:B------:R-:W2:Y:S03]  /*0060*/  S2R R4, SR_CTAID.X ;  /* 0x0000000000047919 */ /* 0x000ea60000002500 */
[----:B------:R-:W-:-:S04]  /*0070*/  IADD3 R2, R0, 0x7, RZ ;  /* 0x0000000700027810 */ /* 0x000fc80007ffe0ff */
[----:B------:R-:W-:-:S04]  /*0080*/  SHF.R.S32.HI R3, RZ, 0x1f, R2 ;  /* 0x0000001fff037819 */ /* 0x000fc80000011402 */
[----:B------:R-:W-:-:S04]  /*0090*/  LEA.HI R3, R3, R2, RZ, 0x3 ;  /* 0x0000000203037211 */ /* 0x000fc800078f18ff */
[----:B------:R-:W-:-:S04]  /*00a0*/  SHF.R.S32.HI R7, RZ, 0x3, R3 ;  /* 0x00000003ff077819 */ /* 0x000fc80000011403 */
[----:B------:R-:W-:Y:S02]  /*00b0*/  IABS R9, R7 ;  /* 0x0000000700097213 */ /* 0x000fe40000000000 */
[----:B-1----:R-:W-:Y:S02]  /*00c0*/  SHF.R.U32.HI R39, RZ, 0x5, R36 ;  /* 0x00000005ff277819 */ /* 0x002fe40000011624 */
[----:B------:R-:W1:Y:S03]  /*00d0*/  I2F.RP R5, R9 ;  /* 0x0000000900057306 */ /* 0x000e660000209400 */
[----:B--2---:R-:W-:-:S05]  /*00e0*/  IMAD R4, R4, UR4, R39 ;  /* 0x0000000404047c24 */ /* 0x004fca000f8e0227 */
[----:B------:R-:W-:Y:S01]  /*00f0*/  IABS R11, R4 ;  /* 0x00000004000b7213 */ /* 0x000fe20000000000 */
[----:B-1----:R-:W1:Y:S02]  /*0100*/  MUFU.RCP R5, R5 ;  /* 0x0000000500057308 */ /* 0x002e640000001000 */
[----:B-1----:R-:W-:-:S06]  /*0110*/  IADD3 R2, R5, 0xffffffe, RZ ;  /* 0x0ffffffe05027810 */ /* 0x002fcc0007ffe0ff */
[----:B------:R1:W2:Y:S02]  /*0120*/  F2I.FTZ.U32.TRUNC.NTZ R3, R2 ;  /* 0x0000000200037305 */ /* 0x0002a4000021f000 */
[----:B-1----:R-:W-:Y:S02]  /*0130*/  IMAD.MOV.U32 R2, RZ, RZ, RZ ;  /* 0x000000ffff027224 */ /* 0x002fe400078e00ff */
[----:B--2---:R-:W-:-:S04]  /*0140*/  IMAD.MOV R6, RZ, RZ, -R3 ;  /* 0x000000ffff067224 */ /* 0x004fc800078e0a03 */
[----:B------:R-:W-:Y:S01]  /*0150*/  IMAD R5, R6, R9, RZ ;  /* 0x0000000906057224 */ /* 0x000fe200078e02ff */
[----:B------:R-:W-:-:S03]  /*0160*/  IABS R6, R7 ;  /* 0x0000000700067213 */ /* 0x000fc60000000000 */
[----:B------:R-:W-:-:S04]  /*0170*/  IMAD.HI.U32 R2, R3, R5, R2 ;  /* 0x0000000503027227 */ /* 0x000fc800078e0002 */
[----:B------:R-:W-:Y:S02]  /*0180*/  IMAD.MOV R3, RZ, RZ, -R6 ;  /* 0x000000ffff037224 */ /* 0x000fe400078e0a06 */
[----:B------:R-:W-:-:S04]  /*0190*/  IMAD.HI.U32 R8, R2, R11, RZ ;  /* 0x0000000b02087227 */ /* 0x000fc800078e00ff */
[----:B------:R-:W-:-:S05]  /*01a0*/  IMAD R2, R8, R3, R11 ;  /* 0x0000000308027224 */ /* 0x000fca00078e020b */
[----:B------:R-:W-:-:S13]  /*01b0*/  ISETP.GT.U32.AND P1, PT, R9, R2, PT ;  /* 0x000000020900720c */ /* 0x000fda0003f24070 */
[-C--:B------:R-:W-:Y:S02]  /*01c0*/  @!P1 IADD3 R2, R2, -R9.reuse, RZ ;  /* 0x8000000902029210 */ /* 0x080fe40007ffe0ff */
[----:B------:R-:W-:Y:S02]  /*01d0*/  @!P1 IADD3 R8, R8, 0x1, RZ ;  /* 0x0000000108089810 */ /* 0x000fe40007ffe0ff */
[----:B------:R-:W-:Y:S02]  /*01e0*/  ISETP.GE.U32.AND P0, PT, R2, R9, PT ;  /* 0x000000090200720c */ /* 0x000fe40003f06070 */
[----:B------:R-:W-:Y:S02]  /*01f0*/  LOP3.LUT R2, R4, R7, RZ, 0x3c, !PT ;  /* 0x0000000704027212 */ /* 0x000fe400078e3cff */
[----:B------:R-:W-:Y:S02]  /*0200*/  ISETP.NE.AND P1, PT, R7, RZ, PT ;  /* 0x000000ff0700720c */ /* 0x000fe40003f25270 */
[----:B------:R-:W-:-:S07]  /*0210*/  ISETP.GE.AND P2, PT, R2, RZ, PT ;  /* 0x000000ff0200720c */ /* 0x000fce0003f46270 */
[----:B------:R-:W-:-:S06]  /*0220*/  @P0 IADD3 R8, R8, 0x1, RZ ;  /* 0x0000000108080810 */ /* 0x000fcc0007ffe0ff */
[----:B------:R-:W-:Y:S01]  /*0230*/  @!P2 IMAD.MOV R8, RZ, RZ, -R8 ;  /* 0x000000ffff08a224 */ /* 0x000fe200078e0a08 */
[----:B------:R-:W-:-:S04]  /*0240*/  @!P1 LOP3.LUT R8, RZ, R7, RZ, 0x33, !PT ;  /* 0x00000007ff089212 */ /* 0x000fc800078e33ff */
[----:B------:R-:W-:Y:S01]  /*0250*/  ISETP.GE.AND P1, PT, R8, c[0x0][0x198], PT ;  /* 0x0000660008007a0c */ /* 0x000fe20003f26270 */
[----:B------:R-:W-:-:S04]  /*0260*/  IMAD.MOV R2, RZ, RZ, -R8 ;  /* 0x000000ffff027224 */ /* 0x000fc800078e0a08 */
[----:B------:R-:W-:-:S04]  /*0270*/  IMAD R7, R7, R2, R4 ;  /* 0x0000000207077224 */ /* 0x000fc800078e0204 */
[----:B------:R-:W-:-:S04]  /*0280*/  IMAD.SHL.U32 R35, R7, 0x8, RZ ;  /* 0x0000000807237824 */ /* 0x000fc800078e00ff */
[----:B------:R-:W-:Y:S01]  /*0290*/  IMAD.IADD R37, R0, 0x1, -R35 ;  /* 0x0000000100257824 */ /* 0x000fe200078e0a23 */
[----:B------:R-:W-:-:S04]  /*02a0*/  IADD3 R3, R35, 0x8, RZ ;  /* 0x0000000823037810 */ /* 0x000fc80007ffe0ff */
[----:B------:R-:W-:Y:S01]  /*02b0*/  ISETP.GT.AND P0, PT, R3, R0, PT ;  /* 0x000000000300720c */ /* 0x000fe20003f04270 */
[----:B------:R-:W-:-:S12]  /*02c0*/  @P1 EXIT ;  /* 0x000000000000194d */ /* 0x000fd80003800000 */
[----:B------:R-:W-:Y:S01]  /*02d0*/  SEL R37, R37, 0x8, P0 ;  /* 0x0000000825257807 */ /* 0x000fe20000000000 */
[----:B------:R-:W-:Y:S01]  /*02e0*/  ULDC UR5, c[0x0][0x19c] ;  /* 0x0000670000057ab9 */ /* 0x000fe20000000800 */
[----:B------:R-:W-:Y:S01]  /*02f0*/  BSSY B0, `(.L_x_0) ;  /* 0x0000062000007945 */ /* 0x000fe20003800000 */
[----:B------:R-:W-:Y:S01]  /*0300*/  UIMAD UR4, UR4, UR5, URZ ;  /* 0x00000005040472a4 */ /* 0x000fe2000f8e023f */
[----:B------:R-:W-:Y:S01]  /*0310*/  ISETP.GE.AND P1, PT, R37, 0x1, PT ;  /* 0x000000012500780c */ /* 0x000fe20003f26270 */
[----:B------:R-:W-:Y:S01]  /*0320*/  ULDC.64 UR10, c[0x0][0x118] ;  /* 0x00004600000a7ab9 */ /* 0x000fe20000000a00 */
[----:B------:R-:W-:Y:S01]  /*0330*/  LOP3.LUT R36, R36, 0x1f, RZ, 0xc0, !PT ;  /* 0x0000001f24247812 */ /* 0x000fe200078ec0ff */
[----:B------:R-:W-:Y:S01]  /*0340*/  USHF.L.U32 UR6, UR4, 0x1, URZ ;  /* 0x0000000104067899 */ /* 0x000fe2000800063f */
[----:B------:R-:W-:Y:S01]  /*0350*/  IMAD.SHL.U32 R21, R39, 0x1000, RZ ;  /* 0x0000100027157824 */ /* 0x000fe200078e00ff */
[----:B------:R-:W-:-:S08]  /*0360*/  IADD3 R9, R0, c[0x0][0x170], RZ ;  /* 0x00005c0000097a10 */ /* 0x000fd00007ffe0ff */
[----:B------:R-:W-:Y:S05]  /*0370*/  @!P1 BRA `(.L_x_1) ;  /* 0x0000059000009947 */ /* 0x000fea0003800000 */
[----:B------:R-:W-:Y:S01]  /*0380*/  LOP3.LUT R3, RZ, R0, RZ, 0x33, !PT ;  /* 0x00000000ff037212 */ /* 0x000fe200078e33ff */
[----:B------:R-:W-:Y:S01]  /*0390*/  BSSY B1, `(.L_x_2) ;  /* 0x000003e000017945 */ /* 0x000fe20003800000 */
[----:B------:R-:W-:Y:S01]  /*03a0*/  IADD3 R0, -R35, -0x9, RZ ;  /* 0xfffffff723007810 */ /* 0x000fe20007ffe1ff */
[----:B------:R-:W-:-:S03]  /*03b0*/  IMAD.MOV.U32 R4, RZ, RZ, RZ ;  /* 0x000000ffff047224 */ /* 0x000fc600078e00ff */
[----:B------:R-:W-:Y:S01]  /*03c0*/  IMNMX R0, R0, R3, !PT ;  /* 0x0000000300007217 */ /* 0x000fe20007800200 */
[----:B------:R-:W-:-:S03]  /*03d0*/  IMAD R3, R8, R9, RZ ;  /* 0x0000000908037224 */ /* 0x000fc600078e02ff */
[----:B------:R-:W-:Y:S01]  /*03e0*/  IADD3 R2, -R35, -0x2, -R0 ;  /* 0xfffffffe23027810 */ /* 0x000fe20007ffe900 */
[----:B------:R-:W-:Y:S01]  /*03f0*/  IMAD.SHL.U32 R3, R3, 0x100, RZ ;  /* 0x0000010003037824 */ /* 0x000fe200078e00ff */
[----:B------:R-:W-:Y:S02]  /*0400*/  LOP3.LUT R0, R37, 0x3, RZ, 0xc0, !PT ;  /* 0x0000000325007812 */ /* 0x000fe400078ec0ff */
[----:B------:R-:W-:Y:S02]  /*0410*/  ISETP.GE.U32.AND P2, PT, R2, 0x3, PT ;  /* 0x000000030200780c */ /* 0x000fe40003f46070 */
[----:B------:R-:W-:Y:S02]  /*0420*/  MOV R2, c[0x0][0x168] ;  /* 0x00005a0000027a02 */ /* 0x000fe40000000f00 */
[----:B------:R-:W-:-:S03]  /*0430*/  ISETP.NE.AND P0, PT, R0, RZ, PT ;  /* 0x000000ff0000720c */ /* 0x000fc60003f05270 */
[----:B------:R-:W-:-:S06]  /*0440*/  IMAD R2, R2, 0x100, R3 ;  /* 0x0000010002027824 */ /* 0x000fcc00078e0203 */
[----:B------:R-:W-:Y:S05]  /*0450*/  @!P2 BRA `(.L_x_3) ;  /* 0x000003100000a947 */ /* 0x000fea0003800000 */
[----:B------:R-:W-:Y:S01]  /*0460*/  IADD3 R5, R21, UR6, RZ ;  /* 0x0000000615057c10 */ /* 0x000fe2000fffe0ff */
[----:B------:R-:W-:Y:S02]  /*0470*/  IMAD.IADD R6, R37, 0x1, -R0 ;  /* 0x0000000125067824 */ /* 0x000fe400078e0a00 */
[----:B------:R-:W-:Y:S01]  /*0480*/  IMAD.MOV.U32 R4, RZ, RZ, RZ ;  /* 0x000000ffff047224 */ /* 0x000fe200078e00ff */
[----:B------:R-:W-:-:S03]  /*0490*/  LEA R5, R36, R5, 0x4 ;  /* 0x0000000524057211 */ /* 0x000fc600078e20ff */
.L_x_4:
[C-C-:B-1----:R-:W-:Y:S01]  /*04a0*/  IMAD.IADD R10, R35.reuse, 0x1, R4.reuse ;  /* 0x00000001230a7824 */ /* 0x142fe200078e0204 */
[C-C-:B------:R-:W-:Y:S01]  /*04b0*/  IADD3 R16, R35.reuse, 0x3, R4.reuse ;  /* 0x0000000323107810 */ /* 0x140fe20007ffe004 */
[----:B------:R-:W-:Y:S01]  /*04c0*/  IMAD.MOV.U32 R25, RZ, RZ, 0x2 ;  /* 0x00000002ff197424 */ /* 0x000fe200078e00ff */
[----:B------:R-:W-:Y:S02]  /*04d0*/  IADD3 R12, R35, 0x1, R4 ;  /* 0x00000001230c7810 */ /* 0x000fe40007ffe004 */
[----:B------:R-:W-:Y:S02]  /*04e0*/  ISETP.GE.AND P2, PT, R10, c[0x0][0x168], PT ;  /* 0x00005a000a007a0c */ /* 0x000fe40003f46270 */
[----:B------:R-:W-:-:S02]  /*04f0*/  ISETP.GE.AND P5, PT, R16, c[0x0][0x168], PT ;  /* 0x00005a0010007a0c */ /* 0x000fc40003fa6270 */
[----:B------:R-:W-:Y:S02]  /*0500*/  SEL R11, RZ, c[0x0][0x168], !P2 ;  /* 0x00005a00ff0b7a07 */ /* 0x000fe40005000000 */
[----:B------:R-:W-:Y:S02]  /*0510*/  IADD3 R14, R35, 0x2, R4 ;  /* 0x00000002230e7810 */ /* 0x000fe40007ffe004 */
[----:B------:R-:W-:Y:S01]  /*0520*/  ISETP.GE.AND P3, PT, R12, c[0x0][0x168], PT ;  /* 0x00005a000c007a0c */ /* 0x000fe20003f66270 */
[----:B------:R-:W-:Y:S01]  /*0530*/  IMAD.IADD R11, R10, 0x1, -R11 ;  /* 0x000000010a0b7824 */ /* 0x000fe200078e0a0b */
[----:B------:R-:W-:Y:S02]  /*0540*/  SEL R13, R3, R2, !P2 ;  /* 0x00000002030d7207 */ /* 0x000fe40005000000 */
[----:B------:R-:W-:Y:S02]  /*0550*/  SEL R19, RZ, c[0x0][0x168], !P5 ;  /* 0x00005a00ff137a07 */ /* 0x000fe40006800000 */
[----:B------:R-:W-:-:S02]  /*0560*/  ISETP.GE.AND P4, PT, R14, c[0x0][0x168], PT ;  /* 0x00005a000e007a0c */ /* 0x000fc40003f86270 */
[----:B------:R-:W-:Y:S01]  /*0570*/  SEL R15, RZ, c[0x0][0x168], !P3 ;  /* 0x00005a00ff0f7a07 */ /* 0x000fe20005800000 */
[----:B------:R-:W-:Y:S01]  /*0580*/  IMAD.IADD R16, R16, 0x1, -R19 ;  /* 0x0000000110107824 */ /* 0x000fe200078e0a13 */
[----:B------:R-:W-:Y:S02]  /*0590*/  LEA R10, R36, R13, 0x3 ;  /* 0x0000000d240a7211 */ /* 0x000fe400078e18ff */
[-C--:B------:R-:W-:Y:S01]  /*05a0*/  SEL R13, R3, R2.reuse, !P3 ;  /* 0x00000002030d7207 */ /* 0x080fe20005800000 */
[----:B------:R-:W-:Y:S01]  /*05b0*/  IMAD.IADD R15, R12, 0x1, -R15 ;  /* 0x000000010c0f7824 */ /* 0x000fe200078e0a0f */
[----:B------:R-:W-:Y:S01]  /*05c0*/  SEL R17, RZ, c[0x0][0x168], !P4 ;  /* 0x00005a00ff117a07 */ /* 0x000fe20006000000 */
[----:B------:R-:W-:Y:S01]  /*05d0*/  IMAD R10, R11, 0x100, R10 ;  /* 0x000001000b0a7824 */ /* 0x000fe200078e020a */
[CC--:B------:R-:W-:Y:S01]  /*05e0*/  SEL R19, R3.reuse, R2.reuse, !P4 ;  /* 0x0000000203137207 */ /* 0x0c0fe20006000000 */
[----:B------:R-:W-:Y:S01]  /*05f0*/  IMAD R12, R36, 0x8, R13 ;  /* 0x00000008240c7824 */ /* 0x000fe200078e020d */
[----:B------:R-:W-:Y:S01]  /*0600*/  SEL R23, R3, R2, !P5 ;  /* 0x0000000203177207 */ /* 0x000fe20006800000 */
[----:B------:R-:W-:Y:S01]  /*0610*/  IMAD.IADD R17, R14, 0x1, -R17 ;  /* 0x000000010e117824 */ /* 0x000fe200078e0a11 */
[----:B------:R-:W-:Y:S01]  /*0620*/  IADD3 R6, R6, -0x4, RZ ;  /* 0xfffffffc06067810 */ /* 0x000fe20007ffe0ff */
[C---:B------:R-:W-:Y:S01]  /*0630*/  IMAD R14, R36.reuse, 0x8, R19 ;  /* 0x00000008240e7824 */ /* 0x040fe200078e0213 */
[----:B------:R-:W-:Y:S01]  /*0640*/  LEA R12, R15, R12, 0x8 ;  /* 0x0000000c0f0c7211 */ /* 0x000fe200078e40ff */
[----:B------:R-:W-:Y:S01]  /*0650*/  IMAD R23, R36, 0x8, R23 ;  /* 0x0000000824177824 */ /* 0x000fe200078e0217 */
[----:B------:R-:W-:Y:S01]  /*0660*/  ISETP.NE.AND P2, PT, R6, RZ, PT ;  /* 0x000000ff0600720c */ /* 0x000fe20003f45270 */
[----:B------:R-:W-:-:S02]  /*0670*/  IMAD R14, R17, 0x100, R14 ;  /* 0x00000100110e7824 */ /* 0x000fc400078e020e */
[----:B------:R-:W-:Y:S02]  /*0680*/  IMAD R16, R16, 0x100, R23 ;  /* 0x0000010010107824 */ /* 0x000fe400078e0217 */
[C---:B------:R-:W-:Y:S01]  /*0690*/  IMAD R19, R4.reuse, 0x200, R5 ;  /* 0x0000020004137824 */ /* 0x040fe200078e0205 */
[----:B------:R-:W-:Y:S01]  /*06a0*/  IADD3 R4, R4, 0x4, RZ ;  /* 0x0000000404047810 */ /* 0x000fe20007ffe0ff */
[----:B------:R-:W-:-:S04]  /*06b0*/  IMAD.WIDE R10, R10, R25, c[0x0][0x160] ;  /* 0x000058000a0a7625 */ /* 0x000fc800078e0219 */
[-C--:B------:R-:W-:Y:S01]  /*06c0*/  IMAD.WIDE R12, R12, R25.reuse, c[0x0][0x160] ;  /* 0x000058000c0c7625 */ /* 0x080fe200078e0219 */
[----:B------:R-:W-:Y:S01]  /*06d0*/  @!PT LDS RZ, [RZ] ;  /* 0x00000000fffff984 */ /* 0x000fe20000000800 */
[----:B------:R-:W-:Y:S01]  /*06e0*/  @!PT LDS RZ, [RZ] ;  /* 0x00000000fffff984 */ /* 0x000fe20000000800 */
[----:B------:R-:W-:Y:S01]  /*06f0*/  @!PT LDS RZ, [RZ] ;  /* 0x00000000fffff984 */ /* 0x000fe20000000800 */
[----:B------:R1:W-:Y:S03]  /*0700*/  LDGSTS.E.128 [R19], [R10.64] ;  /* 0x000000000a137fae */ /* 0x0003e6000b921c4a */
[-C--:B------:R-:W-:Y:S01]  /*0710*/  IMAD.WIDE R14, R14, R25.reuse, c[0x0][0x160] ;  /* 0x000058000e0e7625 */ /* 0x080fe200078e0219 */
[----:B------:R1:W-:Y:S03]  /*0720*/  LDGSTS.E.128 [R19+0x200], [R12.64] ;  /* 0x002000000c137fae */ /* 0x0003e6000b921c4a */
[----:B------:R-:W-:Y:S01]  /*0730*/  IMAD.WIDE R16, R16, R25, c[0x0][0x160] ;  /* 0x0000580010107625 */ /* 0x000fe200078e0219 */
[----:B------:R1:W-:Y:S04]  /*0740*/  LDGSTS.E.128 [R19+0x400], [R14.64] ;  /* 0x004000000e137fae */ /* 0x0003e8000b921c4a */
[----:B------:R1:W-:Y:S01]  /*0750*/  LDGSTS.E.128 [R19+0x600], [R16.64] ;  /* 0x0060000010137fae */ /* 0x0003e2000b921c4a */
[----:B------:R-:W-:Y:S05]  /*0760*/  @P2 BRA `(.L_x_4) ;  /* 0xfffffd3000002947 */ /* 0x000fea000383ffff */
.L_x_3:
[----:B------:R-:W-:Y:S05]  /*0770*/  BSYNC B1 ;  /* 0x0000000000017941 */ /* 0x000fea0003800000 */
.L_x_2:
[----:B------:R-:W-:Y:S05]  /*0780*/  @!P0 BRA `(.L_x_1) ;  /* 0x0000018000008947 */ /* 0x000fea0003800000 */
[----:B------:R-:W-:Y:S01]  /*0790*/  LEA R6, R36, UR6, 0x4 ;  /* 0x0000000624067c11 */ /* 0x000fe2000f8e20ff */
[----:B-1----:R-:W-:-:S02]  /*07a0*/  IMAD R11, R7, 0x100, R36 ;  /* 0x00000100070b7824 */ /* 0x002fc400078e0224 */
[----:B------:R-:W-:Y:S01]  /*07b0*/  IMAD.IADD R10, R35, 0x1, R4 ;  /* 0x00000001230a7824 */ /* 0x000fe200078e0204 */
[----:B------:R-:W-:Y:S01]  /*07c0*/  IADD3 R5, R21, R6, RZ ;  /* 0x0000000615057210 */ /* 0x000fe20007ffe0ff */
[C---:B------:R-:W-:Y:S02]  /*07d0*/  IMAD R6, R4.reuse, 0x20, R11 ;  /* 0x0000002004067824 */ /* 0x040fe400078e020b */
[----:B------:R-:W-:Y:S02]  /*07e0*/  IMAD.MOV.U32 R12, RZ, RZ, 0x2 ;  /* 0x00000002ff0c7424 */ /* 0x000fe400078e00ff */
[----:B------:R-:W-:Y:S01]  /*07f0*/  IMAD R11, R4, 0x200, R5 ;  /* 0x00000200040b7824 */ /* 0x000fe200078e0205 */
[----:B------:R-:W-:Y:S02]  /*0800*/  SHF.L.U32 R6, R6, 0x3, RZ ;  /* 0x0000000306067819 */ /* 0x000fe400000006ff */
.L_x_5:
[----:B------:R-:W-:Y:S02]  /*0810*/  ISETP.GE.AND P0, PT, R10, c[0x0][0x168], PT ;  /* 0x00005a000a007a0c */ /* 0x000fe40003f06270 */
[----:B------:R-:W-:Y:S02]  /*0820*/  IADD3 R0, R0, -0x1, RZ ;  /* 0xffffffff00007810 */ /* 0x000fe40007ffe0ff */
[----:B------:R-:W-:-:S02]  /*0830*/  SEL R4, RZ, c[0x0][0x168], !P0 ;  /* 0x00005a00ff047a07 */ /* 0x000fc40004000000 */
[----:B------:R-:W-:Y:S02]  /*0840*/  SEL R5, R3, R2, !P0 ;  /* 0x0000000203057207 */ /* 0x000fe40004000000 */
[----:B------:R-:W-:Y:S02]  /*0850*/  ISETP.NE.AND P0, PT, R0, RZ, PT ;  /* 0x000000ff0000720c */ /* 0x000fe40003f05270 */
[----:B------:R-:W-:Y:S01]  /*0860*/  IADD3 R10, R10, 0x1, RZ ;  /* 0x000000010a0a7810 */ /* 0x000fe20007ffe0ff */
[----:B------:R-:W-:-:S04]  /*0870*/  IMAD R5, R4, -0x100, R5 ;  /* 0xffffff0004057824 */ /* 0x000fc800078e0205 */
[----:B------:R-:W-:Y:S01]  /*0880*/  IMAD.IADD R5, R5, 0x1, R6 ;  /* 0x0000000105057824 */ /* 0x000fe200078e0206 */
[----:B------:R-:W-:-:S03]  /*0890*/  IADD3 R6, R6, 0x100, RZ ;  /* 0x0000010006067810 */ /* 0x000fc60007ffe0ff */
[----:B------:R-:W-:-:S05]  /*08a0*/  IMAD.WIDE R4, R5, R12, c[0x0][0x160] ;  /* 0x0000580005047625 */ /* 0x000fca00078e020c */
[----:B------:R-:W-:Y:S01]  /*08b0*/  @!PT LDS RZ, [RZ] ;  /* 0x00000000fffff984 */ /* 0x000fe20000000800 */
[----:B------:R-:W-:Y:S01]  /*08c0*/  @!PT LDS RZ, [RZ] ;  /* 0x00000000fffff984 */ /* 0x000fe20000000800 */
[----:B------:R-:W-:Y:S01]  /*08d0*/  @!PT LDS RZ, [RZ] ;  /* 0x00000000fffff984 */ /* 0x000fe20000000800 */
[----:B------:R1:W-:Y:S02]  /*08e0*/  LDGSTS.E.128 [R11], [R4.64] ;  /* 0x00000000040b7fae */ /* 0x0003e4000b921c4a */
[----:B-1----:R-:W-:Y:S01]  /*08f0*/  IADD3 R11, R11, 0x200, RZ ;  /* 0x000002000b0b7810 */ /* 0x002fe20007ffe0ff */
[----:B------:R-:W-:Y:S05]  /*0900*/  @P0 BRA `(.L_x_5) ;  /* 0xffffff0000000947 */ /* 0x000fea000383ffff */
.L_x_1:
[----:B------:R-:W-:Y:S05]  /*0910*/  BSYNC B0 ;  /* 0x0000000000007941 */ /* 0x000fea0003800000 */
.L_x_0:
[----:B------:R-:W-:Y:S01]  /*0920*/  UMOV UR8, 0x2 ;  /* 0x0000000200087882 */ /* 0x000fe20000000000 */
[----:B------:R-:W0:Y:S01]  /*0930*/  LDGDEPBAR ;  /* 0x00000000000079af */ /* 0x000e220000000000 */
[----:B------:R-:W-:Y:S01]  /*0940*/  ULDC UR7, c[0x0][0x19c] ;  /* 0x0000670000077ab9 */ /* 0x000fe20000000800 */
[----:B------:R-:W-:Y:S01]  /*0950*/  BSSY B0, `(.L_x_6) ;  /* 0x00000a7000007945 */ /* 0x000fe20003800000 */
[----:B------:R-:W-:-:S04]  /*0960*/  UIMAD UR4, UR8, UR7, 0xf ;  /* 0x0000000f080474a4 */ /* 0x000fc8000f8e0207 */
[----:B------:R-:W-:-:S04]  /*0970*/  USHF.R.S32.HI UR5, URZ, 0x1f, UR4 ;  /* 0x0000001f3f057899 */ /* 0x000fc80008011404 */
[----:B------:R-:W-:-:S04]  /*0980*/  ULEA.HI UR5, UR5, UR4, URZ, 0x4 ;  /* 0x0000000405057291 */ /* 0x000fc8000f8f203f */
[----:B------:R-:W-:-:S06]  /*0990*/  USHF.R.S32.HI UR5, URZ, 0x4, UR5 ;  /* 0x000000043f057899 */ /* 0x000fcc0008011405 */
[----:B------:R-:W-:-:S13]  /*09a0*/  ISETP.GE.AND P0, PT, R36, UR5, PT ;  /* 0x0000000524007c0c */ /* 0x000fda000bf06270 */
[----:B------:R-:W-:Y:S05]  /*09b0*/  @P0 BRA `(.L_x_7) ;  /* 0x00000a0000000947 */ /* 0x000fea0003800000 */
[----:B------:R-:W-:-:S04]  /*09c0*/  IMAD.MOV.U32 R3, RZ, RZ, 0x8 ;  /* 0x00000008ff037424 */ /* 0x000fc800078e00ff */
[----:B------:R-:W-:-:S06]  /*09d0*/  IMAD.WIDE R2, R8, R3, c[0x0][0x190] ;  /* 0x0000640008027625 */ /* 0x000fcc00078e0203 */
[----:B------:R-:W5:Y:S01]  /*09e0*/  LDG.E.64 R2, [R2.64] ;  /* 0x0000000a02027981 */ /* 0x000f62000c1e1b00 */
[----:B------:R-:W-:Y:S01]  /*09f0*/  LOP3.LUT R0, RZ, R36, RZ, 0x33, !PT ;  /* 0x00000024ff007212 */ /* 0x000fe200078e33ff */
[----:B-1----:R-:W-:Y:S01]  /*0a00*/  IMAD.U32 R13, RZ, RZ, UR7 ;  /* 0x00000007ff0d7e24 */ /* 0x002fe2000f8e00ff */
[----:B------:R-:W-:Y:S02]  /*0a10*/  BSSY B1, `(.L_x_8) ;  /* 0x0000022000017945 */ /* 0x000fe40003800000 */
[----:B------:R-:W-:Y:S02]  /*0a20*/  IADD3 R0, R0, UR5, RZ ;  /* 0x0000000500007c10 */ /* 0x000fe4000fffe0ff */
[----:B------:R-:W-:Y:S02]  /*0a30*/  SHF.R.S32.HI R13, RZ, 0x1f, R13 ;  /* 0x0000001fff0d7819 */ /* 0x000fe4000001140d */
[C---:B------:R-:W-:Y:S02]  /*0a40*/  LEA.HI R4, R0.reuse, 0x1, RZ, 0x1b ;  /* 0x0000000100047811 */ /* 0x040fe400078fd8ff */
[----:B------:R-:W-:Y:S01]  /*0a50*/  ISETP.GE.U32.AND P2, PT, R0, 0x60, PT ;  /* 0x000000600000780c */ /* 0x000fe20003f46070 */
[----:B------:R-:W-:Y:S01]  /*0a60*/  IMAD.MOV.U32 R0, RZ, RZ, R36 ;  /* 0x000000ffff007224 */ /* 0x000fe200078e0024 */
[----:B------:R-:W-:-:S13]  /*0a70*/  LOP3.LUT P0, R6, R4, 0x3, RZ, 0xc0, !PT ;  /* 0x0000000304067812 */ /* 0x000fda000780c0ff */
[----:B------:R-:W-:Y:S05]  /*0a80*/  @!P0 BRA `(.L_x_9) ;  /* 0x000001a000008947 */ /* 0x000fea0003800000 */
[----:B-----5:R-:W-:Y:S02]  /*0a90*/  IMAD R0, R3, c[0x0][0x19c], RZ ;  /* 0x0000670003007a24 */ /* 0x020fe400078e02ff */
[----:B------:R-:W-:-:S04]  /*0aa0*/  IMAD.WIDE.U32 R4, R2, c[0x0][0x19c], RZ ;  /* 0x0000670002047a25 */ /* 0x000fc800078e00ff */
[----:B------:R-:W-:Y:S02]  /*0ab0*/  IMAD R11, R2, R13, R0 ;  /* 0x0000000d020b7224 */ /* 0x000fe400078e0200 */
[----:B------:R-:W-:Y:S02]  /*0ac0*/  IMAD.SHL.U32 R10, R4, 0x2, RZ ;  /* 0x00000002040a7824 */ /* 0x000fe400078e00ff */
[----:B------:R-:W-:Y:S01]  /*0ad0*/  IMAD.MOV.U32 R0, RZ, RZ, R36 ;  /* 0x000000ffff007224 */ /* 0x000fe200078e0024 */
[----:B------:R-:W-:-:S04]  /*0ae0*/  IADD3 R5, R5, R11, RZ ;  /* 0x0000000b05057210 */ /* 0x000fc80007ffe0ff */
[----:B------:R-:W-:-:S05]  /*0af0*/  SHF.L.U64.HI R11, R4, 0x1, R5 ;  /* 0x00000001040b7819 */ /* 0x000fca0000010205 */
[----:B------:R-:W-:-:S04]  /*0b00*/  IMAD.WIDE.U32 R4, R36, 0x10, R10 ;  /* 0x0000001024047825 */ /* 0x000fc800078e000a */
[----:B------:R-:W-:Y:S01]  /*0b10*/  IMAD R11, R39, c[0x0][0x19c], RZ ;  /* 0x00006700270b7a24 */ /* 0x000fe200078e02ff */
[----:B------:R-:W-:-:S03]  /*0b20*/  IADD3 R10, P0, R4, c[0x0][0x188], RZ ;  /* 0x00006200040a7a10 */ /* 0x000fc60007f1e0ff */
[----:B------:R-:W-:Y:S01]  /*0b30*/  IMAD R11, R36, 0x8, R11 ;  /* 0x00000008240b7824 */ /* 0x000fe200078e020b */
[----:B------:R-:W-:-:S03]  /*0b40*/  IADD3.X R15, R5, c[0x0][0x18c], RZ, P0, !PT ;  /* 0x00006300050f7a10 */ /* 0x000fc600007fe4ff */
[----:B------:R-:W-:Y:S02]  /*0b50*/  IMAD.SHL.U32 R11, R11, 0x2, RZ ;  /* 0x000000020b0b7824 */ /* 0x000fe400078e00ff */
.L_x_10:
[----:B------:R-:W-:Y:S01]  /*0b60*/  IADD3 R6, R6, -0x1, RZ ;  /* 0xffffffff06067810 */ /* 0x000fe20007ffe0ff */
[----:B------:R-:W-:Y:S01]  /*0b70*/  IMAD.MOV.U32 R5, RZ, RZ, R15 ;  /* 0x000000ffff057224 */ /* 0x000fe200078e000f */
[----:B------:R-:W-:Y:S02]  /*0b80*/  MOV R4, R10 ;  /* 0x0000000a00047202 */ /* 0x000fe40000000f00 */
[----:B------:R-:W-:Y:S02]  /*0b90*/  ISETP.NE.AND P0, PT, R6, RZ, PT ;  /* 0x000000ff0600720c */ /* 0x000fe40003f05270 */
[----:B------:R-:W-:Y:S01]  /*0ba0*/  IADD3 R10, P3, R10, 0x200, RZ ;  /* 0x000002000a0a7810 */ /* 0x000fe20007f7e0ff */
[----:B------:R-:W-:Y:S01]  /*0bb0*/  @!PT LDS RZ, [RZ] ;  /* 0x00000000fffff984 */ /* 0x000fe20000000800 */
[----:B------:R-:W-:Y:S01]  /*0bc0*/  @!PT LDS RZ, [RZ] ;  /* 0x00000000fffff984 */ /* 0x000fe20000000800 */
[----:B------:R-:W-:Y:S01]  /*0bd0*/  @!PT LDS RZ, [RZ] ;  /* 0x00000000fffff984 */ /* 0x000fe20000000800 */
[----:B------:R1:W-:Y:S01]  /*0be0*/  LDGSTS.E.BYPASS.128 [R11], [R4.64] ;  /* 0x00000000040b7fae */ /* 0x0003e2000b901c4a */
[----:B------:R-:W-:-:S03]  /*0bf0*/  IADD3 R0, R0, 0x20, RZ ;  /* 0x0000002000007810 */ /* 0x000fc60007ffe0ff */
[----:B------:R-:W-:Y:S01]  /*0c00*/  IMAD.X R15, RZ, RZ, R15, P3 ;  /* 0x000000ffff0f7224 */ /* 0x000fe200018e060f */
[----:B-1----:R-:W-:-:S05]  /*0c10*/  IADD3 R11, R11, 0x200, RZ ;  /* 0x000002000b0b7810 */ /* 0x002fca0007ffe0ff */
[----:B------:R-:W-:Y:S05]  /*0c20*/  @P0 BRA `(.L_x_10) ;  /* 0xffffff3000000947 */ /* 0x000fea000383ffff */
.L_x_9:
[----:B------:R-:W-:Y:S05]  /*0c30*/  BSYNC B1 ;  /* 0x0000000000017941 */ /* 0x000fea0003800000 */
.L_x_8:
[----:B------:R-:W-:Y:S05]  /*0c40*/  @!P2 BRA `(.L_x_7) ;  /* 0x000007700000a947 */ /* 0x000fea0003800000 */
[----:B------:R-:W-:Y:S01]  /*0c50*/  IADD3 R4, -R0, UR5, RZ ;  /* 0x0000000500047c10 */ /* 0x000fe2000fffe1ff */
[----:B-----5:R-:W-:Y:S01]  /*0c60*/  IMAD R3, R3, c[0x0][0x19c], RZ ;  /* 0x0000670003037a24 */ /* 0x020fe200078e02ff */
[----:B------:R-:W-:Y:S01]  /*0c70*/  BSSY B1, `(.L_x_11) ;  /* 0x0000044000017945 */ /* 0x000fe20003800000 */
[----:B------:R-:W-:Y:S01]  /*0c80*/  IMAD.WIDE.U32 R10, R2, c[0x0][0x19c], RZ ;  /* 0x00006700020a7a25 */ /* 0x000fe200078e00ff */
[----:B------:R-:W-:-:S03]  /*0c90*/  ISETP.GT.AND P2, PT, R4, 0x180, PT ;  /* 0x000001800400780c */ /* 0x000fc60003f44270 */
[----:B------:R-:W-:Y:S01]  /*0ca0*/  IMAD R3, R2, R13, R3 ;  /* 0x0000000d02037224 */ /* 0x000fe200078e0203 */
[----:B------:R-:W-:Y:S01]  /*0cb0*/  LEA R13, P0, R10, c[0x0][0x188], 0x1 ;  /* 0x000062000a0d7a11 */ /* 0x000fe200078008ff */
[----:B------:R-:W-:Y:S02]  /*0cc0*/  IMAD R2, R39, c[0x0][0x19c], RZ ;  /* 0x0000670027027a24 */ /* 0x000fe400078e02ff */
[----:B------:R-:W-:Y:S02]  /*0cd0*/  IMAD.IADD R3, R11, 0x1, R3 ;  /* 0x000000010b037824 */ /* 0x000fe400078e0203 */
[----:B------:R-:W-:-:S03]  /*0ce0*/  IMAD.WIDE.U32 R14, R0, 0x10, RZ ;  /* 0x00000010000e7825 */ /* 0x000fc600078e00ff */
[----:B------:R-:W-:Y:S01]  /*0cf0*/  LEA.HI.X R10, R10, c[0x0][0x18c], R3, 0x1, P0 ;  /* 0x000063000a0a7a11 */ /* 0x000fe200000f0c03 */
[----:B------:R-:W-:Y:S01]  /*0d00*/  IMAD.SHL.U32 R11, R2, 0x2, RZ ;  /* 0x00000002020b7824 */ /* 0x000fe200078e00ff */
[----:B------:R-:W-:Y:S02]  /*0d10*/  MOV R6, R14 ;  /* 0x0000000e00067202 */ /* 0x000fe40000000f00 */
[----:B------:R-:W-:Y:S02]  /*0d20*/  PLOP3.LUT P0, PT, PT, PT, PT, 0x80, 0x0 ;  /* 0x000000000000781c */ /* 0x000fe40003f0f070 */
[C---:B------:R-:W-:Y:S02]  /*0d30*/  IADD3 R17, R11.reuse, 0x600, RZ ;  /* 0x000006000b117810 */ /* 0x040fe40007ffe0ff */
[C---:B------:R-:W-:Y:S02]  /*0d40*/  IADD3 R19, R11.reuse, 0x400, RZ ;  /* 0x000004000b137810 */ /* 0x040fe40007ffe0ff */
[----:B------:R-:W-:Y:S01]  /*0d50*/  IADD3 R23, R11, 0x200, RZ ;  /* 0x000002000b177810 */ /* 0x000fe20007ffe0ff */
[----:B------:R-:W-:Y:S05]  /*0d60*/  @!P2 BRA `(.L_x_12) ;  /* 0x000003400000a947 */ /* 0x000fea0003800000 */
[----:B------:R-:W-:Y:S01]  /*0d70*/  IMAD.U32 R25, RZ, RZ, UR5 ;  /* 0x00000005ff197e24 */ /* 0x000fe2000f8e00ff */
[----:B------:R-:W-:-:S04]  /*0d80*/  PLOP3.LUT P0, PT, PT, PT, PT, 0x8, 0x0 ;  /* 0x000000000000781c */ /* 0x000fc80003f0e170 */
[----:B------:R-:W-:Y:S02]  /*0d90*/  IADD3 R25, R25, -0x180, RZ ;  /* 0xfffffe8019197810 */ /* 0x000fe40007ffe0ff */
.L_x_13:
[C---:B-1----:R-:W-:Y:S01]  /*0da0*/  IADD3 R2, P2, R6.reuse, R13, RZ ;  /* 0x0000000d06027210 */ /* 0x042fe20007f5e0ff */
[--C-:B------:R-:W-:Y:S01]  /*0db0*/  IMAD.IADD R29, R11, 0x1, R6.reuse ;  /* 0x000000010b1d7824 */ /* 0x100fe200078e0206 */
[----:B------:R-:W-:Y:S01]  /*0dc0*/  IADD3 R12, R6, 0x800, RZ ;  /* 0x00000800060c7810 */ /* 0x000fe20007ffe0ff */
[----:B------:R-:W-:Y:S01]  /*0dd0*/  IMAD.IADD R27, R23, 0x1, R6 ;  /* 0x00000001171b7824 */ /* 0x000fe200078e0206 */
[----:B------:R-:W-:Y:S01]  /*0de0*/  IADD3 R43, R19, R6, RZ ;  /* 0x00000006132b7210 */ /* 0x000fe20007ffe0ff */
[----:B------:R-:W-:Y:S01]  /*0df0*/  IMAD.X R3, R15, 0x1, R10, P2 ;  /* 0x000000010f037824 */ /* 0x000fe200010e060a */
[----:B------:R-:W-:Y:S01]  /*0e00*/  IADD3 R4, P2, R2, 0x1000, RZ ;  /* 0x0000100002047810 */ /* 0x000fe20007f5e0ff */
[----:B------:R-:W-:Y:S01]  /*0e10*/  IMAD.IADD R41, R17, 0x1, R6 ;  /* 0x0000000111297824 */ /* 0x000fe200078e0206 */
[----:B------:R-:W-:Y:S01]  /*0e20*/  IADD3 R14, R6, 0x1000, RZ ;  /* 0x00001000060e7810 */ /* 0x000fe20007ffe0ff */
[--C-:B------:R-:W-:Y:S01]  /*0e30*/  IMAD.IADD R47, R11, 0x1, R12.reuse ;  /* 0x000000010b2f7824 */ /* 0x100fe200078e020c */
[----:B------:R-:W-:Y:S01]  /*0e40*/  @!PT LDS RZ, [RZ] ;  /* 0x00000000fffff984 */ /* 0x000fe20000000800 */
[----:B------:R-:W-:Y:S01]  /*0e50*/  @!PT LDS RZ, [RZ] ;  /* 0x00000000fffff984 */ /* 0x000fe20000000800 */
[----:B------:R-:W-:Y:S01]  /*0e60*/  @!PT LDS RZ, [RZ] ;  /* 0x00000000fffff984 */ /* 0x000fe20000000800 */
[----:B------:R1:W-:Y:S01]  /*0e70*/  LDGSTS.E.BYPASS.128 [R29], [R2.64] ;  /* 0x00000000021d7fae */ /* 0x0003e2000b901c4a */
[----:B------:R-:W-:Y:S01]  /*0e80*/  IMAD.X R5, RZ, RZ, R3, P2 ;  /* 0x000000ffff057224 */ /* 0x000fe200010e0603 */
[----:B------:R-:W-:Y:S01]  /*0e90*/  IADD3 R31, R19, R12, RZ ;  /* 0x0000000c131f7210 */ /* 0x000fe20007ffe0ff */
[C---:B------:R-:W-:Y:S01]  /*0ea0*/  IMAD.IADD R33, R23.reuse, 0x1, R12 ;  /* 0x0000000117217824 */ /* 0x040fe200078e020c */
[----:B------:R2:W-:Y:S01]  /*0eb0*/  LDGSTS.E.BYPASS.128 [R27], [R2.64+0x200] ;  /* 0x00000200021b7fae */ /* 0x0005e2000b901c4a */
[----:B------:R-:W-:Y:S01]  /*0ec0*/  IMAD.IADD R45, R23, 0x1, R14 ;  /* 0x00000001172d7824 */ /* 0x000fe200078e020e */
[----:B------:R-:W-:-:S02]  /*0ed0*/  IADD3 R0, R0, 0x200, RZ ;  /* 0x0000020000007810 */ /* 0x000fc40007ffe0ff */
[----:B------:R3:W-:Y:S04]  /*0ee0*/  LDGSTS.E.BYPASS.128 [R43], [R2.64+0x400] ;  /* 0x00000400022b7fae */ /* 0x0007e8000b901c4a */
[----:B------:R4:W-:Y:S01]  /*0ef0*/  LDGSTS.E.BYPASS.128 [R41], [R2.64+0x600] ;  /* 0x0000060002297fae */ /* 0x0009e2000b901c4a */
[----:B-1----:R-:W-:Y:S01]  /*0f00*/  IMAD.IADD R29, R17, 0x1, R12 ;  /* 0x00000001111d7824 */ /* 0x002fe200078e020c */
[C---:B------:R-:W-:Y:S01]  /*0f10*/  IADD3 R12, R6.reuse, 0x1800, RZ ;  /* 0x00001800060c7810 */ /* 0x040fe20007ffe0ff */
[--C-:B--2---:R-:W-:Y:S01]  /*0f20*/  IMAD.IADD R27, R11, 0x1, R14.reuse ;  /* 0x000000010b1b7824 */ /* 0x104fe200078e020e */
[----:B------:R1:W-:Y:S01]  /*0f30*/  LDGSTS.E.BYPASS.128 [R47], [R4.64+-0x800] ;  /* 0x00000800042f7fae */ /* 0x0003e2000b901c4a */
[----:B------:R-:W-:Y:S01]  /*0f40*/  IADD3 R6, P3, R6, 0x2000, RZ ;  /* 0x0000200006067810 */ /* 0x000fe20007f7e0ff */
[----:B---3--:R-:W-:-:S02]  /*0f50*/  IMAD.IADD R43, R19, 0x1, R14 ;  /* 0x00000001132b7824 */ /* 0x008fc400078e020e */
[----:B------:R2:W-:Y:S02]  /*0f60*/  LDGSTS.E.BYPASS.128 [R33], [R4.64+-0x600] ;  /* 0x00000a0004217fae */ /* 0x0005e4000b901c4a */
[----:B------:R-:W-:Y:S01]  /*0f70*/  IMAD.X R15, RZ, RZ, R15, P3 ;  /* 0x000000ffff0f7224 */ /* 0x000fe200018e060f */
[----:B----4-:R-:W-:Y:S01]  /*0f80*/  IADD3 R2, P2, R2, 0x2000, RZ ;  /* 0x0000200002027810 */ /* 0x010fe20007f5e0ff */
[----:B------:R3:W-:Y:S01]  /*0f90*/  LDGSTS.E.BYPASS.128 [R31], [R4.64+-0x400] ;  /* 0x00000c00041f7fae */ /* 0x0007e2000b901c4a */
[----:B------:R-:W-:-:S03]  /*0fa0*/  IADD3 R41, R17, R14, RZ ;  /* 0x0000000e11297210 */ /* 0x000fc60007ffe0ff */
[----:B------:R4:W-:Y:S01]  /*0fb0*/  LDGSTS.E.BYPASS.128 [R29], [R4.64+-0x200] ;  /* 0x00000e00041d7fae */ /* 0x0009e2000b901c4a */
[----:B------:R-:W-:Y:S01]  /*0fc0*/  IMAD.X R3, RZ, RZ, R3, P2 ;  /* 0x000000ffff037224 */ /* 0x000fe200010e0603 */
[----:B------:R-:W-:Y:S01]  /*0fd0*/  ISETP.GE.AND P2, PT, R0, R25, PT ;  /* 0x000000190000720c */ /* 0x000fe20003f46270 */
[--C-:B--2---:R-:W-:Y:S01]  /*0fe0*/  IMAD.IADD R33, R11, 0x1, R12.reuse ;  /* 0x000000010b217824 */ /* 0x104fe200078e020c */
[----:B------:R2:W-:Y:S01]  /*0ff0*/  LDGSTS.E.BYPASS.128 [R27], [R4.64] ;  /* 0x00000000041b7fae */ /* 0x0005e2000b901c4a */
[----:B---3--:R-:W-:-:S03]  /*1000*/  IMAD.IADD R31, R23, 0x1, R12 ;  /* 0x00000001171f7824 */ /* 0x008fc600078e020c */
[----:B------:R1:W-:Y:S01]  /*1010*/  LDGSTS.E.BYPASS.128 [R45], [R4.64+0x200] ;  /* 0x00000200042d7fae */ /* 0x0003e2000b901c4a */
[----:B----4-:R-:W-:-:S03]  /*1020*/  IMAD.IADD R29, R19, 0x1, R12 ;  /* 0x00000001131d7824 */ /* 0x010fc600078e020c */
[----:B------:R1:W-:Y:S01]  /*1030*/  LDGSTS.E.BYPASS.128 [R43], [R4.64+0x400] ;  /* 0x00000400042b7fae */ /* 0x0003e2000b901c4a */
[----:B--2---:R-:W-:-:S03]  /*1040*/  IADD3 R27, R17, R12, RZ ;  /* 0x0000000c111b7210 */ /* 0x004fc60007ffe0ff */
[----:B------:R1:W-:Y:S04]  /*1050*/  LDGSTS.E.BYPASS.128 [R41], [R4.64+0x600] ;  /* 0x0000060004297fae */ /* 0x0003e8000b901c4a */
[----:B------:R1:W-:Y:S04]  /*1060*/  LDGSTS.E.BYPASS.128 [R33], [R2.64+-0x800] ;  /* 0x0000080002217fae */ /* 0x0003e8000b901c4a */
[----:B------:R1:W-:Y:S04]  /*1070*/  LDGSTS.E.BYPASS.128 [R31], [R2.64+-0x600] ;  /* 0x00000a00021f7fae */ /* 0x0003e8000b901c4a */
[----:B------:R1:W-:Y:S04]  /*1080*/  LDGSTS.E.BYPASS.128 [R29], [R2.64+-0x400] ;  /* 0x00000c00021d7fae */ /* 0x0003e8000b901c4a */
[----:B------:R1:W-:Y:S01]  /*1090*/  LDGSTS.E.BYPASS.128 [R27], [R2.64+-0x200] ;  /* 0x00000e00021b7fae */ /* 0x0003e2000b901c4a */
[----:B------:R-:W-:Y:S05]  /*10a0*/  @!P2 BRA `(.L_x_13) ;  /* 0xfffffcf00000a947 */ /* 0x000fea000383ffff */
.L_x_12:
[----:B------:R-:W-:Y:S05]  /*10b0*/  BSYNC B1 ;  /* 0x0000000000017941 */ /* 0x000fea0003800000 */
.L_x_11:
[----:B-1----:R-:W-:Y:S01]  /*10c0*/  IADD3 R2, -R0, UR5, RZ ;  /* 0x0000000500027c10 */ /* 0x002fe2000fffe1ff */
[----:B------:R-:W-:Y:S03]  /*10d0*/  BSSY B1, `(.L_x_14) ;  /* 0x000001f000017945 */ /* 0x000fe60003800000 */
[----:B------:R-:W-:-:S13]  /*10e0*/  ISETP.GT.AND P2, PT, R2, 0x80, PT ;  /* 0x000000800200780c */ /* 0x000fda0003f44270 */
[----:B------:R-:W-:Y:S05]  /*10f0*/  @!P2 BRA `(.L_x_15) ;  /* 0x000001c00000a947 */ /* 0x000fea0003800000 */
[C---:B------:R-:W-:Y:S01]  /*1100*/  IADD3 R4, P0, R6.reuse, R13, RZ ;  /* 0x0000000d06047210 */ /* 0x040fe20007f1e0ff */
[--C-:B------:R-:W-:Y:S01]  /*1110*/  IMAD.IADD R25, R11, 0x1, R6.reuse ;  /* 0x000000010b197824 */ /* 0x100fe200078e0206 */
[----:B------:R-:W-:Y:S01]  /*1120*/  IADD3 R12, R6, 0x800, RZ ;  /* 0x00000800060c7810 */ /* 0x000fe20007ffe0ff */
[----:B------:R-:W-:Y:S01]  /*1130*/  IMAD.IADD R43, R23, 0x1, R6 ;  /* 0x00000001172b7824 */ /* 0x000fe200078e0206 */
[----:B------:R-:W-:Y:S01]  /*1140*/  IADD3 R41, R19, R6, RZ ;  /* 0x0000000613297210 */ /* 0x000fe20007ffe0ff */
[----:B------:R-:W-:Y:S01]  /*1150*/  IMAD.X R5, R15, 0x1, R10, P0 ;  /* 0x000000010f057824 */ /* 0x000fe200000e060a */
[----:B------:R-:W-:Y:S01]  /*1160*/  IADD3 R2, P0, R4, 0x1000, RZ ;  /* 0x0000100004027810 */ /* 0x000fe20007f1e0ff */
[----:B------:R-:W-:Y:S01]  /*1170*/  IMAD.IADD R33, R17, 0x1, R6 ;  /* 0x0000000111217824 */ /* 0x000fe200078e0206 */
[----:B------:R-:W-:Y:S01]  /*1180*/  IADD3 R27, R19, R12, RZ ;  /* 0x0000000c131b7210 */ /* 0x000fe20007ffe0ff */
[--C-:B------:R-:W-:Y:S01]  /*1190*/  IMAD.IADD R31, R11, 0x1, R12.reuse ;  /* 0x000000010b1f7824 */ /* 0x100fe200078e020c */
[----:B------:R-:W-:Y:S01]  /*11a0*/  @!PT LDS RZ, [RZ] ;  /* 0x00000000fffff984 */ /* 0x000fe20000000800 */
[----:B------:R-:W-:Y:S01]  /*11b0*/  @!PT LDS RZ, [RZ] ;  /* 0x00000000fffff984 */ /* 0x000fe20000000800 */
[----:B------:R-:W-:Y:S01]  /*11c0*/  @!PT LDS RZ, [RZ] ;  /* 0x00000000fffff984 */ /* 0x000fe20000000800 */
[----:B------:R1:W-:Y:S01]  /*11d0*/  LDGSTS.E.BYPASS.128 [R25], [R4.64] ;  /* 0x0000000004197fae */ /* 0x0003e2000b901c4a */
[----:B------:R-:W-:Y:S01]  /*11e0*/  IMAD.X R3, RZ, RZ, R5, P0 ;  /* 0x000000ffff037224 */ /* 0x000fe200000e0605 */
[----:B------:R-:W-:Y:S01]  /*11f0*/  IADD3 R6, P2, R6, 0x1000, RZ ;  /* 0x0000100006067810 */ /* 0x000fe20007f5e0ff */
[----:B------:R-:W-:Y:S01]  /*1200*/  IMAD.IADD R29, R23, 0x1, R12 ;  /* 0x00000001171d7824 */ /* 0x000fe200078e020c */
[----:B------:R2:W-:Y:S01]  /*1210*/  LDGSTS.E.BYPASS.128 [R43], [R4.64+0x200] ;  /* 0x00000200042b7fae */ /* 0x0005e2000b901c4a */
[----:B------:R-:W-:-:S02]  /*1220*/  PLOP3.LUT P0, PT, PT, PT, PT, 0x8, 0x0 ;  /* 0x000000000000781c */ /* 0x000fc40003f0e170 */
[----:B------:R-:W-:Y:S01]  /*1230*/  IADD3 R0, R0, 0x100, RZ ;  /* 0x0000010000007810 */ /* 0x000fe20007ffe0ff */
[----:B------:R2:W-:Y:S01]  /*1240*/  LDGSTS.E.BYPASS.128 [R41], [R4.64+0x400] ;  /* 0x0000040004297fae */ /* 0x0005e2000b901c4a */
[----:B------:R-:W-:Y:S02]  /*1250*/  IMAD.X R15, RZ, RZ, R15, P2 ;  /* 0x000000ffff0f7224 */ /* 0x000fe400010e060f */
[----:B-1----:R-:W-:Y:S01]  /*1260*/  IMAD.IADD R25, R17, 0x1, R12 ;  /* 0x0000000111197824 */ /* 0x002fe200078e020c */
[----:B------:R2:W-:Y:S04]  /*1270*/  LDGSTS.E.BYPASS.128 [R33], [R4.64+0x600] ;  /* 0x0000060004217fae */ /* 0x0005e8000b901c4a */
[----:B------:R2:W-:Y:S04]  /*1280*/  LDGSTS.E.BYPASS.128 [R31], [R2.64+-0x800] ;  /* 0x00000800021f7fae */ /* 0x0005e8000b901c4a */
[----:B------:R2:W-:Y:S04]  /*1290*/  LDGSTS.E.BYPASS.128 [R29], [R2.64+-0x600] ;  /* 0x00000a00021d7fae */ /* 0x0005e8000b901c4a */
[----:B------:R2:W-:Y:S04]  /*12a0*/  LDGSTS.E.BYPASS.128 [R27], [R2.64+-0x400] ;  /* 0x00000c00021b7fae */ /* 0x0005e8000b901c4a */
[----:B------:R2:W-:Y:S02]  /*12b0*/  LDGSTS.E.BYPASS.128 [R25], [R2.64+-0x200] ;  /* 0x00000e0002197fae */ /* 0x0005e4000b901c4a */
.L_x_15:
[----:B------:R-:W-:Y:S05]  /*12c0*/  BSYNC B1 ;  /* 0x0000000000017941 */ /* 0x000fea0003800000 */
.L_x_14:
[----:B------:R-:W-:-:S13]  /*12d0*/  ISETP.LT.OR P0, PT, R0, UR5, P0 ;  /* 0x0000000500007c0c */ /* 0x000fda0008701670 */
[----:B------:R-:W-:Y:S05]  /*12e0*/  @!P0 BRA `(.L_x_7) ;  /* 0x000000d000008947 */ /* 0x000fea0003800000 */
[----:B--2---:R-:W-:Y:S01]  /*12f0*/  IADD3 R2, P0, R6, R13, RZ ;  /* 0x0000000d06027210 */ /* 0x004fe20007f1e0ff */
[--C-:B------:R-:W-:Y:S01]  /*1300*/  IMAD.IADD R11, R11, 0x1, R6.reuse ;  /* 0x000000010b0b7824 */ /* 0x100fe200078e0206 */
[----:B------:R-:W-:Y:S01]  /*1310*/  IADD3 R23, R23, R6, RZ ;  /* 0x0000000617177210 */ /* 0x000fe20007ffe0ff */
[----:B------:R-:W-:Y:S02]  /*1320*/  IMAD.IADD R19, R19, 0x1, R6 ;  /* 0x0000000113137824 */ /* 0x000fe400078e0206 */
[----:B------:R-:W-:Y:S02]  /*1330*/  IMAD.X R3, R15, 0x1, R10, P0 ;  /* 0x000000010f037824 */ /* 0x000fe400000e060a */
[----:B------:R-:W-:-:S03]  /*1340*/  IMAD.IADD R17, R17, 0x1, R6 ;  /* 0x0000000111117824 */ /* 0x000fc600078e0206 */
[----:B------:R-:W-:Y:S01]  /*1350*/  @!PT LDS RZ, [RZ] ;  /* 0x00000000fffff984 */ /* 0x000fe20000000800 */
[----:B------:R-:W-:Y:S01]  /*1360*/  @!PT LDS RZ, [RZ] ;  /* 0x00000000fffff984 */ /* 0x000fe20000000800 */
[----:B------:R-:W-:Y:S01]  /*1370*/  @!PT LDS RZ, [RZ] ;  /* 0x00000000fffff984 */ /* 0x000fe20000000800 */
[----:B------:R1:W-:Y:S04]  /*1380*/  LDGSTS.E.BYPASS.128 [R11], [R2.64] ;  /* 0x00000000020b7fae */ /* 0x0003e8000b901c4a */
[----:B------:R1:W-:Y:S04]  /*1390*/  LDGSTS.E.BYPASS.128 [R23], [R2.64+0x200] ;  /* 0x0000020002177fae */ /* 0x0003e8000b901c4a */
[----:B------:R1:W-:Y:S04]  /*13a0*/  LDGSTS.E.BYPASS.128 [R19], [R2.64+0x400] ;  /* 0x0000040002137fae */ /* 0x0003e8000b901c4a */
[----:B------:R1:W-:Y:S02]  /*13b0*/  LDGSTS.E.BYPASS.128 [R17], [R2.64+0x600] ;  /* 0x0000060002117fae */ /* 0x0003e4000b901c4a */
.L_x_7:
[----:B------:R-:W-:Y:S05]  /*13c0*/  BSYNC B0 ;  /* 0x0000000000007941 */ /* 0x000fea0003800000 */
.L_x_6:
[----:B------:R-:W-:Y:S01]  /*13d0*/  IMAD.SHL.U32 R34, R36, 0x8, RZ ;  /* 0x0000000824227824 */ /* 0x000fe200078e00ff */
[----:B------:R-:W0:Y:S01]  /*13e0*/  LDGDEPBAR ;  /* 0x00000000000079af */ /* 0x000e220000000000 */
[----:B-1----:R-:W-:-:S04]  /*13f0*/  IMAD.MOV.U32 R15, RZ, RZ, 0x2 ;  /* 0x00000002ff0f7424 */ /* 0x002fc800078e00ff */
[----:B------:R-:W-:-:S04]  /*1400*/  IMAD.WIDE.U32 R10, R34, R15, c[0x0][0x178] ;  /* 0x00005e00220a7625 */ /* 0x000fc800078e000f */
[----:B------:R-:W-:Y:S01]  /*1410*/  IMAD.WIDE.U32 R14, R34, R15, c[0x0][0x180] ;  /* 0x00006000220e7625 */ /* 0x000fe200078e000f */
[----:B------:R1:W5:Y:S04]  /*1420*/  LDG.E.U16 R32, [R10.64] ;  /* 0x0000000a0a207981 */ /* 0x000368000c1e1500 */
[----:B------:R1:W5:Y:S04]  /*1430*/  LDG.E.U16 R30, [R10.64+0x2] ;  /* 0x0000020a0a1e7981 */ /* 0x000368000c1e1500 */
[----:B--2---:R1:W5:Y:S04]  /*1440*/  LDG.E.U16 R33, [R10.64+0x4] ;  /* 0x0000040a0a217981 */ /* 0x004368000c1e1500 */
[----:B------:R1:W5:Y:S01]  /*1450*/  LDG.E.U16 R28, [R10.64+0x6] ;  /* 0x0000060a0a1c7981 */ /* 0x000362000c1e1500 */
[----:B------:R-:W-:-:S04]  /*1460*/  DEPBAR.LE SB0, 0x1 ;  /* 0x000080400000791a */ /* 0x000fc80000000000 */
[----:B------:R1:W5:Y:S04]  /*1470*/  LDG.E.U16 R31, [R10.64+0x8] ;  /* 0x0000080a0a1f7981 */ /* 0x000368000c1e1500 */
[----:B------:R1:W5:Y:S04]  /*1480*/  LDG.E.U16 R26, [R10.64+0xa] ;  /* 0x00000a0a0a1a7981 */ /* 0x000368000c1e1500 */
[----:B------:R1:W5:Y:S04]  /*1490*/  LDG.E.U16 R29, [R10.64+0xc] ;  /* 0x00000c0a0a1d7981 */ /* 0x000368000c1e1500 */
[----:B------:R1:W5:Y:S04]  /*14a0*/  LDG.E.U16 R27, [R10.64+0xe] ;  /* 0x00000e0a0a1b7981 */ /* 0x000368000c1e1500 */
[----:B------:R1:W5:Y:S04]  /*14b0*/  LDG.E.U16 R25, [R14.64] ;  /* 0x0000000a0e197981 */ /* 0x000368000c1e1500 */
[----:B------:R1:W5:Y:S04]  /*14c0*/  LDG.E.U16 R12, [R14.64+0x2] ;  /* 0x0000020a0e0c7981 */ /* 0x000368000c1e1500 */
[----:B------:R1:W5:Y:S04]  /*14d0*/  LDG.E.U16 R6, [R14.64+0x4] ;  /* 0x0000040a0e067981 */ /* 0x000368000c1e1500 */
[----:B------:R1:W5:Y:S04]  /*14e0*/  LDG.E.U16 R5, [R14.64+0x6] ;  /* 0x0000060a0e057981 */ /* 0x000368000c1e1500 */
[----:B------:R1:W5:Y:S04]  /*14f0*/  LDG.E.U16 R4, [R14.64+0x8] ;  /* 0x0000080a0e047981 */ /* 0x000368000c1e1500 */
[----:B-----5:R1:W5:Y:S04]  /*1500*/  LDG.E.U16 R3, [R14.64+0xa] ;  /* 0x00000a0a0e037981 */ /* 0x020368000c1e1500 */
[----:B------:R1:W5:Y:S04]  /*1510*/  LDG.E.U16 R2, [R14.64+0xc] ;  /* 0x00000c0a0e027981 */ /* 0x000368000c1e1500 */
[----:B------:R1:W5:Y:S01]  /*1520*/  LDG.E.U16 R0, [R14.64+0xe] ;  /* 0x00000e0a0e007981 */ /* 0x000362000c1e1500 */
[----:B------:R-:W-:Y:S05]  /*1530*/  @!P1 EXIT ;  /* 0x000000000000994d */ /* 0x000fea0003800000 */
[----:B------:R-:W-:Y:S01]  /*1540*/  IABS R16, c[0x0][0x19c] ;  /* 0x0000670000107a13 */ /* 0x000fe20000000000 */
[----:B------:R-:W-:Y:S01]  /*1550*/  UMOV UR4, URZ ;  /* 0x0000003f00047c82 */ /* 0x000fe20008000000 */
[----:B-1----:R-:W-:Y:S01]  /*1560*/  IADD3 R15, R34, R34, RZ ;  /* 0x00000022220f7210 */ /* 0x002fe20007ffe0ff */
[----:B------:R-:W-:Y:S01]  /*1570*/  IMAD R34, R7, 0x800, R34 ;  /* 0x0000080007227824 */ /* 0x000fe200078e0222 */
[----:B------:R1:W2:Y:S01]  /*1580*/  R2UR UR9, R16 ;  /* 0x00000000100973c2 */ /* 0x0002a200000e0000 */
[----:B------:R-:W-:-:S02]  /*1590*/  LOP3.LUT R7, RZ, c[0x0][0x19c], RZ, 0x33, !PT ;  /* 0x00006700ff077a12 */ /* 0x000fc400078e33ff */
[C---:B------:R-:W-:Y:S02]  /*15a0*/  IADD3 R11, R15.reuse, 0x2, RZ ;  /* 0x000000020f0b7810 */ /* 0x040fe40007ffe0ff */
[C---:B------:R-:W-:Y:S02]  /*15b0*/  IADD3 R10, R15.reuse, 0x4, RZ ;  /* 0x000000040f0a7810 */ /* 0x040fe40007ffe0ff */
[C---:B------:R-:W-:Y:S02]  /*15c0*/  IADD3 R38, R15.reuse, 0x6, RZ ;  /* 0x000000060f267810 */ /* 0x040fe40007ffe0ff */
[----:B-1----:R-:W-:Y:S02]  /*15d0*/  IABS R16, R11 ;  /* 0x0000000b00107213 */ /* 0x002fe40000000000 */
[----:B------:R-:W-:Y:S02]  /*15e0*/  IABS R17, R10 ;  /* 0x0000000a00117213 */ /* 0x000fe40000000000 */
[----:B------:R-:W-:-:S02]  /*15f0*/  IADD3 R42, R15, 0xa, RZ ;  /* 0x0000000a0f2a7810 */ /* 0x000fc40007ffe0ff */
[C---:B------:R-:W-:Y:S02]  /*1600*/  IADD3 R41, R15.reuse, 0xc, RZ ;  /* 0x0000000c0f297810 */ /* 0x040fe40007ffe0ff */
[C---:B------:R-:W-:Y:S02]  /*1610*/  IADD3 R43, R15.reuse, 0x8, RZ ;  /* 0x000000080f2b7810 */ /* 0x040fe40007ffe0ff */
[----:B------:R-:W-:Y:S02]  /*1620*/  IABS R22, R38 ;  /* 0x0000002600167213 */ /* 0x000fe40000000000 */
[----:B------:R-:W-:Y:S02]  /*1630*/  IABS R40, R42 ;  /* 0x0000002a00287213 */ /* 0x000fe40000000000 */
[----:B------:R-:W-:Y:S01]  /*1640*/  IADD3 R15, R15, 0xe, RZ ;  /* 0x0000000e0f0f7810 */ /* 0x000fe20007ffe0ff */
[----:B--2---:R-:W1:Y:S01]  /*1650*/  I2F.RP R13, UR9 ;  /* 0x00000009000d7d06 */ /* 0x004e620008209400 */
[----:B------:R-:W-:-:S02]  /*1660*/  IABS R44, R41 ;  /* 0x00000029002c7213 */ /* 0x000fc40000000000 */
[----:B------:R-:W-:Y:S02]  /*1670*/  IABS R24, R43 ;  /* 0x0000002b00187213 */ /* 0x000fe40000000000 */
[----:B------:R-:W-:Y:S02]  /*1680*/  IABS R46, R15 ;  /* 0x0000000f002e7213 */ /* 0x000fe40000000000 */
[----:B------:R-:W-:Y:S02]  /*1690*/  PRMT R32, RZ, 0x5410, R32 ;  /* 0x00005410ff207816 */ /* 0x000fe40000000020 */
[----:B------:R-:W-:Y:S02]  /*16a0*/  PRMT R30, RZ, 0x5410, R30 ;  /* 0x00005410ff1e7816 */ /* 0x000fe4000000001e */
[----:B------:R-:W-:Y:S02]  /*16b0*/  PRMT R33, RZ, 0x5410, R33 ;  /* 0x00005410ff217816 */ /* 0x000fe40000000021 */
[----:B------:R-:W-:-:S02]  /*16c0*/  PRMT R28, RZ, 0x5410, R28 ;  /* 0x00005410ff1c7816 */ /* 0x000fc4000000001c */
[----:B------:R-:W-:Y:S01]  /*16d0*/  PRMT R31, RZ, 0x5410, R31 ;  /* 0x00005410ff1f7816 */ /* 0x000fe2000000001f */
[----:B-1----:R-:W1:Y:S01]  /*16e0*/  MUFU.RCP R13, R13 ;  /* 0x0000000d000d7308 */ /* 0x002e620000001000 */
[----:B------:R-:W-:Y:S02]  /*16f0*/  PRMT R26, RZ, 0x5410, R26 ;  /* 0x00005410ff1a7816 */ /* 0x000fe4000000001a */
[----:B------:R-:W-:Y:S02]  /*1700*/  PRMT R29, RZ, 0x5410, R29 ;  /* 0x00005410ff1d7816 */ /* 0x000fe4000000001d */
[----:B------:R-:W-:Y:S02]  /*1710*/  PRMT R27, RZ, 0x5410, R27 ;  /* 0x00005410ff1b7816 */ /* 0x000fe4000000001b */
[----:B------:R-:W-:Y:S02]  /*1720*/  PRMT R25, RZ, 0x5410, R25 ;  /* 0x00005410ff197816 */ /* 0x000fe40000000019 */
[----:B------:R-:W-:-:S02]  /*1730*/  PRMT R6, RZ, 0x5410, R6 ;  /* 0x00005410ff067816 */ /* 0x000fc40000000006 */
[----:B------:R-:W-:Y:S02]  /*1740*/  PRMT R5, RZ, 0x5410, R5 ;  /* 0x00005410ff057816 */ /* 0x000fe40000000005 */
[----:B------:R-:W-:Y:S02]  /*1750*/  PRMT R4, RZ, 0x5410, R4 ;  /* 0x00005410ff047816 */ /* 0x000fe40000000004 */
[----:B-----5:R-:W-:Y:S02]  /*1760*/  PRMT R3, RZ, 0x5410, R3 ;  /* 0x00005410ff037816 */ /* 0x020fe40000000003 */
[----:B-1----:R-:W-:Y:S02]  /*1770*/  IADD3 R14, R13, 0xffffffe, RZ ;  /* 0x0ffffffe0d0e7810 */ /* 0x002fe40007ffe0ff */
[----:B------:R-:W-:Y:S02]  /*1780*/  PRMT R2, RZ, 0x5410, R2 ;  /* 0x00005410ff027816 */ /* 0x000fe40000000002 */
[----:B------:R-:W-:-:S02]  /*1790*/  PRMT R0, RZ, 0x5410, R0 ;  /* 0x00005410ff007816 */ /* 0x000fc40000000000 */
[----:B------:R-:W1:Y:S02]  /*17a0*/  F2I.FTZ.U32.TRUNC.NTZ R14, R14 ;  /* 0x0000000e000e7305 */ /* 0x000e64000021f000 */
[----:B-1----:R-:W1:Y:S02]  /*17b0*/  R2UR UR5, R14 ;  /* 0x000000000e0573c2 */ /* 0x002e6400000e0000 */
[----:B-1----:R-:W-:-:S04]  /*17c0*/  UIADD3 UR8, URZ, -UR5, URZ ;  /* 0x800000053f087290 */ /* 0x002fc8000fffe03f */
[----:B------:R-:W-:-:S04]  /*17d0*/  UIMAD UR8, UR8, UR9, URZ ;  /* 0x00000009080872a4 */ /* 0x000fc8000f8e023f */
[----:B------:R-:W-:-:S03]  /*17e0*/  UIMAD.WIDE.U32 UR4, UR5, UR8, UR4 ;  /* 0x00000008050472a5 */ /* 0x000fc6000f8e0004 */
[----:B------:R-:W-:Y:S02]  /*17f0*/  ULDC UR8, c[0x0][0x19c] ;  /* 0x0000670000087ab9 */ /* 0x000fe40000000800 */
[----:B------:R-:W-:Y:S01]  /*1800*/  ULEA.HI UR4, UR7, UR8, URZ, 0x1 ;  /* 0x0000000807047291 */ /* 0x000fe2000f8f083f */
[----:B------:R-:W-:-:S03]  /*1810*/  IMAD.HI.U32 R13, R16, UR5, RZ ;  /* 0x00000005100d7c27 */ /* 0x000fc6000f8e00ff */
[----:B------:R-:W-:Y:S01]  /*1820*/  USHF.R.S32.HI UR4, URZ, 0x1, UR4 ;  /* 0x000000013f047899 */ /* 0x000fe20008011404 */
[----:B------:R-:W-:-:S04]  /*1830*/  IMAD.HI.U32 R14, R17, UR5, RZ ;  /* 0x00000005110e7c27 */ /* 0x000fc8000f8e00ff */
[----:B------:R-:W-:Y:S02]  /*1840*/  IMAD.MOV R13, RZ, RZ, -R13 ;  /* 0x000000ffff0d7224 */ /* 0x000fe400078e0a0d */
[----:B------:R-:W-:Y:S02]  /*1850*/  IMAD.MOV R18, RZ, RZ, -R14 ;  /* 0x000000ffff127224 */ /* 0x000fe400078e0a0e */
[----:B------:R-:W-:Y:S02]  /*1860*/  IMAD R14, R13, UR9, R16 ;  /* 0x000000090d0e7c24 */ /* 0x000fe4000f8e0210 */
[----:B------:R-:W-:Y:S02]  /*1870*/  IMAD R13, R18, UR9, R17 ;  /* 0x00000009120d7c24 */ /* 0x000fe4000f8e0211 */
[----:B------:R-:W-:Y:S01]  /*1880*/  IMAD.HI.U32 R16, R22, UR5, RZ ;  /* 0x0000000516107c27 */ /* 0x000fe2000f8e00ff */
[----:B------:R-:W-:Y:S02]  /*1890*/  ISETP.LT.U32.AND P0, PT, R14, UR9, PT ;  /* 0x000000090e007c0c */ /* 0x000fe4000bf01070 */
[----:B------:R-:W-:Y:S01]  /*18a0*/  ISETP.LT.U32.AND P5, PT, R13, UR9, PT ;  /* 0x000000090d007c0c */ /* 0x000fe2000bfa1070 */
[----:B------:R-:W-:-:S04]  /*18b0*/  IMAD.HI.U32 R18, R40, UR5, RZ ;  /* 0x0000000528127c27 */ /* 0x000fc8000f8e00ff */
[----:B------:R-:W-:Y:S01]  /*18c0*/  IMAD.HI.U32 R19, R44, UR5, RZ ;  /* 0x000000052c137c27 */ /* 0x000fe2000f8e00ff */
[----:B------:R-:W-:-:S03]  /*18d0*/  IADD3 R45, -R18, RZ, RZ ;  /* 0x000000ff122d7210 */ /* 0x000fc60007ffe1ff */
[----:B------:R-:W-:Y:S02]  /*18e0*/  IMAD.HI.U32 R17, R24, UR5, RZ ;  /* 0x0000000518117c27 */ /* 0x000fe4000f8e00ff */
[----:B------:R-:W-:Y:S02]  /*18f0*/  @!P0 IADD3 R14, R14, -UR9, RZ ;  /* 0x800000090e0e8c10 */ /* 0x000fe4000fffe0ff */
[----:B------:R-:W-:Y:S01]  /*1900*/  IMAD.MOV R23, RZ, RZ, -R16 ;  /* 0x000000ffff177224 */ /* 0x000fe200078e0a10 */
[----:B------:R-:W-:Y:S01]  /*1910*/  @!P5 IADD3 R13, R13, -UR9, RZ ;  /* 0x800000090d0ddc10 */ /* 0x000fe2000fffe0ff */
[----:B------:R-:W-:Y:S01]  /*1920*/  IMAD.MOV R19, RZ, RZ, -R19 ;  /* 0x000000ffff137224 */ /* 0x000fe200078e0a13 */
[----:B------:R-:W-:Y:S01]  /*1930*/  ISETP.LT.U32.AND P1, PT, R14, UR9, PT ;  /* 0x000000090e007c0c */ /* 0x000fe2000bf21070 */
[----:B------:R-:W-:Y:S01]  /*1940*/  IMAD.HI.U32 R20, R46, UR5, RZ ;  /* 0x000000052e147c27 */ /* 0x000fe2000f8e00ff */
[----:B------:R-:W-:Y:S01]  /*1950*/  ISETP.GE.AND P5, PT, R11, RZ, PT ;  /* 0x000000ff0b00720c */ /* 0x000fe20003fa6270 */
[----:B------:R-:W-:-:S02]  /*1960*/  USHF.R.S32.HI UR5, URZ, 0x1f, UR7 ;  /* 0x0000001f3f057899 */ /* 0x000fc40008011407 */
[----:B------:R-:W-:Y:S02]  /*1970*/  IMAD.MOV R17, RZ, RZ, -R17 ;  /* 0x000000ffff117224 */ /* 0x000fe400078e0a11 */
[----:B------:R-:W-:Y:S01]  /*1980*/  IMAD R16, R23, UR9, R22 ;  /* 0x0000000917107c24 */ /* 0x000fe2000f8e0216 */
[----:B------:R-:W-:Y:S01]  /*1990*/  HFMA2.MMA R22, -RZ, RZ, 0, 0 ;  /* 0x00000000ff167435 */ /* 0x000fe200000001ff */
[----:B------:R-:W-:Y:S01]  /*19a0*/  IMAD R19, R19, UR9, R44 ;  /* 0x0000000913137c24 */ /* 0x000fe2000f8e022c */
[----:B------:R-:W-:Y:S01]  /*19b0*/  ULEA.HI UR7, UR5, UR8, URZ, 0x3 ;  /* 0x0000000805077291 */ /* 0x000fe2000f8f183f */
[----:B------:R-:W-:Y:S01]  /*19c0*/  IMAD.MOV R23, RZ, RZ, -R20 ;  /* 0x000000ffff177224 */ /* 0x000fe200078e0a14 */
[----:B------:R-:W-:Y:S01]  /*19d0*/  ISETP.LT.U32.AND P3, PT, R16, UR9, PT ;  /* 0x0000000910007c0c */ /* 0x000fe2000bf61070 */
[----:B------:R-:W-:Y:S01]  /*19e0*/  IMAD R18, R45, UR9, R40 ;  /* 0x000000092d127c24 */ /* 0x000fe2000f8e0228 */
[----:B------:R-:W-:Y:S01]  /*19f0*/  ISETP.LT.U32.AND P0, PT, R19, UR9, PT ;  /* 0x0000000913007c0c */ /* 0x000fe2000bf01070 */
[----:B------:R-:W-:Y:S01]  /*1a00*/  IMAD R17, R17, UR9, R24 ;  /* 0x0000000911117c24 */ /* 0x000fe2000f8e0218 */
[----:B------:R-:W-:Y:S01]  /*1a10*/  @!P1 IADD3 R14, R14, -UR9, RZ ;  /* 0x800000090e0e9c10 */ /* 0x000fe2000fffe0ff */
[----:B------:R-:W-:Y:S01]  /*1a20*/  IMAD R20, R23, UR9, R46 ;  /* 0x0000000917147c24 */ /* 0x000fe2000f8e022e */
[----:B------:R-:W-:Y:S01]  /*1a30*/  ISETP.LT.U32.AND P6, PT, R18, UR9, PT ;  /* 0x0000000912007c0c */ /* 0x000fe2000bfc1070 */
[----:B------:R-:W-:Y:S01]  /*1a40*/  IMAD R23, R8, R9, RZ ;  /* 0x0000000908177224 */ /* 0x000fe200078e02ff */
[----:B------:R-:W-:Y:S01]  /*1a50*/  ISETP.LT.U32.AND P4, PT, R17, UR9, PT ;  /* 0x0000000911007c0c */ /* 0x000fe2000bf81070 */
[----:B------:R-:W-:Y:S01]  /*1a60*/  @!P5 IMAD.MOV R14, RZ, RZ, -R14 ;  /* 0x000000ffff0ed224 */ /* 0x000fe200078e0a0e */
[----:B------:R-:W-:Y:S01]  /*1a70*/  ISETP.LT.U32.AND P2, PT, R20, UR9, PT ;  /* 0x0000000914007c0c */ /* 0x000fe2000bf41070 */
[----:B------:R-:W-:Y:S01]  /*1a80*/  IMAD.SHL.U32 R24, R36, 0x10, RZ ;  /* 0x0000001024187824 */ /* 0x000fe200078e00ff */
[----:B------:R-:W-:Y:S01]  /*1a90*/  ISETP.GE.AND P5, PT, R10, RZ, PT ;  /* 0x000000ff0a00720c */ /* 0x000fe20003fa6270 */
[----:B------:R-:W-:Y:S01]  /*1aa0*/  IMAD.SHL.U32 R23, R23, 0x100, RZ ;  /* 0x0000010017177824 */ /* 0x000fe200078e00ff */
[----:B------:R-:W-:Y:S01]  /*1ab0*/  @!P3 IADD3 R16, R16, -UR9, RZ ;  /* 0x800000091010bc10 */ /* 0x000fe2000fffe0ff */
[----:B------:R-:W-:Y:S01]  /*1ac0*/  ULEA.HI UR5, UR5, UR8, URZ, 0x4 ;  /* 0x0000000805057291 */ /* 0x000fe2000f8f203f */
[----:B------:R-:W-:Y:S01]  /*1ad0*/  @!P0 IADD3 R19, R19, -UR9, RZ ;  /* 0x8000000913138c10 */ /* 0x000fe2000fffe0ff */
[----:B------:R-:W-:Y:S01]  /*1ae0*/  USHF.R.S32.HI UR7, URZ, 0x3, UR7 ;  /* 0x000000033f077899 */ /* 0x000fe20008011407 */
[----:B------:R-:W-:Y:S01]  /*1af0*/  ISETP.LT.U32.AND P0, PT, R16, UR9, PT ;  /* 0x0000000910007c0c */ /* 0x000fe2000bf01070 */
[----:B------:R-:W-:Y:S01]  /*1b00*/  USHF.R.S32.HI UR5, URZ, 0x4, UR5 ;  /* 0x000000043f057899 */ /* 0x000fe20008011405 */
[----:B------:R-:W-:-:S02]  /*1b10*/  @!P6 IADD3 R18, R18, -UR9, RZ ;  /* 0x800000091212ec10 */ /* 0x000fc4000fffe0ff */
[----:B------:R-:W-:Y:S02]  /*1b20*/  @!P4 IADD3 R17, R17, -UR9, RZ ;  /* 0x800000091111cc10 */ /* 0x000fe4000fffe0ff */
[----:B------:R-:W-:Y:S02]  /*1b30*/  @!P2 IADD3 R20, R20, -UR9, RZ ;  /* 0x800000091414ac10 */ /* 0x000fe4000fffe0ff */
[----:B------:R-:W-:Y:S02]  /*1b40*/  ISETP.LT.U32.AND P3, PT, R19, UR9, PT ;  /* 0x0000000913007c0c */ /* 0x000fe4000bf61070 */
[----:B------:R-:W-:Y:S02]  /*1b50*/  ISETP.LT.U32.AND P6, PT, R13, UR9, PT ;  /* 0x000000090d007c0c */ /* 0x000fe4000bfc1070 */
[----:B------:R-:W-:Y:S02]  /*1b60*/  ISETP.LT.U32.AND P2, PT, R18, UR9, PT ;  /* 0x0000000912007c0c */ /* 0x000fe4000bf41070 */
[----:B------:R-:W-:-:S02]  /*1b70*/  ISETP.LT.U32.AND P1, PT, R17, UR9, PT ;  /* 0x0000000911007c0c */ /* 0x000fc4000bf21070 */
[----:B------:R-:W-:Y:S02]  /*1b80*/  ISETP.LT.U32.AND P4, PT, R20, UR9, PT ;  /* 0x0000000914007c0c */ /* 0x000fe4000bf81070 */
[----:B------:R-:W-:Y:S02]  /*1b90*/  @!P0 IADD3 R16, R16, -UR9, RZ ;  /* 0x8000000910108c10 */ /* 0x000fe4000fffe0ff */
[----:B------:R-:W-:Y:S02]  /*1ba0*/  ISETP.GE.AND P0, PT, R43, RZ, PT ;  /* 0x000000ff2b00720c */ /* 0x000fe40003f06270 */
[----:B------:R-:W-:Y:S02]  /*1bb0*/  @!P3 IADD3 R19, R19, -UR9, RZ ;  /* 0x800000091313bc10 */ /* 0x000fe4000fffe0ff */
[----:B------:R-:W-:Y:S02]  /*1bc0*/  @!P6 IADD3 R13, R13, -UR9, RZ ;  /* 0x800000090d0dec10 */ /* 0x000fe4000fffe0ff */
[----:B------:R-:W-:-:S02]  /*1bd0*/  @!P2 IADD3 R18, R18, -UR9, RZ ;  /* 0x800000091212ac10 */ /* 0x000fc4000fffe0ff */
[----:B------:R-:W-:Y:S01]  /*1be0*/  ISETP.GE.AND P3, PT, R15, RZ, PT ;  /* 0x000000ff0f00720c */ /* 0x000fe20003f66270 */
[----:B------:R-:W-:Y:S01]  /*1bf0*/  @!P5 IMAD.MOV R13, RZ, RZ, -R13 ;  /* 0x000000ffff0dd224 */ /* 0x000fe200078e0a0d */
[----:B------:R-:W-:Y:S01]  /*1c00*/  ISETP.GE.AND P6, PT, R38, RZ, PT ;  /* 0x000000ff2600720c */ /* 0x000fe20003fc6270 */
[----:B------:R-:W-:Y:S01]  /*1c10*/  IMAD.MOV.U32 R10, RZ, RZ, R18 ;  /* 0x000000ffff0a7224 */ /* 0x000fe200078e0012 */
[----:B------:R-:W-:Y:S02]  /*1c20*/  @!P1 IADD3 R17, R17, -UR9, RZ ;  /* 0x8000000911119c10 */ /* 0x000fe4000fffe0ff */
[----:B------:R-:W-:Y:S02]  /*1c30*/  ISETP.GE.AND P2, PT, R41, RZ, PT ;  /* 0x000000ff2900720c */ /* 0x000fe40003f46270 */
[----:B------:R-:W-:Y:S02]  /*1c40*/  ISETP.GE.AND P1, PT, R42, RZ, PT ;  /* 0x000000ff2a00720c */ /* 0x000fe40003f26270 */
[----:B------:R-:W-:-:S02]  /*1c50*/  MOV R8, R17 ;  /* 0x0000001100087202 */ /* 0x000fc40000000f00 */
[----:B------:R-:W-:Y:S02]  /*1c60*/  @!P4 IADD3 R20, R20, -UR9, RZ ;  /* 0x800000091414cc10 */ /* 0x000fe4000fffe0ff */
[----:B------:R-:W-:Y:S01]  /*1c70*/  ISETP.NE.AND P4, PT, RZ, c[0x0][0x19c], PT ;  /* 0x00006700ff007a0c */ /* 0x000fe20003f85270 */
[----:B------:R-:W-:Y:S01]  /*1c80*/  @!P0 IMAD.MOV R8, RZ, RZ, -R8 ;  /* 0x000000ffff088224 */ /* 0x000fe200078e0a08 */
[----:B------:R-:W-:Y:S01]  /*1c90*/  IADD3 R21, R21, UR6, R24 ;  /* 0x0000000615157c10 */ /* 0x000fe2000fffe018 */
[----:B------:R-:W-:Y:S01]  /*1ca0*/  @!P3 IMAD.MOV R20, RZ, RZ, -R20 ;  /* 0x000000ffff14b224 */ /* 0x000fe200078e0a14 */
[C---:B------:R-:W-:Y:S01]  /*1cb0*/  SEL R18, R7.reuse, R14, !P4 ;  /* 0x0000000e07127207 */ /* 0x040fe20006000000 */
[----:B------:R-:W-:Y:S01]  /*1cc0*/  @!P6 IMAD.MOV R16, RZ, RZ, -R16 ;  /* 0x000000ffff10e224 */ /* 0x000fe200078e0a10 */
[C---:B------:R-:W-:Y:S01]  /*1cd0*/  SEL R11, R7.reuse, R8, !P4 ;  /* 0x00000008070b7207 */ /* 0x040fe20006000000 */
[----:B------:R-:W-:Y:S01]  /*1ce0*/  @!P2 IMAD.MOV R19, RZ, RZ, -R19 ;  /* 0x000000ffff13a224 */ /* 0x000fe200078e0a13 */
[----:B------:R-:W-:Y:S01]  /*1cf0*/  @!P1 IADD3 R10, -R10, RZ, RZ ;  /* 0x000000ff0a0a9210 */ /* 0x000fe20007ffe1ff */
[----:B------:R-:W-:Y:S01]  /*1d00*/  IMAD.U32 R14, RZ, RZ, UR4 ;  /* 0x00000004ff0e7e24 */ /* 0x000fe2000f8e00ff */
[C---:B------:R-:W-:Y:S01]  /*1d10*/  SEL R8, R7.reuse, R20, !P4 ;  /* 0x0000001407087207 */ /* 0x040fe20006000000 */
[----:B------:R-:W-:Y:S01]  /*1d20*/  IMAD.MOV.U32 R20, RZ, RZ, c[0x0][0x168] ;  /* 0x00005a00ff147624 */ /* 0x000fe200078e00ff */
[----:B------:R-:W-:-:S02]  /*1d30*/  SEL R17, R7, R13, !P4 ;  /* 0x0000000d07117207 */ /* 0x000fc40006000000 */
[C---:B------:R-:W-:Y:S01]  /*1d40*/  SEL R16, R7.reuse, R16, !P4 ;  /* 0x0000001007107207 */ /* 0x040fe20006000000 */
[----:B------:R-:W-:Y:S01]  /*1d50*/  IMAD R20, R20, 0x100, R23 ;  /* 0x0000010014147824 */ /* 0x000fe200078e0217 */
[C---:B------:R-:W-:Y:S02]  /*1d60*/  SEL R10, R7.reuse, R10, !P4 ;  /* 0x0000000a070a7207 */ /* 0x040fe40006000000 */
[----:B------:R-:W-:Y:S01]  /*1d70*/  SEL R9, R7, R19, !P4 ;  /* 0x0000001307097207 */ /* 0x000fe20006000000 */
[----:B------:R-:W-:Y:S01]  /*1d80*/  IMAD R19, R39, c[0x0][0x19c], R14 ;  /* 0x0000670027137a24 */ /* 0x000fe200078e020e */
[----:B------:R-:W-:Y:S02]  /*1d90*/  SHF.R.U32.HI R18, RZ, 0x1, R18 ;  /* 0x00000001ff127819 */ /* 0x000fe40000011612 */
[----:B------:R-:W-:Y:S02]  /*1da0*/  SHF.R.U32.HI R17, RZ, 0x1, R17 ;  /* 0x00000001ff117819 */ /* 0x000fe40000011611 */
[----:B------:R-:W-:-:S02]  /*1db0*/  SHF.R.U32.HI R16, RZ, 0x1, R16 ;  /* 0x00000001ff107819 */ /* 0x000fc40000011610 */
[----:B------:R-:W-:Y:S02]  /*1dc0*/  SHF.R.U32.HI R11, RZ, 0x1, R11 ;  /* 0x00000001ff0b7819 */ /* 0x000fe4000001160b */
[----:B------:R-:W-:Y:S02]  /*1dd0*/  SHF.R.U32.HI R10, RZ, 0x1, R10 ;  /* 0x00000001ff0a7819 */ /* 0x000fe4000001160a */
[----:B------:R-:W-:Y:S02]  /*1de0*/  SHF.R.U32.HI R9, RZ, 0x1, R9 ;  /* 0x00000001ff097819 */ /* 0x000fe40000011609 */
[----:B------:R-:W-:Y:S02]  /*1df0*/  SHF.R.U32.HI R8, RZ, 0x1, R8 ;  /* 0x00000001ff087819 */ /* 0x000fe40000011608 */
[----:B------:R-:W-:Y:S02]  /*1e00*/  PRMT R7, RZ, 0x5410, R12 ;  /* 0x00005410ff077816 */ /* 0x000fe4000000000c */
.L_x_27:
[----:B------:R-:W1:Y:S01]  /*1e10*/  LDS.128 R12, [R21] ;  /* 0x00000000150c7984 */ /* 0x000e620000000c00 */
[----:B------:R-:W-:Y:S02]  /*1e20*/  ISETP.GE.AND P1, PT, R35, c[0x0][0x168], PT ;  /* 0x00005a0023007a0c */ /* 0x000fe40003f26270 */
[----:B-1----:R-:W-:-:S02]  /*1e30*/  PRMT R38, RZ, 0x5410, R12 ;  /* 0x00005410ff267816 */ /* 0x002fc4000000000c */
[----:B------:R-:W-:Y:S02]  /*1e40*/  PRMT R41, RZ, 0x7610, R12 ;  /* 0x00007610ff297816 */ /* 0x000fe4000000000c */
[--C-:B------:R-:W-:Y:S01]  /*1e50*/  PRMT R42, RZ, 0x5410, R14.reuse ;  /* 0x00005410ff2a7816 */ /* 0x100fe2000000000e */
[----:B------:R-:W-:Y:S01]  /*1e60*/  FFMA.FTZ R40, R38, R38, RZ ;  /* 0x0000002626287223 */ /* 0x000fe200000100ff */
[----:B------:R-:W-:Y:S02]  /*1e70*/  PRMT R44, RZ, 0x7610, R14 ;  /* 0x00007610ff2c7816 */ /* 0x000fe4000000000e */
[----:B------:R-:W-:Y:S01]  /*1e80*/  PRMT R14, RZ, 0x5410, R15 ;  /* 0x00005410ff0e7816 */ /* 0x000fe2000000000f */
[----:B------:R-:W-:Y:S01]  /*1e90*/  FFMA.FTZ R43, R41, R41, R40 ;  /* 0x00000029292b7223 */ /* 0x000fe20000010028 */
[----:B------:R-:W-:Y:S02]  /*1ea0*/  PRMT R40, RZ, 0x5410, R13 ;  /* 0x00005410ff287816 */ /* 0x000fe4000000000d */
[----:B------:R-:W-:-:S03]  /*1eb0*/  PRMT R15, RZ, 0x7610, R15 ;  /* 0x00007610ff0f7816 */ /* 0x000fc6000000000f */
[----:B------:R-:W-:Y:S01]  /*1ec0*/  FFMA.FTZ R12, R40, R40, R43 ;  /* 0x00000028280c7223 */ /* 0x000fe2000001002b */
[----:B------:R-:W-:-:S05]  /*1ed0*/  PRMT R43, RZ, 0x7610, R13 ;  /* 0x00007610ff2b7816 */ /* 0x000fca000000000d */
[----:B------:R-:W-:-:S04]  /*1ee0*/  FFMA.FTZ R13, R43, R43, R12 ;  /* 0x0000002b2b0d7223 */ /* 0x000fc8000001000c */
[----:B------:R-:W-:-:S04]  /*1ef0*/  FFMA.FTZ R13, R42, R42, R13 ;  /* 0x0000002a2a0d7223 */ /* 0x000fc8000001000d */
[----:B------:R-:W-:-:S04]  /*1f00*/  FFMA.FTZ R13, R44, R44, R13 ;  /* 0x0000002c2c0d7223 */ /* 0x000fc8000001000d */
[----:B------:R-:W-:-:S04]  /*1f10*/  FFMA.FTZ R12, R14, R14, R13 ;  /* 0x0000000e0e0c7223 */ /* 0x000fc8000001000d */
[----:B------:R-:W-:Y:S01]  /*1f20*/  FFMA.FTZ R48, R15, R15, R12 ;  /* 0x0000000f0f307223 */ /* 0x000fe2000001000c */
[----:B------:R-:W-:Y:S05]  /*1f30*/  BRA.DIV ~URZ, `(.L_x_16) ;  /* 0x00000ce27f007947 */ /* 0x000fea000b800000 */
[----:B------:R1:W2:Y:S02]  /*1f40*/  SHFL.BFLY PT, R46, R48, 0x10, 0x1f ;  /* 0x0e001f00302e7f89 */ /* 0x0002a400000e0000 */
.L_x_28:
[----:B--2---:R-:W-:Y:S01]  /*1f50*/  FADD.FTZ R49, R48, R46 ;  /* 0x0000002e30317221 */ /* 0x004fe20000010000 */
[----:B------:R-:W-:Y:S05]  /*1f60*/  BRA.DIV ~URZ, `(.L_x_17) ;  /* 0x00000d127f007947 */ /* 0x000fea000b800000 */
[----:B------:R-:W2:Y:S02]  /*1f70*/  SHFL.BFLY PT, R12, R49, 0x8, 0x1f ;  /* 0x0d001f00310c7f89 */ /* 0x000ea400000e0000 */
[----:B--2---:R-:W-:-:S05]  /*1f80*/  FADD.FTZ R12, R49, R12 ;  /* 0x0000000c310c7221 */ /* 0x004fca0000010000 */
[----:B------:R-:W2:Y:S02]  /*1f90*/  SHFL.BFLY PT, R13, R12, 0x4, 0x1f ;  /* 0x0c801f000c0d7f89 */ /* 0x000ea400000e0000 */
[----:B--2---:R-:W-:-:S05]  /*1fa0*/  FADD.FTZ R13, R12, R13 ;  /* 0x0000000d0c0d7221 */ /* 0x004fca0000010000 */
[----:B------:R-:W2:Y:S02]  /*1fb0*/  SHFL.BFLY PT, R46, R13, 0x2, 0x1f ;  /* 0x0c401f000d2e7f89 */ /* 0x000ea400000e0000 */
[----:B-12---:R-:W-:-:S05]  /*1fc0*/  FADD.FTZ R48, R13, R46 ;  /* 0x0000002e0d307221 */ /* 0x006fca0000010000 */
[----:B------:R1:W2:Y:S02]  /*1fd0*/  SHFL.BFLY PT, R46, R48, 0x1, 0x1f ;  /* 0x0c201f00302e7f89 */ /* 0x0002a400000e0000 */
.L_x_29:
[----:B------:R-:W-:Y:S01]  /*1fe0*/  IMAD.MOV.U32 R13, RZ, RZ, 0x3b800000 ;  /* 0x3b800000ff0d7424 */ /* 0x000fe200078e00ff */
[----:B------:R-:W-:Y:S01]  /*1ff0*/  FSEL R47, R33, R6, !P1 ;  /* 0x00000006212f7208 */ /* 0x000fe20004800000 */
[----:B--2---:R-:W-:Y:S01]  /*2000*/  FADD.FTZ R46, R46, R48 ;  /* 0x000000302e2e7221 */ /* 0x004fe20000010000 */
[----:B------:R-:W-:Y:S01]  /*2010*/  FSEL R45, R30, R7, !P1 ;  /* 0x000000071e2d7208 */ /* 0x000fe20004800000 */
[----:B------:R-:W-:Y:S01]  /*2020*/  BSSY B0, `(.L_x_18) ;  /* 0x000001b000007945 */ /* 0x000fe20003800000 */
[----:B------:R-:W-:Y:S01]  /*2030*/  ISETP.NE.AND P0, PT, R22, RZ, PT ;  /* 0x000000ff1600720c */ /* 0x000fe20003f05270 */
[----:B------:R-:W-:Y:S01]  /*2040*/  FFMA.FTZ R12, R46, R13, c[0x0][0x174] ;  /* 0x00005d002e0c7623 */ /* 0x000fe2000001000d */
[----:B------:R-:W-:Y:S02]  /*2050*/  FSEL R13, R32, R25, !P1 ;  /* 0x00000019200d7208 */ /* 0x000fe40004800000 */
[----:B------:R-:W-:-:S03]  /*2060*/  FSEL R49, R28, R5, !P1 ;  /* 0x000000051c317208 */ /* 0x000fc60004800000 */
[----:B------:R-:W2:Y:S02]  /*2070*/  MUFU.RSQ R12, R12 ;  /* 0x0000000c000c7308 */ /* 0x000ea40000001400 */
[C---:B--2---:R-:W-:Y:S02]  /*2080*/  FMUL.FTZ R13, R12.reuse, R13 ;  /* 0x0000000d0c0d7220 */ /* 0x044fe40000410000 */
[----:B------:R-:W-:Y:S02]  /*2090*/  FMUL.FTZ R47, R12, R47 ;  /* 0x0000002f0c2f7220 */ /* 0x000fe40000410000 */
[----:B------:R-:W-:Y:S01]  /*20a0*/  FMUL.FTZ R38, R38, R13 ;  /* 0x0000000d26267220 */ /* 0x000fe20000410000 */
[----:B------:R-:W-:Y:S01]  /*20b0*/  FSEL R13, R31, R4, !P1 ;  /* 0x000000041f0d7208 */ /* 0x000fe20004800000 */
[----:B------:R-:W-:Y:S01]  /*20c0*/  FMUL.FTZ R46, R12, R45 ;  /* 0x0000002d0c2e7220 */ /* 0x000fe20000410000 */
[----:B------:R-:W-:Y:S01]  /*20d0*/  FSEL R45, R26, R3, !P1 ;  /* 0x000000031a2d7208 */ /* 0x000fe20004800000 */
[----:B------:R-:W-:Y:S01]  /*20e0*/  FMUL.FTZ R40, R40, R47 ;  /* 0x0000002f28287220 */ /* 0x000fe20000410000 */
[----:B------:R-:W-:Y:S01]  /*20f0*/  FSEL R47, R29, R2, !P1 ;  /* 0x000000021d2f7208 */ /* 0x000fe20004800000 */
[C---:B-1----:R-:W-:Y:S01]  /*2100*/  FMUL.FTZ R48, R12.reuse, R49 ;  /* 0x000000310c307220 */ /* 0x042fe20000410000 */
[----:B------:R-:W-:Y:S01]  /*2110*/  FSEL R49, R27, R0, !P1 ;  /* 0x000000001b317208 */ /* 0x000fe20004800000 */
[----:B------:R-:W-:Y:S01]  /*2120*/  FMUL.FTZ R13, R12, R13 ;  /* 0x0000000d0c0d7220 */ /* 0x000fe20000410000 */
[----:B------:R-:W-:Y:S01]  /*2130*/  ISETP.GE.AND P1, PT, R36, UR7, PT ;  /* 0x0000000724007c0c */ /* 0x000fe2000bf26270 */
[----:B------:R-:W-:-:S02]  /*2140*/  FMUL.FTZ R45, R12, R45 ;  /* 0x0000002d0c2d7220 */ /* 0x000fc40000410000 */
[C---:B------:R-:W-:Y:S02]  /*2150*/  FMUL.FTZ R47, R12.reuse, R47 ;  /* 0x0000002f0c2f7220 */ /* 0x040fe40000410000 */
[----:B------:R-:W-:Y:S02]  /*2160*/  FMUL.FTZ R12, R12, R49 ;  /* 0x000000310c0c7220 */ /* 0x000fe40000410000 */
[----:B------:R-:W-:Y:S02]  /*2170*/  FMUL.FTZ R41, R41, R46 ;  /* 0x0000002e29297220 */ /* 0x000fe40000410000 */
[----:B------:R-:W-:Y:S02]  /*2180*/  FMUL.FTZ R43, R43, R48 ;  /* 0x000000302b2b7220 */ /* 0x000fe40000410000 */
[----:B------:R-:W-:Y:S02]  /*2190*/  FMUL.FTZ R42, R42, R13 ;  /* 0x0000000d2a2a7220 */ /* 0x000fe40000410000 */
[----:B------:R-:W-:Y:S01]  /*21a0*/  FMUL.FTZ R49, R44, R45 ;  /* 0x0000002d2c317220 */ /* 0x000fe20000410000 */
[----:B------:R-:W-:Y:S05]  /*21b0*/  @P0 BRA `(.L_x_19) ;  /* 0x0000001000000947 */ /* 0x000fea0003800000 */
[----:B------:R-:W-:-:S04]  /*21c0*/  DEPBAR.LE SB0, 0x0 ;  /* 0x000080000000791a */ /* 0x000fc80000000000 */
.L_x_19:
[----:B------:R-:W-:Y:S05]  /*21d0*/  BSYNC B0 ;  /* 0x0000000000007941 */ /* 0x000fea0003800000 */
.L_x_18:
[----:B------:R-:W-:Y:S01]  /*21e0*/  BSSY B0, `(.L_x_20) ;  /* 0x000008f000007945 */ /* 0x000fe20003800000 */
[----:B------:R-:W-:-:S02]  /*21f0*/  FMUL.FTZ R14, R14, R47 ;  /* 0x0000002f0e0e7220 */ /* 0x000fc40000410000 */
[----:B------:R-:W-:Y:S01]  /*2200*/  FMUL.FTZ R15, R15, R12 ;  /* 0x0000000c0f0f7220 */ /* 0x000fe20000410000 */
[----:B------:R-:W-:Y:S05]  /*2210*/  @P1 BRA `(.L_x_21) ;  /* 0x000008b000001947 */ /* 0x000fea0003800000 */
[----:B------:R-:W-:Y:S01]  /*2220*/  ISETP.GE.AND P0, PT, R36, UR5, PT ;  /* 0x0000000524007c0c */ /* 0x000fe2000bf06270 */
[----:B------:R-:W-:Y:S05]  /*2230*/  BRA.CONV ~URZ, `(.L_x_22) ;  /* 0x000000337f007947 */ /* 0x000fea000b800000 */
[----:B------:R-:W-:Y:S02]  /*2240*/  MOV R13, 0xffffffff ;  /* 0xffffffff000d7802 */ /* 0x000fe40000000f00 */
[----:B------:R-:W-:-:S05]  /*2250*/  MOV R12, 0x2270 ;  /* 0x00002270000c7802 */ /* 0x000fca0000000f00 */
[----:B------:R-:W-:Y:S05]  /*2260*/  CALL.REL.NOINC `($__internal_1_$__cuda_sm70_warpsync) ;  /* 0x0000138000007944 */ /* 0x000fea0003c00000 */
.L_x_22:
[----:B------:R-:W-:-:S06]  /*2270*/  NOP ;  /* 0x0000000000007918 */ /* 0x000fcc0000000000 */
[----:B------:R-:W-:Y:S05]  /*2280*/  BRA.DIV ~URZ, `(.L_x_23) ;  /* 0x00000b827f007947 */ /* 0x000fea000b800000 */
[----:B------:R-:W-:-:S05]  /*2290*/  IMAD.U32 R13, RZ, RZ, UR5 ;  /* 0x00000005ff0d7e24 */ /* 0x000fca000f8e00ff */
[----:B------:R1:W2:Y:S02]  /*22a0*/  SHFL.BFLY PT, R46, R38, R13, 0x1f ;  /* 0x0c001f0d262e7589 */ /* 0x0002a400000e0000 */
.L_x_30:
[----:B------:R-:W-:Y:S01]  /*22b0*/  IABS R44, c[0x0][0x19c] ;  /* 0x00006700002c7a13 */ /* 0x000fe20000000000 */
[----:B------:R-:W-:Y:S01]  /*22c0*/  IMAD.MOV.U32 R12, RZ, RZ, RZ ;  /* 0x000000ffff0c7224 */ /* 0x000fe200078e00ff */
[----:B------:R-:W-:Y:S02]  /*22d0*/  ISETP.GE.AND P2, PT, R24, RZ, PT ;  /* 0x000000ff1800720c */ /* 0x000fe40003f46270 */
[----:B------:R-:W3:Y:S01]  /*22e0*/  I2F.RP R45, R44 ;  /* 0x0000002c002d7306 */ /* 0x000ee20000209400 */
[----:B------:R-:W-:-:S07]  /*22f0*/  ISETP.NE.AND P3, PT, RZ, c[0x0][0x19c], PT ;  /* 0x00006700ff007a0c */ /* 0x000fce0003f65270 */
[----:B---3--:R-:W3:Y:S02]  /*2300*/  MUFU.RCP R45, R45 ;  /* 0x0000002d002d7308 */ /* 0x008ee40000001000 */
[----:B---3--:R-:W-:Y:S01]  /*2310*/  IADD3 R47, R45, 0xffffffe, RZ ;  /* 0x0ffffffe2d2f7810 */ /* 0x008fe20007ffe0ff */
[----:B--2---:R-:W-:-:S05]  /*2320*/  FADD.FTZ R45, -R46, -RZ ;  /* 0x800000ff2e2d7221 */ /* 0x004fca0000010100 */
[----:B-1----:R-:W1:Y:S01]  /*2330*/  F2I.FTZ.U32.TRUNC.NTZ R13, R47 ;  /* 0x0000002f000d7305 */ /* 0x002e62000021f000 */
[----:B------:R-:W-:Y:S01]  /*2340*/  FSEL R46, R45, R46, !P0 ;  /* 0x0000002e2d2e7208 */ /* 0x000fe20004000000 */
[----:B-1----:R-:W-:-:S04]  /*2350*/  IMAD.MOV R51, RZ, RZ, -R13 ;  /* 0x000000ffff337224 */ /* 0x002fc800078e0a0d */
[----:B------:R-:W-:-:S04]  /*2360*/  IMAD R51, R51, R44, RZ ;  /* 0x0000002c33337224 */ /* 0x000fc800078e02ff */
[----:B------:R-:W-:Y:S01]  /*2370*/  IMAD.HI.U32 R12, R13, R51, R12 ;  /* 0x000000330d0c7227 */ /* 0x000fe200078e000c */
[----:B------:R-:W-:-:S05]  /*2380*/  IABS R13, R24 ;  /* 0x00000018000d7213 */ /* 0x000fca0000000000 */
[----:B------:R-:W-:-:S04]  /*2390*/  IMAD.HI.U32 R12, R12, R13, RZ ;  /* 0x0000000d0c0c7227 */ /* 0x000fc800078e00ff */
[----:B------:R-:W-:-:S04]  /*23a0*/  IMAD.MOV R12, RZ, RZ, -R12 ;  /* 0x000000ffff0c7224 */ /* 0x000fc800078e0a0c */
[----:B------:R-:W-:-:S05]  /*23b0*/  IMAD R13, R44, R12, R13 ;  /* 0x0000000c2c0d7224 */ /* 0x000fca00078e020d */
[----:B------:R-:W-:-:S13]  /*23c0*/  ISETP.GT.U32.AND P1, PT, R44, R13, PT ;  /* 0x0000000d2c00720c */ /* 0x000fda0003f24070 */
[----:B------:R-:W-:-:S04]  /*23d0*/  @!P1 IADD3 R13, R13, -R44, RZ ;  /* 0x8000002c0d0d9210 */ /* 0x000fc80007ffe0ff */
[----:B------:R-:W-:-:S13]  /*23e0*/  ISETP.GT.U32.AND P1, PT, R44, R13, PT ;  /* 0x0000000d2c00720c */ /* 0x000fda0003f24070 */
[----:B------:R-:W-:-:S04]  /*23f0*/  @!P1 IMAD.IADD R13, R13, 0x1, -R44 ;  /* 0x000000010d0d9824 */ /* 0x000fc800078e0a2c */
[----:B------:R-:W-:Y:S01]  /*2400*/  @!P2 IMAD.MOV R13, RZ, RZ, -R13 ;  /* 0x000000ffff0da224 */ /* 0x000fe200078e0a0d */
[----:B------:R-:W-:-:S04]  /*2410*/  @!P3 LOP3.LUT R13, RZ, c[0x0][0x19c], RZ, 0x33, !PT ;  /* 0x00006700ff0dba12 */ /* 0x000fc800078e33ff */
[----:B------:R-:W-:-:S05]  /*2420*/  SHF.R.U32.HI R12, RZ, 0x1, R13 ;  /* 0x00000001ff0c7819 */ /* 0x000fca000001160d */
[--C-:B------:R-:W-:Y:S02]  /*2430*/  IMAD.IADD R13, R19, 0x1, R12.reuse ;  /* 0x00000001130d7824 */ /* 0x100fe400078e020c */
[----:B------:R-:W-:Y:S02]  /*2440*/  IMAD R12, R39, c[0x0][0x19c], R12 ;  /* 0x00006700270c7a24 */ /* 0x000fe400078e020c */
[----:B------:R-:W-:-:S03]  /*2450*/  IMAD.SHL.U32 R13, R13, 0x2, RZ ;  /* 0x000000020d0d7824 */ /* 0x000fc600078e00ff */
[----:B------:R-:W-:-:S03]  /*2460*/  SHF.L.U32 R12, R12, 0x1, RZ ;  /* 0x000000010c0c7819 */ /* 0x000fc600000006ff */
[----:B------:R-:W1:Y:S04]  /*2470*/  LDS.U16 R13, [R13] ;  /* 0x000000000d0d7984 */ /* 0x000e680000000400 */
[----:B------:R-:W2:Y:S01]  /*2480*/  LDS.U16 R12, [R12] ;  /* 0x000000000c0c7984 */ /* 0x000ea20000000400 */
[----:B-1----:R-:W-:-:S05]  /*2490*/  PRMT R13, RZ, 0x5410, R13 ;  /* 0x00005410ff0d7816 */ /* 0x002fca000000000d */
[----:B------:R-:W-:Y:S01]  /*24a0*/  FMUL.FTZ R46, R13, R46 ;  /* 0x0000002e0d2e7220 */ /* 0x000fe20000410000 */
[----:B--2---:R-:W-:-:S05]  /*24b0*/  PRMT R13, RZ, 0x5410, R12 ;  /* 0x00005410ff0d7816 */ /* 0x004fca000000000c */
[----:B------:R-:W-:Y:S01]  /*24c0*/  FFMA.FTZ R38, R38, R13, R46 ;  /* 0x0000000d26267223 */ /* 0x000fe2000001002e */
[----:B------:R-:W-:Y:S05]  /*24d0*/  BRA.DIV ~URZ, `(.L_x_24) ;  /* 0x000009a27f007947 */ /* 0x000fea000b800000 */
[C-C-:B------:R-:W-:Y:S01]  /*24e0*/  IMAD.IADD R13, R19.reuse, 0x1, R18.reuse ;  /* 0x00000001130d7824 */ /* 0x140fe200078e0212 */
[----:B------:R-:W-:Y:S01]  /*24f0*/  IADD3 R45, R19, R17, RZ ;  /* 0x00000011132d7210 */ /* 0x000fe20007ffe0ff */
[----:B------:R-:W-:Y:S01]  /*2500*/  IMAD R12, R39, c[0x0][0x19c], R18 ;  /* 0x00006700270c7a24 */ /* 0x000fe200078e0212 */
[----:B------:R-:W-:Y:S01]  /*2510*/  MOV R53, UR5 ;  /* 0x0000000500357c02 */ /* 0x000fe20008000f00 */
[----:B------:R-:W-:Y:S02]  /*2520*/  IMAD.SHL.U32 R44, R13, 0x2, RZ ;  /* 0x000000020d2c7824 */ /* 0x000fe400078e00ff */
[----:B------:R-:W-:Y:S02]  /*2530*/  IMAD.SHL.U32 R13, R12, 0x2, RZ ;  /* 0x000000020c0d7824 */ /* 0x000fe400078e00ff */
[----:B------:R-:W-:Y:S01]  /*2540*/  IMAD.U32 R48, RZ, RZ, UR5 ;  /* 0x00000005ff307e24 */ /* 0x000fe2000f8e00ff */
[----:B------:R-:W1:Y:S01]  /*2550*/  SHFL.BFLY PT, R50, R40, R53, 0x1f ;  /* 0x0c001f3528327589 */ /* 0x000e6200000e0000 */
[----:B------:R-:W-:-:S02]  /*2560*/  IMAD.SHL.U32 R51, R45, 0x2, RZ ;  /* 0x000000022d337824 */ /* 0x000fc400078e00ff */
[----:B------:R-:W-:Y:S01]  /*2570*/  IMAD R46, R39, c[0x0][0x19c], R17 ;  /* 0x00006700272e7a24 */ /* 0x000fe200078e0211 */
[----:B------:R-:W-:Y:S01]  /*2580*/  LDS.U16 R44, [R44] ;  /* 0x000000002c2c7984 */ /* 0x000fe20000000400 */
[----:B------:R-:W-:Y:S02]  /*2590*/  IMAD.U32 R52, RZ, RZ, UR5 ;  /* 0x00000005ff347e24 */ /* 0x000fe4000f8e00ff */
[----:B------:R-:W-:Y:S01]  /*25a0*/  IMAD.SHL.U32 R47, R46, 0x2, RZ ;  /* 0x000000022e2f7824 */ /* 0x000fe200078e00ff */
[----:B------:R-:W-:Y:S04]  /*25b0*/  LDS.U16 R13, [R13] ;  /* 0x000000000d0d7984 */ /* 0x000fe80000000400 */
[----:B------:R-:W2:Y:S04]  /*25c0*/  SHFL.BFLY PT, R12, R41, R48, 0x1f ;  /* 0x0c001f30290c7589 */ /* 0x000ea800000e0000 */
[----:B------:R-:W3:Y:S04]  /*25d0*/  LDS.U16 R46, [R51] ;  /* 0x00000000332e7984 */ /* 0x000ee80000000400 */
[----:B------:R-:W4:Y:S01]  /*25e0*/  LDS.U16 R47, [R47] ;  /* 0x000000002f2f7984 */ /* 0x000f220000000400 */
[----:B-1----:R-:W-:-:S02]  /*25f0*/  @!P0 FADD.FTZ R50, -R50, -RZ ;  /* 0x800000ff32328221 */ /* 0x002fc40000010100 */
[----:B--2---:R-:W-:Y:S01]  /*2600*/  @!P0 FADD.FTZ R12, -R12, -RZ ;  /* 0x800000ff0c0c8221 */ /* 0x004fe20000010100 */
[----:B------:R-:W-:-:S05]  /*2610*/  PRMT R45, RZ, 0x5410, R44 ;  /* 0x00005410ff2d7816 */ /* 0x000fca000000002c */
[----:B------:R-:W-:Y:S01]  /*2620*/  FMUL.FTZ R45, R45, R12 ;  /* 0x0000000c2d2d7220 */ /* 0x000fe20000410000 */
[----:B------:R-:W-:Y:S01]  /*2630*/  PRMT R12, RZ, 0x5410, R13 ;  /* 0x00005410ff0c7816 */ /* 0x000fe2000000000d */
[----:B------:R-:W-:-:S04]  /*2640*/  IMAD.IADD R13, R19, 0x1, R16 ;  /* 0x00000001130d7824 */ /* 0x000fc800078e0210 */
[----:B------:R-:W-:Y:S01]  /*2650*/  FFMA.FTZ R41, R41, R12, R45 ;  /* 0x0000000c29297223 */ /* 0x000fe2000001002d */
[----:B---3--:R-:W-:Y:S01]  /*2660*/  PRMT R51, RZ, 0x5410, R46 ;  /* 0x00005410ff337816 */ /* 0x008fe2000000002e */
[----:B------:R-:W-:Y:S01]  /*2670*/  IMAD R12, R39, c[0x0][0x19c], R16 ;  /* 0x00006700270c7a24 */ /* 0x000fe200078e0210 */
[----:B------:R-:W1:Y:S01]  /*2680*/  SHFL.BFLY PT, R45, R43, R52, 0x1f ;  /* 0x0c001f342b2d7589 */ /* 0x000e6200000e0000 */
[----:B------:R-:W-:Y:S01]  /*2690*/  IMAD.SHL.U32 R48, R13, 0x2, RZ ;  /* 0x000000020d307824 */ /* 0x000fe200078e00ff */
[----:B------:R-:W-:Y:S01]  /*26a0*/  MOV R13, UR5 ;  /* 0x00000005000d7c02 */ /* 0x000fe20008000f00 */
[----:B------:R-:W-:Y:S01]  /*26b0*/  IMAD.SHL.U32 R44, R12, 0x2, RZ ;  /* 0x000000020c2c7824 */ /* 0x000fe200078e00ff */
[----:B----4-:R-:W-:Y:S01]  /*26c0*/  PRMT R47, RZ, 0x5410, R47 ;  /* 0x00005410ff2f7816 */ /* 0x010fe2000000002f */
[--C-:B------:R-:W-:Y:S02]  /*26d0*/  IMAD.IADD R12, R19, 0x1, R11.reuse ;  /* 0x00000001130c7824 */ /* 0x100fe400078e020b */
[----:B------:R-:W-:Y:S01]  /*26e0*/  LDS.U16 R48, [R48] ;  /* 0x0000000030307984 */ /* 0x000fe20000000400 */
[----:B------:R-:W-:-:S02]  /*26f0*/  IMAD R46, R39, c[0x0][0x19c], R11 ;  /* 0x00006700272e7a24 */ /* 0x000fc400078e020b */
[----:B------:R-:W-:Y:S01]  /*2700*/  IMAD.SHL.U32 R12, R12, 0x2, RZ ;  /* 0x000000020c0c7824 */ /* 0x000fe200078e00ff */
[----:B------:R-:W-:Y:S01]  /*2710*/  LDS.U16 R44, [R44] ;  /* 0x000000002c2c7984 */ /* 0x000fe20000000400 */
[----:B------:R-:W-:Y:S02]  /*2720*/  IMAD.SHL.U32 R46, R46, 0x2, RZ ;  /* 0x000000022e2e7824 */ /* 0x000fe400078e00ff */
[----:B------:R-:W-:Y:S01]  /*2730*/  FMUL.FTZ R51, R51, R50 ;  /* 0x0000003233337220 */ /* 0x000fe20000410000 */
[----:B------:R-:W2:Y:S01]  /*2740*/  SHFL.BFLY PT, R13, R42, R13, 0x1f ;  /* 0x0c001f0d2a0d7589 */ /* 0x000ea200000e0000 */
[----:B------:R-:W-:Y:S02]  /*2750*/  IMAD.U32 R50, RZ, RZ, UR5 ;  /* 0x00000005ff327e24 */ /* 0x000fe4000f8e00ff */
[----:B------:R-:W-:Y:S01]  /*2760*/  FFMA.FTZ R40, R40, R47, R51 ;  /* 0x0000002f28287223 */ /* 0x000fe20000010033 */
[----:B------:R-:W3:Y:S04]  /*2770*/  LDS.U16 R12, [R12] ;  /* 0x000000000c0c7984 */ /* 0x000ee80000000400 */
[----:B------:R-:W4:Y:S01]  /*2780*/  LDS.U16 R46, [R46] ;  /* 0x000000002e2e7984 */ /* 0x000f220000000400 */
[----:B-1----:R-:W-:-:S02]  /*2790*/  @!P0 FADD.FTZ R45, -R45, -RZ ;  /* 0x800000ff2d2d8221 */ /* 0x002fc40000010100 */
[----:B--2---:R-:W-:Y:S01]  /*27a0*/  @!P0 FADD.FTZ R13, -R13, -RZ ;  /* 0x800000ff0d0d8221 */ /* 0x004fe20000010100 */
[----:B------:R-:W-:Y:S02]  /*27b0*/  PRMT R48, RZ, 0x5410, R48 ;  /* 0x00005410ff307816 */ /* 0x000fe40000000030 */
[----:B------:R-:W-:-:S03]  /*27c0*/  PRMT R44, RZ, 0x5410, R44 ;  /* 0x00005410ff2c7816 */ /* 0x000fc6000000002c */
[----:B------:R-:W-:-:S04]  /*27d0*/  FMUL.FTZ R48, R48, R45 ;  /* 0x0000002d30307220 */ /* 0x000fc80000410000 */
[----:B------:R-:W-:Y:S02]  /*27e0*/  FFMA.FTZ R43, R43, R44, R48 ;  /* 0x0000002c2b2b7223 */ /* 0x000fe40000010030 */
[C---:B------:R-:W-:Y:S01]  /*27f0*/  IMAD.IADD R44, R19.reuse, 0x1, R10 ;  /* 0x00000001132c7824 */ /* 0x040fe200078e020a */
[----:B---3--:R-:W-:Y:S01]  /*2800*/  PRMT R12, RZ, 0x5410, R12 ;  /* 0x00005410ff0c7816 */ /* 0x008fe2000000000c */
[----:B------:R-:W1:Y:S02]  /*2810*/  SHFL.BFLY PT, R48, R49, R50, 0x1f ;  /* 0x0c001f3231307589 */ /* 0x000e6400000e0000 */
[----:B------:R-:W-:Y:S01]  /*2820*/  IMAD.SHL.U32 R47, R44, 0x2, RZ ;  /* 0x000000022c2f7824 */ /* 0x000fe200078e00ff */
[----:B----4-:R-:W-:Y:S01]  /*2830*/  PRMT R46, RZ, 0x5410, R46 ;  /* 0x00005410ff2e7816 */ /* 0x010fe2000000002e */
[----:B------:R-:W-:Y:S02]  /*2840*/  IMAD.IADD R44, R19, 0x1, R9 ;  /* 0x00000001132c7824 */ /* 0x000fe400078e0209 */
[----:B------:R-:W-:-:S02]  /*2850*/  FMUL.FTZ R51, R12, R13 ;  /* 0x0000000d0c337220 */ /* 0x000fc40000410000 */
[----:B------:R-:W-:Y:S01]  /*2860*/  LDS.U16 R47, [R47] ;  /* 0x000000002f2f7984 */ /* 0x000fe20000000400 */
[----:B------:R-:W-:Y:S01]  /*2870*/  SHF.L.U32 R45, R44, 0x1, RZ ;  /* 0x000000012c2d7819 */ /* 0x000fe200000006ff */
[C---:B------:R-:W-:Y:S02]  /*2880*/  IMAD R12, R39.reuse, c[0x0][0x19c], R10 ;  /* 0x00006700270c7a24 */ /* 0x040fe400078e020a */
[----:B------:R-:W-:Y:S02]  /*2890*/  IMAD R13, R39, c[0x0][0x19c], R9 ;  /* 0x00006700270d7a24 */ /* 0x000fe400078e0209 */
[----:B------:R-:W-:Y:S01]  /*28a0*/  IMAD.SHL.U32 R44, R12, 0x2, RZ ;  /* 0x000000020c2c7824 */ /* 0x000fe200078e00ff */
[----:B------:R-:W-:Y:S01]  /*28b0*/  LDS.U16 R45, [R45] ;  /* 0x000000002d2d7984 */ /* 0x000fe20000000400 */
[----:B------:R-:W-:Y:S02]  /*28c0*/  IMAD.SHL.U32 R12, R13, 0x2, RZ ;  /* 0x000000020d0c7824 */ /* 0x000fe400078e00ff */
[----:B------:R-:W-:Y:S01]  /*28d0*/  FFMA.FTZ R42, R42, R46, R51 ;  /* 0x0000002e2a2a7223 */ /* 0x000fe20000010033 */
[----:B------:R-:W2:Y:S01]  /*28e0*/  SHFL.BFLY PT, R13, R14, R53, 0x1f ;  /* 0x0c001f350e0d7589 */ /* 0x000ea200000e0000 */
[----:B------:R-:W-:-:S03]  /*28f0*/  IMAD.U32 R46, RZ, RZ, UR5 ;  /* 0x00000005ff2e7e24 */ /* 0x000fc6000f8e00ff */
[----:B------:R-:W3:Y:S01]  /*2900*/  LDS.U16 R44, [R44] ;  /* 0x000000002c2c7984 */ /* 0x000ee20000000400 */
[----:B-1----:R-:W-:-:S03]  /*2910*/  @!P0 FADD.FTZ R48, -R48, -RZ ;  /* 0x800000ff30308221 */ /* 0x002fc60000010100 */
[----:B------:R-:W1:Y:S04]  /*2920*/  LDS.U16 R12, [R12] ;  /* 0x000000000c0c7984 */ /* 0x000e680000000400 */
[----:B------:R4:W1:Y:S01]  /*2930*/  SHFL.BFLY PT, R46, R15, R46, 0x1f ;  /* 0x0c001f2e0f2e7589 */ /* 0x00086200000e0000 */
[----:B--2---:R-:W-:Y:S01]  /*2940*/  @!P0 FADD.FTZ R13, -R13, -RZ ;  /* 0x800000ff0d0d8221 */ /* 0x004fe20000010100 */
[----:B------:R-:W-:-:S05]  /*2950*/  PRMT R47, RZ, 0x5410, R47 ;  /* 0x00005410ff2f7816 */ /* 0x000fca000000002f */
[----:B------:R-:W-:Y:S01]  /*2960*/  FMUL.FTZ R47, R47, R48 ;  /* 0x000000302f2f7220 */ /* 0x000fe20000410000 */
[----:B------:R-:W-:-:S05]  /*2970*/  PRMT R48, RZ, 0x5410, R45 ;  /* 0x00005410ff307816 */ /* 0x000fca000000002d */
[----:B------:R-:W-:Y:S01]  /*2980*/  FMUL.FTZ R48, R48, R13 ;  /* 0x0000000d30307220 */ /* 0x000fe20000410000 */
[----:B---3--:R-:W-:Y:S02]  /*2990*/  PRMT R44, RZ, 0x5410, R44 ;  /* 0x00005410ff2c7816 */ /* 0x008fe4000000002c */
[----:B-1----:R-:W-:-:S03]  /*29a0*/  PRMT R13, RZ, 0x5410, R12 ;  /* 0x00005410ff0d7816 */ /* 0x002fc6000000000c */
[----:B------:R-:W-:Y:S02]  /*29b0*/  FFMA.FTZ R49, R49, R44, R47 ;  /* 0x0000002c31317223 */ /* 0x000fe4000001002f */
[----:B------:R-:W-:Y:S02]  /*29c0*/  FFMA.FTZ R14, R14, R13, R48 ;  /* 0x0000000d0e0e7223 */ /* 0x000fe40000010030 */
.L_x_31:
[----:B----4-:R-:W-:Y:S01]  /*29d0*/  IADD3 R13, R19, R8, RZ ;  /* 0x00000008130d7210 */ /* 0x010fe20007ffe0ff */
[----:B------:R-:W-:Y:S02]  /*29e0*/  IMAD R12, R39, c[0x0][0x19c], R8 ;  /* 0x00006700270c7a24 */ /* 0x000fe400078e0208 */
[----:B------:R-:W-:Y:S02]  /*29f0*/  @!P0 FADD.FTZ R46, -R46, -RZ ;  /* 0x800000ff2e2e8221 */ /* 0x000fe40000010100 */
[----:B------:R-:W-:Y:S02]  /*2a00*/  IMAD.SHL.U32 R13, R13, 0x2, RZ ;  /* 0x000000020d0d7824 */ /* 0x000fe400078e00ff */
[----:B------:R-:W-:-:S04]  /*2a10*/  IMAD.SHL.U32 R12, R12, 0x2, RZ ;  /* 0x000000020c0c7824 */ /* 0x000fc800078e00ff */
[----:B------:R-:W1:Y:S04]  /*2a20*/  LDS.U16 R13, [R13] ;  /* 0x000000000d0d7984 */ /* 0x000e680000000400 */
[----:B------:R-:W2:Y:S01]  /*2a30*/  LDS.U16 R12, [R12] ;  /* 0x000000000c0c7984 */ /* 0x000ea20000000400 */
[----:B-1----:R-:W-:Y:S02]  /*2a40*/  PRMT R13, RZ, 0x5410, R13 ;  /* 0x00005410ff0d7816 */ /* 0x002fe4000000000d */
[----:B--2---:R-:W-:-:S03]  /*2a50*/  PRMT R12, RZ, 0x5410, R12 ;  /* 0x00005410ff0c7816 */ /* 0x004fc6000000000c */
[----:B------:R-:W-:-:S04]  /*2a60*/  FMUL.FTZ R44, R13, R46 ;  /* 0x0000002e0d2c7220 */ /* 0x000fc80000410000 */
[----:B------:R-:W-:Y:S01]  /*2a70*/  FFMA.FTZ R15, R15, R12, R44 ;  /* 0x0000000c0f0f7223 */ /* 0x000fe2000001002c */
[----:B------:R-:W-:Y:S05]  /*2a80*/  BRA.CONV ~URZ, `(.L_x_25) ;  /* 0x000000337f007947 */ /* 0x000fea000b800000 */
[----:B------:R-:W-:Y:S01]  /*2a90*/  IMAD.MOV.U32 R13, RZ, RZ, -0x1 ;  /* 0xffffffffff0d7424 */ /* 0x000fe200078e00ff */
[----:B------:R-:W-:Y:S02]  /*2aa0*/  MOV R12, 0x2ac0 ;  /* 0x00002ac0000c7802 */ /* 0x000fe40000000f00 */
[----:B------:R-:W-:Y:S05]  /*2ab0*/  CALL.REL.NOINC `($__internal_1_$__cuda_sm70_warpsync) ;  /* 0x00000b3000007944 */ /* 0x000fea0003c00000 */
.L_x_25:
[----:B------:R-:W-:-:S06]  /*2ac0*/  NOP ;  /* 0x0000000000007918 */ /* 0x000fcc0000000000 */
.L_x_21:
[----:B------:R-:W-:Y:S05]  /*2ad0*/  BSYNC B0 ;  /* 0x0000000000007941 */ /* 0x000fea0003800000 */
.L_x_20:
[----:B------:R-:W-:Y:S01]  /*2ae0*/  ISETP.GE.AND P0, PT, R35, c[0x0][0x168], PT ;  /* 0x00005a0023007a0c */ /* 0x000fe20003f06270 */
[----:B------:R-:W-:Y:S01]  /*2af0*/  IMAD.MOV.U32 R45, RZ, RZ, 0x2 ;  /* 0x00000002ff2d7424 */ /* 0x000fe200078e00ff */
[----:B------:R-:W-:Y:S02]  /*2b00*/  F2FP.BF16.PACK_AB R15, R15, R14 ;  /* 0x0000000e0f0f723e */ /* 0x000fe400000010ff */
[----:B------:R-:W-:Y:S02]  /*2b10*/  SEL R12, R23, R20, !P0 ;  /* 0x00000014170c7207 */ /* 0x000fe40004000000 */
[----:B------:R-:W-:Y:S02]  /*2b20*/  SEL R13, RZ, c[0x0][0x168], !P0 ;  /* 0x00005a00ff0d7a07 */ /* 0x000fe40004000000 */
[----:B------:R-:W-:-:S02]  /*2b30*/  F2FP.BF16.PACK_AB R14, R49, R42 ;  /* 0x0000002a310e723e */ /* 0x000fc400000010ff */
[----:B------:R-:W-:Y:S01]  /*2b40*/  IADD3 R22, R22, 0x1, RZ ;  /* 0x0000000116167810 */ /* 0x000fe20007ffe0ff */
[----:B------:R-:W-:Y:S01]  /*2b50*/  IMAD R13, R13, -0x100, R12 ;  /* 0xffffff000d0d7824 */ /* 0x000fe200078e020c */
[----:B------:R-:W-:Y:S02]  /*2b60*/  F2FP.BF16.PACK_AB R12, R41, R38 ;  /* 0x00000026290c723e */ /* 0x000fe400000010ff */
[----:B------:R-:W-:Y:S02]  /*2b70*/  ISETP.GE.AND P0, PT, R22, R37, PT ;  /* 0x000000251600720c */ /* 0x000fe40003f06270 */
[----:B------:R-:W-:Y:S02]  /*2b80*/  IADD3 R44, R13, R34, RZ ;  /* 0x000000220d2c7210 */ /* 0x000fe40007ffe0ff */
[----:B------:R-:W-:Y:S02]  /*2b90*/  F2FP.BF16.PACK_AB R13, R43, R40 ;  /* 0x000000282b0d723e */ /* 0x000fe400000010ff */
[----:B------:R-:W-:Y:S01]  /*2ba0*/  IADD3 R21, R21, 0x200, RZ ;  /* 0x0000020015157810 */ /* 0x000fe20007ffe0ff */
[----:B------:R-:W-:Y:S01]  /*2bb0*/  IMAD.WIDE R40, R44, R45, c[0x0][0x160] ;  /* 0x000058002c287625 */ /* 0x000fe200078e022d */
[----:B------:R-:W-:-:S02]  /*2bc0*/  IADD3 R35, R35, 0x1, RZ ;  /* 0x0000000123237810 */ /* 0x000fc40007ffe0ff */
[----:B------:R-:W-:Y:S02]  /*2bd0*/  IADD3 R34, R34, 0x100, RZ ;  /* 0x0000010022227810 */ /* 0x000fe40007ffe0ff */
[----:B------:R1:W-:Y:S02]  /*2be0*/  STG.E.128 [R40.64], R12 ;  /* 0x0000000c28007986 */ /* 0x0003e4000c101d0a */
[----:B-1----:R-:W-:Y:S01]  /*2bf0*/  @P0 CALL.REL.NOINC `(.L_x_26) ;  /* 0x0000001000000944 */ /* 0x002fe20003c00000 */
[----:B------:R-:W-:Y:S05]  /*2c00*/  BRA `(.L_x_27) ;  /* 0xfffff20000007947 */ /* 0x000fea000383ffff */
.L_x_26:
[----:B------:R-:W-:Y:S05]  /*2c10*/  EXIT ;  /* 0x000000000000794d */ /* 0x000fea0003800000 */
.L_x_16:
[----:B------:R-:W-:Y:S01]  /*2c20*/  IMAD.MOV.U32 R47, RZ, RZ, 0x10 ;  /* 0x00000010ff2f7424 */ /* 0x000fe200078e00ff */
[----:B------:R-:W-:Y:S01]  /*2c30*/  MOV R12, 0x2c70 ;  /* 0x00002c70000c7802 */ /* 0x000fe20000000f00 */
[----:B------:R-:W-:Y:S02]  /*2c40*/  IMAD.MOV.U32 R46, RZ, RZ, 0x1f ;  /* 0x0000001fff2e7424 */ /* 0x000fe400078e00ff */
[----:B------:R-:W-:Y:S02]  /*2c50*/  IMAD.MOV.U32 R45, RZ, RZ, -0x1 ;  /* 0xffffffffff2d7424 */ /* 0x000fe400078e00ff */
[----:B------:R-:W-:Y:S05]  /*2c60*/  CALL.REL.NOINC `($__internal_0_$__cuda_sm70_shflsync_bfly_p) ;  /* 0x0000094000007944 */ /* 0x000fea0003c00000 */
[----:B-12---:R-:W-:Y:S05]  /*2c70*/  BRA `(.L_x_28) ;  /* 0xfffff2d000007947 */ /* 0x006fea000383ffff */
.L_x_17:
[----:B------:R-:W-:Y:S01]  /*2c80*/  HFMA2.MMA R47, -RZ, RZ, 0, 4.76837158203125e-07 ;  /* 0x00000008ff2f7435 */ /* 0x000fe200000001ff */
[----:B-1----:R-:W-:Y:S01]  /*2c90*/  IMAD.MOV.U32 R48, RZ, RZ, R49 ;  /* 0x000000ffff307224 */ /* 0x002fe200078e0031 */
[----:B------:R-:W-:Y:S01]  /*2ca0*/  MOV R12, 0x2ce0 ;  /* 0x00002ce0000c7802 */ /* 0x000fe20000000f00 */
[----:B------:R-:W-:-:S02]  /*2cb0*/  IMAD.MOV.U32 R46, RZ, RZ, 0x1f ;  /* 0x0000001fff2e7424 */ /* 0x000fc400078e00ff */
[----:B------:R-:W-:Y:S02]  /*2cc0*/  IMAD.MOV.U32 R45, RZ, RZ, -0x1 ;  /* 0xffffffffff2d7424 */ /* 0x000fe400078e00ff */
[----:B------:R-:W-:Y:S05]  /*2cd0*/  CALL.REL.NOINC `($__internal_0_$__cuda_sm70_shflsync_bfly_p) ;  /* 0x000008d000007944 */ /* 0x000fea0003c00000 */
[----:B-12---:R-:W-:Y:S01]  /*2ce0*/  FADD.FTZ R48, R49, R46 ;  /* 0x0000002e31307221 */ /* 0x006fe20000010000 */
[----:B------:R-:W-:Y:S01]  /*2cf0*/  MOV R45, 0xffffffff ;  /* 0xffffffff002d7802 */ /* 0x000fe20000000f00 */
[----:B------:R-:W-:Y:S01]  /*2d00*/  IMAD.MOV.U32 R47, RZ, RZ, 0x4 ;  /* 0x00000004ff2f7424 */ /* 0x000fe200078e00ff */
[----:B------:R-:W-:Y:S01]  /*2d10*/  MOV R12, 0x2d40 ;  /* 0x00002d40000c7802 */ /* 0x000fe20000000f00 */
[----:B------:R-:W-:Y:S02]  /*2d20*/  IMAD.MOV.U32 R46, RZ, RZ, 0x1f ;  /* 0x0000001fff2e7424 */ /* 0x000fe400078e00ff */
[----:B------:R-:W-:Y:S05]  /*2d30*/  CALL.REL.NOINC `($__internal_0_$__cuda_sm70_shflsync_bfly_p) ;  /* 0x0000087000007944 */ /* 0x000fea0003c00000 */
[----:B-12---:R-:W-:Y:S01]  /*2d40*/  FADD.FTZ R48, R48, R46 ;  /* 0x0000002e30307221 */ /* 0x006fe20000010000 */
[----:B------:R-:W-:Y:S01]  /*2d50*/  MOV R12, 0x2da0 ;  /* 0x00002da0000c7802 */ /* 0x000fe20000000f00 */
[----:B------:R-:W-:Y:S02]  /*2d60*/  IMAD.MOV.U32 R47, RZ, RZ, 0x2 ;  /* 0x00000002ff2f7424 */ /* 0x000fe400078e00ff */
[----:B------:R-:W-:Y:S02]  /*2d70*/  IMAD.MOV.U32 R46, RZ, RZ, 0x1f ;  /* 0x0000001fff2e7424 */ /* 0x000fe400078e00ff */
[----:B------:R-:W-:-:S02]  /*2d80*/  IMAD.MOV.U32 R45, RZ, RZ, -0x1 ;  /* 0xffffffffff2d7424 */ /* 0x000fc400078e00ff */
[----:B------:R-:W-:Y:S05]  /*2d90*/  CALL.REL.NOINC `($__internal_0_$__cuda_sm70_shflsync_bfly_p) ;  /* 0x0000081000007944 */ /* 0x000fea0003c00000 */
[----:B-12---:R-:W-:Y:S01]  /*2da0*/  FADD.FTZ R48, R48, R46 ;  /* 0x0000002e30307221 */ /* 0x006fe20000010000 */
[----:B------:R-:W-:Y:S01]  /*2db0*/  HFMA2.MMA R46, -RZ, RZ, 0, 1.847743988037109375e-06 ;  /* 0x0000001fff2e7435 */ /* 0x000fe200000001ff */
[----:B------:R-:W-:Y:S01]  /*2dc0*/  IMAD.MOV.U32 R47, RZ, RZ, 0x1 ;  /* 0x00000001ff2f7424 */ /* 0x000fe200078e00ff */
[----:B------:R-:W-:Y:S01]  /*2dd0*/  MOV R12, 0x2e00 ;  /* 0x00002e00000c7802 */ /* 0x000fe20000000f00 */
[----:B------:R-:W-:-:S03]  /*2de0*/  IMAD.MOV.U32 R45, RZ, RZ, -0x1 ;  /* 0xffffffffff2d7424 */ /* 0x000fc600078e00ff */
[----:B------:R-:W-:Y:S05]  /*2df0*/  CALL.REL.NOINC `($__internal_0_$__cuda_sm70_shflsync_bfly_p) ;  /* 0x000007b000007944 */ /* 0x000fea0003c00000 */
[----:B-12---:R-:W-:Y:S05]  /*2e00*/  BRA `(.L_x_29) ;  /* 0xfffff1d000007947 */ /* 0x006fea000383ffff */
.L_x_23:
[----:B------:R-:W-:Y:S01]  /*2e10*/  IMAD.MOV.U32 R48, RZ, RZ, R38 ;  /* 0x000000ffff307224 */ /* 0x000fe200078e0026 */
[----:B------:R-:W-:Y:S01]  /*2e20*/  MOV R45, 0xffffffff ;  /* 0xffffffff002d7802 */ /* 0x000fe20000000f00 */
[----:B------:R-:W-:Y:S01]  /*2e30*/  IMAD.U32 R47, RZ, RZ, UR5 ;  /* 0x00000005ff2f7e24 */ /* 0x000fe2000f8e00ff */
[----:B------:R-:W-:Y:S01]  /*2e40*/  MOV R12, 0x2e70 ;  /* 0x00002e70000c7802 */ /* 0x000fe20000000f00 */
[----:B------:R-:W-:-:S02]  /*2e50*/  IMAD.MOV.U32 R46, RZ, RZ, 0x1f ;  /* 0x0000001fff2e7424 */ /* 0x000fc400078e00ff */
[----:B------:R-:W-:Y:S05]  /*2e60*/  CALL.REL.NOINC `($__internal_0_$__cuda_sm70_shflsync_bfly_p) ;  /* 0x0000074000007944 */ /* 0x000fea0003c00000 */
[----:B-12---:R-:W-:Y:S05]  /*2e70*/  BRA `(.L_x_30) ;  /* 0xfffff43000007947 */ /* 0x006fea000383ffff */
.L_x_24:
[----:B------:R-:W-:Y:S01]  /*2e80*/  IMAD.MOV.U32 R48, RZ, RZ, R41 ;  /* 0x000000ffff307224 */ /* 0x000fe200078e0029 */
[----:B------:R-:W-:Y:S01]  /*2e90*/  MOV R12, 0x2ee0 ;  /* 0x00002ee0000c7802 */ /* 0x000fe20000000f00 */
[----:B------:R-:W-:-:S02]  /*2ea0*/  IMAD.U32 R47, RZ, RZ, UR5 ;  /* 0x00000005ff2f7e24 */ /* 0x000fc4000f8e00ff */
[----:B------:R-:W-:Y:S02]  /*2eb0*/  IMAD.MOV.U32 R46, RZ, RZ, 0x1f ;  /* 0x0000001fff2e7424 */ /* 0x000fe400078e00ff */
[----:B------:R-:W-:Y:S02]  /*2ec0*/  IMAD.MOV.U32 R45, RZ, RZ, -0x1 ;  /* 0xffffffffff2d7424 */ /* 0x000fe400078e00ff */
[----:B------:R-:W-:Y:S05]  /*2ed0*/  CALL.REL.NOINC `($__internal_0_$__cuda_sm70_shflsync_bfly_p) ;  /* 0x000006d000007944 */ /* 0x000fea0003c00000 */
[----:B------:R-:W-:Y:S01]  /*2ee0*/  IADD3 R13, R19, R18, RZ ;  /* 0x00000012130d7210 */ /* 0x000fe20007ffe0ff */
[----:B------:R-:W-:Y:S02]  /*2ef0*/  IMAD R12, R39, c[0x0][0x19c], R18 ;  /* 0x00006700270c7a24 */ /* 0x000fe400078e0212 */
[----:B-1----:R-:W-:Y:S02]  /*2f00*/  IMAD.MOV.U32 R48, RZ, RZ, R40 ;  /* 0x000000ffff307224 */ /* 0x002fe400078e0028 */
[----:B------:R-:W-:Y:S02]  /*2f10*/  IMAD.SHL.U32 R44, R13, 0x2, RZ ;  /* 0x000000020d2c7824 */ /* 0x000fe400078e00ff */
[----:B------:R-:W-:Y:S02]  /*2f20*/  IMAD.SHL.U32 R12, R12, 0x2, RZ ;  /* 0x000000020c0c7824 */ /* 0x000fe400078e00ff */
[----:B--2---:R-:W-:-:S02]  /*2f30*/  FADD.FTZ R13, -R46, -RZ ;  /* 0x800000ff2e0d7221 */ /* 0x004fc40000010100 */
[----:B------:R-:W1:Y:S01]  /*2f40*/  LDS.U16 R44, [R44] ;  /* 0x000000002c2c7984 */ /* 0x000e620000000400 */
[----:B------:R-:W-:Y:S02]  /*2f50*/  IMAD.U32 R47, RZ, RZ, UR5 ;  /* 0x00000005ff2f7e24 */ /* 0x000fe4000f8e00ff */
[----:B------:R-:W-:Y:S01]  /*2f60*/  FSEL R13, R13, R46, !P0 ;  /* 0x0000002e0d0d7208 */ /* 0x000fe20004000000 */
[----:B------:R-:W2:Y:S01]  /*2f70*/  LDS.U16 R12, [R12] ;  /* 0x000000000c0c7984 */ /* 0x000ea20000000400 */
[----:B------:R-:W-:Y:S01]  /*2f80*/  HFMA2.MMA R46, -RZ, RZ, 0, 1.847743988037109375e-06 ;  /* 0x0000001fff2e7435 */ /* 0x000fe200000001ff */
[----:B------:R-:W-:Y:S01]  /*2f90*/  IMAD.MOV.U32 R45, RZ, RZ, -0x1 ;  /* 0xffffffffff2d7424 */ /* 0x000fe200078e00ff */
[----:B-1----:R-:W-:Y:S02]  /*2fa0*/  PRMT R44, RZ, 0x5410, R44 ;  /* 0x00005410ff2c7816 */ /* 0x002fe4000000002c */
[----:B--2---:R-:W-:-:S03]  /*2fb0*/  PRMT R12, RZ, 0x5410, R12 ;  /* 0x00005410ff0c7816 */ /* 0x004fc6000000000c */
[----:B------:R-:W-:-:S04]  /*2fc0*/  FMUL.FTZ R13, R44, R13 ;  /* 0x0000000d2c0d7220 */ /* 0x000fc80000410000 */
[----:B------:R-:W-:Y:S01]  /*2fd0*/  FFMA.FTZ R41, R41, R12, R13 ;  /* 0x0000000c29297223 */ /* 0x000fe2000001000d */
[----:B------:R-:W-:Y:S02]  /*2fe0*/  MOV R12, 0x3000 ;  /* 0x00003000000c7802 */ /* 0x000fe40000000f00 */
[----:B------:R-:W-:Y:S05]  /*2ff0*/  CALL.REL.NOINC `($__internal_0_$__cuda_sm70_shflsync_bfly_p) ;  /* 0x000005b000007944 */ /* 0x000fea0003c00000 */
[--C-:B------:R-:W-:Y:S01]  /*3000*/  IMAD.IADD R13, R19, 0x1, R17.reuse ;  /* 0x00000001130d7824 */ /* 0x100fe200078e0211 */
[----:B-1----:R-:W-:Y:S01]  /*3010*/  MOV R48, R43 ;  /* 0x0000002b00307202 */ /* 0x002fe20000000f00 */
[----:B------:R-:W-:Y:S02]  /*3020*/  IMAD R12, R39, c[0x0][0x19c], R17 ;  /* 0x00006700270c7a24 */ /* 0x000fe400078e0211 */
[----:B------:R-:W-:Y:S02]  /*3030*/  IMAD.SHL.U32 R13, R13, 0x2, RZ ;  /* 0x000000020d0d7824 */ /* 0x000fe400078e00ff */
[----:B------:R-:W-:Y:S02]  /*3040*/  IMAD.SHL.U32 R12, R12, 0x2, RZ ;  /* 0x000000020c0c7824 */ /* 0x000fe400078e00ff */
[----:B--2---:R-:W-:Y:S02]  /*3050*/  FADD.FTZ R45, -R46, -RZ ;  /* 0x800000ff2e2d7221 */ /* 0x004fe40000010100 */
[----:B------:R-:W1:Y:S01]  /*3060*/  LDS.U16 R13, [R13] ;  /* 0x000000000d0d7984 */ /* 0x000e620000000400 */
[----:B------:R-:W-:-:S02]  /*3070*/  IMAD.U32 R47, RZ, RZ, UR5 ;  /* 0x00000005ff2f7e24 */ /* 0x000fc4000f8e00ff */
[----:B------:R-:W-:Y:S01]  /*3080*/  FSEL R44, R45, R46, !P0 ;  /* 0x0000002e2d2c7208 */ /* 0x000fe20004000000 */
[----:B------:R-:W2:Y:S01]  /*3090*/  LDS.U16 R12, [R12] ;  /* 0x000000000c0c7984 */ /* 0x000ea20000000400 */
[----:B------:R-:W-:Y:S02]  /*30a0*/  IMAD.MOV.U32 R46, RZ, RZ, 0x1f ;  /* 0x0000001fff2e7424 */ /* 0x000fe400078e00ff */
[----:B------:R-:W-:Y:S01]  /*30b0*/  IMAD.MOV.U32 R45, RZ, RZ, -0x1 ;  /* 0xffffffffff2d7424 */ /* 0x000fe200078e00ff */
[----:B-1----:R-:W-:-:S05]  /*30c0*/  PRMT R13, RZ, 0x5410, R13 ;  /* 0x00005410ff0d7816 */ /* 0x002fca000000000d */
[----:B------:R-:W-:Y:S01]  /*30d0*/  FMUL.FTZ R44, R44, R13 ;  /* 0x0000000d2c2c7220 */ /* 0x000fe20000410000 */
[----:B--2---:R-:W-:Y:S02]  /*30e0*/  PRMT R13, RZ, 0x5410, R12 ;  /* 0x00005410ff0d7816 */ /* 0x004fe4000000000c */
[----:B------:R-:W-:-:S03]  /*30f0*/  MOV R12, 0x3120 ;  /* 0x00003120000c7802 */ /* 0x000fc60000000f00 */
[----:B------:R-:W-:Y:S02]  /*3100*/  FFMA.FTZ R40, R40, R13, R44 ;  /* 0x0000000d28287223 */ /* 0x000fe4000001002c */
[----:B------:R-:W-:Y:S05]  /*3110*/  CALL.REL.NOINC `($__internal_0_$__cuda_sm70_shflsync_bfly_p) ;  /* 0x0000049000007944 */ /* 0x000fea0003c00000 */
[--C-:B------:R-:W-:Y:S02]  /*3120*/  IMAD.IADD R13, R19, 0x1, R16.reuse ;  /* 0x00000001130d7824 */ /* 0x100fe400078e0210 */
[----:B------:R-:W-:Y:S02]  /*3130*/  IMAD R12, R39, c[0x0][0x19c], R16 ;  /* 0x00006700270c7a24 */ /* 0x000fe400078e0210 */
[----:B-12---:R-:W-:Y:S01]  /*3140*/  FADD.FTZ R45, -R46, -RZ ;  /* 0x800000ff2e2d7221 */ /* 0x006fe20000010100 */
[----:B------:R-:W-:Y:S01]  /*3150*/  SHF.L.U32 R13, R13, 0x1, RZ ;  /* 0x000000010d0d7819 */ /* 0x000fe200000006ff */
[----:B------:R-:W-:Y:S02]  /*3160*/  IMAD.SHL.U32 R12, R12, 0x2, RZ ;  /* 0x000000020c0c7824 */ /* 0x000fe400078e00ff */
[----:B------:R-:W-:Y:S01]  /*3170*/  IMAD.MOV.U32 R48, RZ, RZ, R42 ;  /* 0x000000ffff307224 */ /* 0x000fe200078e002a */
[----:B------:R-:W-:Y:S01]  /*3180*/  FSEL R44, R45, R46, !P0 ;  /* 0x0000002e2d2c7208 */ /* 0x000fe20004000000 */
[----:B------:R-:W-:Y:S01]  /*3190*/  IMAD.U32 R47, RZ, RZ, UR5 ;  /* 0x00000005ff2f7e24 */ /* 0x000fe2000f8e00ff */
[----:B------:R-:W1:Y:S01]  /*31a0*/  LDS.U16 R13, [R13] ;  /* 0x000000000d0d7984 */ /* 0x000e620000000400 */
[----:B------:R-:W-:Y:S01]  /*31b0*/  IMAD.MOV.U32 R46, RZ, RZ, 0x1f ;  /* 0x0000001fff2e7424 */ /* 0x000fe200078e00ff */
[----:B------:R-:W-:-:S02]  /*31c0*/  MOV R45, 0xffffffff ;  /* 0xffffffff002d7802 */ /* 0x000fc40000000f00 */
[----:B------:R-:W2:Y:S01]  /*31d0*/  LDS.U16 R12, [R12] ;  /* 0x000000000c0c7984 */ /* 0x000ea20000000400 */
[----:B-1----:R-:W-:Y:S02]  /*31e0*/  PRMT R13, RZ, 0x5410, R13 ;  /* 0x00005410ff0d7816 */ /* 0x002fe4000000000d */
[----:B--2---:R-:W-:-:S03]  /*31f0*/  PRMT R12, RZ, 0x5410, R12 ;  /* 0x00005410ff0c7816 */ /* 0x004fc6000000000c */
[----:B------:R-:W-:-:S04]  /*3200*/  FMUL.FTZ R44, R44, R13 ;  /* 0x0000000d2c2c7220 */ /* 0x000fc80000410000 */
[----:B------:R-:W-:Y:S01]  /*3210*/  FFMA.FTZ R43, R43, R12, R44 ;  /* 0x0000000c2b2b7223 */ /* 0x000fe2000001002c */
[----:B------:R-:W-:Y:S02]  /*3220*/  MOV R12, 0x3240 ;  /* 0x00003240000c7802 */ /* 0x000fe40000000f00 */
[----:B------:R-:W-:Y:S05]  /*3230*/  CALL.REL.NOINC `($__internal_0_$__cuda_sm70_shflsync_bfly_p) ;  /* 0x0000037000007944 */ /* 0x000fea0003c00000 */
[--C-:B------:R-:W-:Y:S01]  /*3240*/  IMAD.IADD R13, R19, 0x1, R11.reuse ;  /* 0x00000001130d7824 */ /* 0x100fe200078e020b */
[----:B-1----:R-:W-:Y:S01]  /*3250*/  MOV R47, UR5 ;  /* 0x00000005002f7c02 */ /* 0x002fe20008000f00 */
[----:B------:R-:W-:Y:S02]  /*3260*/  IMAD R12, R39, c[0x0][0x19c], R11 ;  /* 0x00006700270c7a24 */ /* 0x000fe400078e020b */
[----:B------:R-:W-:Y:S02]  /*3270*/  IMAD.SHL.U32 R13, R13, 0x2, RZ ;  /* 0x000000020d0d7824 */ /* 0x000fe400078e00ff */
[----:B------:R-:W-:Y:S02]  /*3280*/  IMAD.SHL.U32 R12, R12, 0x2, RZ ;  /* 0x000000020c0c7824 */ /* 0x000fe400078e00ff */
[----:B--2---:R-:W-:Y:S02]  /*3290*/  FADD.FTZ R45, -R46, -RZ ;  /* 0x800000ff2e2d7221 */ /* 0x004fe40000010100 */
[----:B------:R-:W1:Y:S01]  /*32a0*/  LDS.U16 R13, [R13] ;  /* 0x000000000d0d7984 */ /* 0x000e620000000400 */
[----:B------:R-:W-:-:S02]  /*32b0*/  IMAD.MOV.U32 R48, RZ, RZ, R49 ;  /* 0x000000ffff307224 */ /* 0x000fc400078e0031 */
        /* <DEDUP_REMOVED lines=12> */
[----:B------:R-:W-:Y:S02]  /*3380*/  IMAD.SHL.U32 R13, R13, 0x2, RZ ;  /* 0x000000020d0d7824 */ /* 0x000fe400078e00ff */
[----:B-12---:R-:W-:Y:S01]  /*3390*/  FADD.FTZ R45, -R46, -RZ ;  /* 0x800000ff2e2d7221 */ /* 0x006fe20000010100 */
[----:B------:R-:W-:Y:S01]  /*33a0*/  SHF.L.U32 R12, R12, 0x1, RZ ;  /* 0x000000010c0c7819 */ /* 0x000fe200000006ff */
[----:B------:R-:W-:Y:S02]  /*33b0*/  IMAD.MOV.U32 R48, RZ, RZ, R14 ;  /* 0x000000ffff307224 */ /* 0x000fe400078e000e */
[----:B------:R-:W1:Y:S01]  /*33c0*/  LDS.U16 R13, [R13] ;  /* 0x000000000d0d7984 */ /* 0x000e620000000400 */
[----:B------:R-:W-:Y:S01]  /*33d0*/  FSEL R44, R45, R46, !P0 ;  /* 0x0000002e2d2c7208 */ /* 0x000fe20004000000 */
[----:B------:R-:W-:-:S02]  /*33e0*/  IMAD.U32 R47, RZ, RZ, UR5 ;  /* 0x00000005ff2f7e24 */ /* 0x000fc4000f8e00ff */
[----:B------:R-:W2:Y:S01]  /*33f0*/  LDS.U16 R12, [R12] ;  /* 0x000000000c0c7984 */ /* 0x000ea20000000400 */
[----:B------:R-:W-:Y:S02]  /*3400*/  IMAD.MOV.U32 R46, RZ, RZ, 0x1f ;  /* 0x0000001fff2e7424 */ /* 0x000fe400078e00ff */
[----:B------:R-:W-:Y:S01]  /*3410*/  IMAD.MOV.U32 R45, RZ, RZ, -0x1 ;  /* 0xffffffffff2d7424 */ /* 0x000fe200078e00ff */
[----:B-1----:R-:W-:Y:S02]  /*3420*/  PRMT R13, RZ, 0x5410, R13 ;  /* 0x00005410ff0d7816 */ /* 0x002fe4000000000d */
[----:B--2---:R-:W-:-:S03]  /*3430*/  PRMT R12, RZ, 0x5410, R12 ;  /* 0x00005410ff0c7816 */ /* 0x004fc6000000000c */
[----:B------:R-:W-:-:S04]  /*3440*/  FMUL.FTZ R44, R44, R13 ;  /* 0x0000000d2c2c7220 */ /* 0x000fc80000410000 */
[----:B------:R-:W-:Y:S01]  /*3450*/  FFMA.FTZ R49, R49, R12, R44 ;  /* 0x0000000c31317223 */ /* 0x000fe2000001002c */
[----:B------:R-:W-:Y:S02]  /*3460*/  MOV R12, 0x3480 ;  /* 0x00003480000c7802 */ /* 0x000fe40000000f00 */
[----:B------:R-:W-:Y:S05]  /*3470*/  CALL.REL.NOINC `($__internal_0_$__cuda_sm70_shflsync_bfly_p) ;  /* 0x0000013000007944 */ /* 0x000fea0003c00000 */
[----:B------:R-:W-:Y:S01]  /*3480*/  IADD3 R13, R19, R9, RZ ;  /* 0x00000009130d7210 */ /* 0x000fe20007ffe0ff */
[----:B------:R-:W-:Y:S02]  /*3490*/  IMAD R12, R39, c[0x0][0x19c], R9 ;  /* 0x00006700270c7a24 */ /* 0x000fe400078e0209 */
[----:B-12---:R-:W-:Y:S02]  /*34a0*/  FADD.FTZ R45, -R46, -RZ ;  /* 0x800000ff2e2d7221 */ /* 0x006fe40000010100 */
[----:B------:R-:W-:Y:S02]  /*34b0*/  IMAD.SHL.U32 R13, R13, 0x2, RZ ;  /* 0x000000020d0d7824 */ /* 0x000fe400078e00ff */
[----:B------:R-:W-:Y:S01]  /*34c0*/  IMAD.SHL.U32 R12, R12, 0x2, RZ ;  /* 0x000000020c0c7824 */ /* 0x000fe200078e00ff */
[----:B------:R-:W-:Y:S01]  /*34d0*/  FSEL R44, R45, R46, !P0 ;  /* 0x0000002e2d2c7208 */ /* 0x000fe20004000000 */
[----:B------:R-:W-:Y:S01]  /*34e0*/  HFMA2.MMA R46, -RZ, RZ, 0, 1.847743988037109375e-06 ;  /* 0x0000001fff2e7435 */ /* 0x000fe200000001ff */
[----:B------:R-:W-:Y:S01]  /*34f0*/  IMAD.MOV.U32 R48, RZ, RZ, R15 ;  /* 0x000000ffff307224 */ /* 0x000fe200078e000f */
[----:B------:R-:W1:Y:S01]  /*3500*/  LDS.U16 R13, [R13] ;  /* 0x000000000d0d7984 */ /* 0x000e620000000400 */
[----:B------:R-:W-:-:S02]  /*3510*/  IMAD.U32 R47, RZ, RZ, UR5 ;  /* 0x00000005ff2f7e24 */ /* 0x000fc4000f8e00ff */
[----:B------:R-:W-:Y:S01]  /*3520*/  IMAD.MOV.U32 R45, RZ, RZ, -0x1 ;  /* 0xffffffffff2d7424 */ /* 0x000fe200078e00ff */
[----:B------:R-:W2:Y:S01]  /*3530*/  LDS.U16 R12, [R12] ;  /* 0x000000000c0c7984 */ /* 0x000ea20000000400 */
[----:B-1----:R-:W-:-:S05]  /*3540*/  PRMT R13, RZ, 0x5410, R13 ;  /* 0x00005410ff0d7816 */ /* 0x002fca000000000d */
[----:B------:R-:W-:Y:S01]  /*3550*/  FMUL.FTZ R44, R44, R13 ;  /* 0x0000000d2c2c7220 */ /* 0x000fe20000410000 */
[----:B--2---:R-:W-:Y:S02]  /*3560*/  PRMT R13, RZ, 0x5410, R12 ;  /* 0x00005410ff0d7816 */ /* 0x004fe4000000000c */
[----:B------:R-:W-:-:S03]  /*3570*/  MOV R12, 0x35a0 ;  /* 0x000035a0000c7802 */ /* 0x000fc60000000f00 */
[----:B------:R-:W-:Y:S02]  /*3580*/  FFMA.FTZ R14, R14, R13, R44 ;  /* 0x0000000d0e0e7223 */ /* 0x000fe4000001002c */
[----:B------:R-:W-:Y:S05]  /*3590*/  CALL.REL.NOINC `($__internal_0_$__cuda_sm70_shflsync_bfly_p) ;  /* 0x0000001000007944 */ /* 0x000fea0003c00000 */
[----:B-12---:R-:W-:Y:S05]  /*35a0*/  BRA `(.L_x_31) ;  /* 0xfffff42000007947 */ /* 0x006fea000383ffff */
        .weak           $__internal_0_$__cuda_sm70_shflsync_bfly_p
        .type           $__internal_0_$__cuda_sm70_shflsync_bfly_p,@function
        .size           $__internal_0_$__cuda_sm70_shflsync_bfly_p,($__internal_1_$__cuda_sm70_warpsync - $__internal_0_$__cuda_sm70_shflsync_bfly_p)
$__internal_0_$__cuda_sm70_shflsync_bfly_p:
[----:B------:R-:W-:Y:S01]  /*35b0*/  IMAD.MOV.U32 R13, RZ, RZ, 0x0 ;  /* 0x00000000ff0d7424 */ /* 0x000fe200078e00ff */
[----:B------:R-:W-:Y:S04]  /*35c0*/  WARPSYNC R45 ;  /* 0x0000002d00007348 */ /* 0x000fe80003800000 */
[----:B------:R1:W2:Y:S01]  /*35d0*/  SHFL.BFLY PT, R46, R48, R47, R46 ;  /* 0x0c00002f302e7389 */ /* 0x0002a200000e002e */
[----:B------:R-:W-:Y:S05]  /*35e0*/  RET.REL.NODEC R12 `(_ZN12tensorrt_llm7kernels32fusedQKNormRopeKernelNTokenHeadsIN3c108BFloat16ES3_Li256ELb0ELi8EEEvPviiifPKvS6_S6_PKlii) ;  /* 0xffffca100c007950 */ /* 0x000fea0003c3ffff */
        .weak           $__internal_1_$__cuda_sm70_warpsync
        .type           $__internal_1_$__cuda_sm70_warpsync,@function
        .size           $__internal_1_$__cuda_sm70_warpsync,(.L_x_3637 - $__internal_1_$__cuda_sm70_warpsync)
$__internal_1_$__cuda_sm70_warpsync:
[----:B------:R-:W-:Y:S04]  /*35f0*/  WARPSYNC R13 ;  /* 0x0000000d00007348 */ /* 0x000fe80003800000 */
[----:B------:R-:W-:-:S04]  /*3600*/  IMAD.MOV.U32 R13, RZ, RZ, 0x0 ;  /* 0x00000000ff0d7424 */ /* 0x000fc800078e00ff */
[----:B------:R-:W-:Y:S05]  /*3610*/  RET.REL.NODEC R12 `(_ZN12tensorrt_llm7kernels32fusedQKNormRopeKernelNTokenHeadsIN3c108BFloat16ES3_Li256ELb0ELi8EEEvPviiifPKvS6_S6_PKlii) ;  /* 0xffffc9e00c007950 */ /* 0x000fea0003c3ffff */
.L_x_32:
[----:B------:R-:W-:-:S00]  /*3620*/  BRA `(.L_x_32) ;  /* 0xfffffff000007947 */ /* 0x000fc0000383ffff */
[----:B------:R-:W-:-:S00]  /*3630*/  NOP ;  /* 0x0000000000007918 */ /* 0x000fc00000000000 */
        /* <DEDUP_REMOVED lines=12> */
.L_x_3637:


//--------------------- .text._ZN12tensorrt_llm7kernels32fusedQKNormRopeKernelNTokenHeadsIN3c108BFloat16ES3_Li256ELb1ELi8EEEvPviiifPKvS6_S6_PKlii --------------------------
	.section	.text._ZN12tensorrt_llm7kernels32fusedQKNormRopeKernelNTokenHeadsIN3c108BFloat16ES3_Li256ELb1ELi8EEEvPviiifPKvS6_S6_PKlii,"ax",@progbits
	.sectioninfo	@"SHI_REGISTERS=48"
	.align	128
        .global         _ZN12tensorrt_llm7kernels32fusedQKNormRopeKernelNTokenHeadsIN3c108BFloat16ES3_Li256ELb1ELi8EEEvPviiifPKvS6_S6_PKlii
        .type           _ZN12tensorrt_llm7kernels32fusedQKNormRopeKernelNTokenHeadsIN3c108BFloat16ES3_Li256ELb1ELi8EEEvPviiifPKvS6_S6_PKlii,@function
        .size           _ZN12tensorrt_llm7kernels32fusedQKNormRopeKernelNTokenHeadsIN3c108BFloat16ES3_Li256ELb1ELi8EEEvPviiifPKvS6_S6_PKlii,(.L_x_3638 - _ZN12tensorrt_llm7kernels32fusedQKNormRopeKernelNTokenHeadsIN3c108BFloat16ES3_Li256ELb1ELi8EEEvPviiifPKvS6_S6_PKlii)
        .other          _ZN12tensorrt_llm7kernels32fusedQKNormRopeKernelNTokenHeadsIN3c108BFloat16ES3_Li256ELb1ELi8EEEvPviiifPKvS6_S6_PKlii,@"STO_CUDA_ENTRY STV_DEFAULT"
_ZN12tensorrt_llm7kernels32fusedQKNormRopeKernelNTokenHeadsIN3c108BFloat16ES3_Li256ELb1ELi8EEEvPviiifPKvS6_S6_PKlii:
.text._ZN12tensorrt_llm7kernels32fusedQKNormRopeKernelNTokenHeadsIN3c108BFloat16ES3_Li256ELb1ELi8EEEvPviiifPKvS6_S6_PKlii:
[----:B------:R-:W-:Y:S02]  /*0000*/  IMAD.MOV.U32 R1, RZ, RZ, c[0x0][0x28] ;  /* 0x00000a00ff017624 */ /* 0x000fe400078e00ff */
[----:B------:R-:W-:Y:S01]  /*0010*/  ULDC.64 UR4, c[0x0][0x168] ;  /* 0x00005a0000047ab9 */ /* 0x000fe20000000a00 */
[----:B------:R-:W1:Y:S01]  /*0020*/  S2R R8, SR_TID.X ;  /* 0x0000000000087919 */ /* 0x000e620000002100 */
[----:B------:R-:W-:-:S03]  /*0030*/  UIADD3 UR5, UR5, UR4, URZ ;  /* 0x0000000405057290 */ /* 0x000fc6000fffe03f */
[----:B------:R-:W2:Y:S01]  /*0040*/  S2R R11, SR_CTAID.X ;  /* 0x00000000000b7919 */ /* 0x000ea20000002500 */
[----:B------:R-:W-:-:S04]  /*0050*/  UIADD3 UR4, UR5, 0x7, URZ ;  /* 0x0000000705047890 */ /* 0x000fc8000fffe03f */
[----:B------:R-:W-:-:S04]  /*0060*/  USHF.R.S32.HI UR6, URZ, 0x1f, UR4 ;  /* 0x0000001f3f067899 */ /* 0x000fc80008011404 */
[----:B------:R-:W-:-:S03]  /*0070*/  ULEA.HI UR6, UR6, UR4, URZ, 0x3 ;  /* 0x0000000406067291 */ /* 0x000fc6000f8f183f */
[----:B------:R-:W-:Y:S02]  /*0080*/  ULDC UR4, c[0x0][0x0] ;  /* 0x0000000000047ab9 */ /* 0x000fe40000000800 */
[----:B------:R-:W-:Y:S02]  /*0090*/  USHF.R.S32.HI UR6, URZ, 0x3, UR6 ;  /* 0x000000033f067899 */ /* 0x000fe40008011406 */
[----:B------:R-:W-:-:S04]  /*00a0*/  USHF.R.U32.HI UR4, URZ, 0x5, UR4 ;  /* 0x000000053f047899 */ /* 0x000fc80008011604 */
[----:B------:R-:W-:Y:S01]  /*00b0*/  IMAD.U32 R6, RZ, RZ, UR6 ;  /* 0x00000006ff067e24 */ /* 0x000fe2000f8e00ff */
[----:B-1----:R-:W-:-:S04]  /*00c0*/  SHF.R.U32.HI R2, RZ, 0x5, R8 ;  /* 0x00000005ff027819 */ /* 0x002fc80000011608 */
[-C--:B------:R-:W-:Y:S01]  /*00d0*/  IABS R7, R6.reuse ;  /* 0x0000000600077213 */ /* 0x080fe20000000000 */
[----:B--2---:R-:W-:Y:S01]  /*00e0*/  IMAD R11, R11, UR4, R2 ;  /* 0x000000040b0b7c24 */ /* 0x004fe2000f8e0202 */
[----:B------:R-:W-:Y:S02]  /*00f0*/  IABS R6, R6 ;  /* 0x0000000600067213 */ /* 0x000fe40000000000 */
[----:B------:R-:W1:Y:S08]  /*0100*/  I2F.RP R0, R7 ;  /* 0x0000000700007306 */ /* 0x000e700000209400 */
[----:B-1----:R-:W1:Y:S02]  /*0110*/  MUFU.RCP R0, R0 ;  /* 0x0000000000007308 */ /* 0x002e640000001000 */
[----:B-1----:R-:W-:-:S02]  /*0120*/  IADD3 R4, R0, 0xffffffe, RZ ;  /* 0x0ffffffe00047810 */ /* 0x002fc40007ffe0ff */
[----:B------:R-:W-:-:S04]  /*0130*/  IABS R0, R11 ;  /* 0x0000000b00007213 */ /* 0x000fc80000000000 */
[----:B------:R1:W2:Y:S02]  /*0140*/  F2I.FTZ.U32.TRUNC.NTZ R5, R4 ;  /* 0x0000000400057305 */ /* 0x0002a4000021f000 */
[----:B-1----:R-:W-:Y:S02]  /*0150*/  IMAD.MOV.U32 R4, RZ, RZ, RZ ;  /* 0x000000ffff047224 */ /* 0x002fe400078e00ff */
[----:B--2---:R-:W-:-:S04]  /*0160*/  IMAD.MOV R10, RZ, RZ, -R5 ;  /* 0x000000ffff0a7224 */ /* 0x004fc800078e0a05 */
[----:B------:R-:W-:-:S04]  /*0170*/  IMAD R3, R10, R7, RZ ;  /* 0x000000070a037224 */ /* 0x000fc800078e02ff */
        /* <DEDUP_REMOVED lines=8> */
[----:B------:R-:W-:Y:S02]  /*0200*/  LOP3.LUT R0, R11, UR6, RZ, 0x3c, !PT ;  /* 0x000000060b007c12 */ /* 0x000fe4000f8e3cff */
[----:B------:R-:W-:Y:S02]  /*0210*/  ISETP.NE.AND P1, PT, RZ, UR6, PT ;  /* 0x00000006ff007c0c */ /* 0x000fe4000bf25270 */
[----:B------:R-:W-:-:S07]  /*0220*/  ISETP.GE.AND P2, PT, R0, RZ, PT ;  /* 0x000000ff0000720c */ /* 0x000fce0003f46270 */
[----:B------:R-:W-:-:S06]  /*0230*/  @P0 IADD3 R3, R3, 0x1, RZ ;  /* 0x0000000103030810 */ /* 0x000fcc0007ffe0ff */
[----:B------:R-:W-:Y:S01]  /*0240*/  @!P2 IMAD.MOV R3, RZ, RZ, -R3 ;  /* 0x000000ffff03a224 */ /* 0x000fe200078e0a03 */
[----:B------:R-:W-:-:S04]  /*0250*/  @!P1 LOP3.LUT R3, RZ, UR6, RZ, 0x33, !PT ;  /* 0x00000006ff039c12 */ /* 0x000fc8000f8e33ff */
[----:B------:R-:W-:Y:S01]  /*0260*/  ISETP.GE.AND P1, PT, R3, c[0x0][0x198], PT ;  /* 0x0000660003007a0c */ /* 0x000fe20003f26270 */
[----:B------:R-:W-:-:S04]  /*0270*/  IMAD.MOV R0, RZ, RZ, -R3 ;  /* 0x000000ffff007224 */ /* 0x000fc800078e0a03 */
[----:B------:R-:W-:-:S04]  /*0280*/  IMAD R11, R0, UR6, R11 ;  /* 0x00000006000b7c24 */ /* 0x000fc8000f8e020b */
[----:B------:R-:W-:-:S05]  /*0290*/  IMAD.SHL.U32 R9, R11, 0x8, RZ ;  /* 0x000000080b097824 */ /* 0x000fca00078e00ff */
[C---:B------:R-:W-:Y:S02]  /*02a0*/  IADD3 R4, R9.reuse, 0x8, RZ ;  /* 0x0000000809047810 */ /* 0x040fe40007ffe0ff */
[----:B------:R-:W-:Y:S02]  /*02b0*/  IADD3 R0, -R9, UR5, RZ ;  /* 0x0000000509007c10 */ /* 0x000fe4000fffe1ff */
[----:B------:R-:W-:Y:S01]  /*02c0*/  ISETP.GT.AND P0, PT, R4, UR5, PT ;  /* 0x0000000504007c0c */ /* 0x000fe2000bf04270 */
[----:B------:R-:W-:-:S12]  /*02d0*/  @P1 EXIT ;  /* 0x000000000000194d */ /* 0x000fd80003800000 */
[----:B------:R-:W-:Y:S01]  /*02e0*/  SEL R0, R0, 0x8, P0 ;  /* 0x0000000800007807 */ /* 0x000fe20000000000 */
[----:B------:R-:W-:Y:S01]  /*02f0*/  ULDC UR6, c[0x0][0x19c] ;  /* 0x0000670000067ab9 */ /* 0x000fe20000000800 */
[----:B------:R-:W-:Y:S01]  /*0300*/  BSSY B0, `(.L_x_33) ;  /* 0x0000063000007945 */ /* 0x000fe20003800000 */
[----:B------:R-:W-:Y:S01]  /*0310*/  UIMAD UR4, UR4, UR6, URZ ;  /* 0x00000006040472a4 */ /* 0x000fe2000f8e023f */
[----:B------:R-:W-:Y:S01]  /*0320*/  ISETP.GE.AND P1, PT, R0, 0x1, PT ;  /* 0x000000010000780c */ /* 0x000fe20003f26270 */
[----:B------:R-:W-:Y:S01]  /*0330*/  ULDC UR7, c[0x0][0x170] ;  /* 0x00005c0000077ab9 */ /* 0x000fe20000000800 */
[----:B------:R-:W-:Y:S01]  /*0340*/  LOP3.LUT R8, R8, 0x1f, RZ, 0xc0, !PT ;  /* 0x0000001f08087812 */ /* 0x000fe200078ec0ff */
[----:B------:R-:W-:Y:S01]  /*0350*/  UIADD3 UR7, UR5, UR7, URZ ;  /* 0x0000000705077290 */ /* 0x000fe2000fffe03f */
[----:B------:R-:W-:Y:S01]  /*0360*/  IMAD.SHL.U32 R12, R2, 0x1000, RZ ;  /* 0x00001000020c7824 */ /* 0x000fe200078e00ff */
[----:B------:R-:W-:-:S02]  /*0370*/  USHF.L.U32 UR4, UR4, 0x1, URZ ;  /* 0x0000000104047899 */ /* 0x000fc4000800063f */
[----:B------:R-:W-:-:S06]  /*0380*/  ULDC.64 UR10, c[0x0][0x118] ;  /* 0x00004600000a7ab9 */ /* 0x000fcc0000000a00 */
[----:B------:R-:W-:Y:S05]  /*0390*/  @!P1 BRA `(.L_x_34) ;  /* 0x0000059000009947 */ /* 0x000fea0003800000 */
[----:B------:R-:W-:Y:S01]  /*03a0*/  ULOP3.LUT UR6, URZ, UR5, URZ, 0x33, !UPT ;  /* 0x000000053f067292 */ /* 0x000fe2000f8e333f */
[----:B------:R-:W-:Y:S01]  /*03b0*/  IADD3 R4, -R9, -0x9, RZ ;  /* 0xfffffff709047810 */ /* 0x000fe20007ffe1ff */
[----:B------:R-:W-:Y:S01]  /*03c0*/  IMAD.MOV.U32 R7, RZ, RZ, c[0x0][0x168] ;  /* 0x00005a00ff077624 */ /* 0x000fe200078e00ff */
[----:B------:R-:W-:Y:S01]  /*03d0*/  LOP3.LUT R5, R0, 0x3, RZ, 0xc0, !PT ;  /* 0x0000000300057812 */ /* 0x000fe200078ec0ff */
[----:B------:R-:W-:Y:S01]  /*03e0*/  BSSY B1, `(.L_x_35) ;  /* 0x000003b000017945 */ /* 0x000fe20003800000 */
[----:B------:R-:W-:Y:S01]  /*03f0*/  IMAD.MOV.U32 R10, RZ, RZ, RZ ;  /* 0x000000ffff0a7224 */ /* 0x000fe200078e00ff */
[----:B------:R-:W-:Y:S02]  /*0400*/  IMNMX R4, R4, UR6, !PT ;  /* 0x0000000604047c17 */ /* 0x000fe4000f800200 */
[----:B------:R-:W-:Y:S02]  /*0410*/  ISETP.NE.AND P0, PT, R5, RZ, PT ;  /* 0x000000ff0500720c */ /* 0x000fe40003f05270 */
[----:B------:R-:W-:Y:S01]  /*0420*/  IADD3 R6, -R9, -0x2, -R4 ;  /* 0xfffffffe09067810 */ /* 0x000fe20007ffe904 */
[----:B------:R-:W-:-:S03]  /*0430*/  IMAD R4, R3, UR7, RZ ;  /* 0x0000000703047c24 */ /* 0x000fc6000f8e02ff */
[----:B------:R-:W-:Y:S02]  /*0440*/  ISETP.GE.U32.AND P2, PT, R6, 0x3, PT ;  /* 0x000000030600780c */ /* 0x000fe40003f46070 */
[----:B------:R-:W-:-:S05]  /*0450*/  SHF.L.U32 R4, R4, 0x8, RZ ;  /* 0x0000000804047819 */ /* 0x000fca00000006ff */
[----:B------:R-:W-:-:S06]  /*0460*/  IMAD R7, R7, 0x100, R4 ;  /* 0x0000010007077824 */ /* 0x000fcc00078e0204 */
[----:B------:R-:W-:Y:S05]  /*0470*/  @!P2 BRA `(.L_x_36) ;  /* 0x000003100000a947 */ /* 0x000fea0003800000 */
[----:B------:R-:W-:Y:S01]  /*0480*/  IADD3 R15, R12, UR4, RZ ;  /* 0x000000040c0f7c10 */ /* 0x000fe2000fffe0ff */
[----:B------:R-:W-:Y:S02]  /*0490*/  IMAD.IADD R13, R0, 0x1, -R5 ;  /* 0x00000001000d7824 */ /* 0x000fe400078e0a05 */
[----:B------:R-:W-:Y:S02]  /*04a0*/  IMAD.MOV.U32 R10, RZ, RZ, RZ ;  /* 0x000000ffff0a7224 */ /* 0x000fe400078e00ff */
[----:B------:R-:W-:-:S03]  /*04b0*/  IMAD R6, R8, 0x10, R15 ;  /* 0x0000001008067824 */ /* 0x000fc600078e020f */
.L_x_37:
[C---:B-1----:R-:W-:Y:S01]  /*04c0*/  IADD3 R14, R9.reuse, R10, RZ ;  /* 0x0000000a090e7210 */ /* 0x042fe20007ffe0ff */
[----:B------:R-:W-:Y:S01]  /*04d0*/  HFMA2.MMA R27, -RZ, RZ, 0, 1.1920928955078125e-07 ;  /* 0x00000002ff1b7435 */ /* 0x000fe200000001ff */
[C-C-:B------:R-:W-:Y:S02]  /*04e0*/  IADD3 R20, R9.reuse, 0x3, R10.reuse ;  /* 0x0000000309147810 */ /* 0x140fe40007ffe00a */
[----:B------:R-:W-:Y:S02]  /*04f0*/  ISETP.GE.AND P2, PT, R14, c[0x0][0x168], PT ;  /* 0x00005a000e007a0c */ /* 0x000fe40003f46270 */
[----:B------:R-:W-:-:S02]  /*0500*/  IADD3 R16, R9, 0x1, R10 ;  /* 0x0000000109107810 */ /* 0x000fc40007ffe00a */
[----:B------:R-:W-:Y:S02]  /*0510*/  ISETP.GE.AND P5, PT, R20, c[0x0][0x168], PT ;  /* 0x00005a0014007a0c */ /* 0x000fe40003fa6270 */
[----:B------:R-:W-:Y:S02]  /*0520*/  IADD3 R18, R9, 0x2, R10 ;  /* 0x0000000209127810 */ /* 0x000fe40007ffe00a */
[----:B------:R-:W-:Y:S02]  /*0530*/  SEL R15, RZ, c[0x0][0x168], !P2 ;  /* 0x00005a00ff0f7a07 */ /* 0x000fe40005000000 */
[----:B------:R-:W-:Y:S02]  /*0540*/  ISETP.GE.AND P3, PT, R16, c[0x0][0x168], PT ;  /* 0x00005a0010007a0c */ /* 0x000fe40003f66270 */
[----:B------:R-:W-:Y:S01]  /*0550*/  SEL R23, RZ, c[0x0][0x168], !P5 ;  /* 0x00005a00ff177a07 */ /* 0x000fe20006800000 */
[----:B------:R-:W-:Y:S01]  /*0560*/  IMAD.IADD R15, R14, 0x1, -R15 ;  /* 0x000000010e0f7824 */ /* 0x000fe200078e0a0f */
[----:B------:R-:W-:-:S02]  /*0570*/  SEL R17, R4, R7, !P2 ;  /* 0x0000000704117207 */ /* 0x000fc40005000000 */
[----:B------:R-:W-:Y:S01]  /*0580*/  ISETP.GE.AND P4, PT, R18, c[0x0][0x168], PT ;  /* 0x00005a0012007a0c */ /* 0x000fe20003f86270 */
[----:B------:R-:W-:Y:S01]  /*0590*/  IMAD.IADD R20, R20, 0x1, -R23 ;  /* 0x0000000114147824 */ /* 0x000fe200078e0a17 */
[----:B------:R-:W-:Y:S02]  /*05a0*/  SEL R19, RZ, c[0x0][0x168], !P3 ;  /* 0x00005a00ff137a07 */ /* 0x000fe40005800000 */
[----:B------:R-:W-:Y:S02]  /*05b0*/  LEA R14, R8, R17, 0x3 ;  /* 0x00000011080e7211 */ /* 0x000fe400078e18ff */
[----:B------:R-:W-:Y:S01]  /*05c0*/  SEL R21, RZ, c[0x0][0x168], !P4 ;  /* 0x00005a00ff157a07 */ /* 0x000fe20006000000 */
[----:B------:R-:W-:Y:S01]  /*05d0*/  IMAD.IADD R19, R16, 0x1, -R19 ;  /* 0x0000000110137824 */ /* 0x000fe200078e0a13 */
[CC--:B------:R-:W-:Y:S01]  /*05e0*/  SEL R17, R4.reuse, R7.reuse, !P3 ;  /* 0x0000000704117207 */ /* 0x0c0fe20005800000 */
[----:B------:R-:W-:Y:S01]  /*05f0*/  IMAD R14, R15, 0x100, R14 ;  /* 0x000001000f0e7824 */ /* 0x000fe200078e020e */
[-C--:B------:R-:W-:Y:S01]  /*0600*/  SEL R23, R4, R7.reuse, !P4 ;  /* 0x0000000704177207 */ /* 0x080fe20006000000 */
[----:B------:R-:W-:Y:S01]  /*0610*/  IMAD.IADD R21, R18, 0x1, -R21 ;  /* 0x0000000112157824 */ /* 0x000fe200078e0a15 */
[----:B------:R-:W-:Y:S01]  /*0620*/  SEL R25, R4, R7, !P5 ;  /* 0x0000000704197207 */ /* 0x000fe20006800000 */
[C---:B------:R-:W-:Y:S01]  /*0630*/  IMAD R16, R8.reuse, 0x8, R17 ;  /* 0x0000000808107824 */ /* 0x040fe200078e0211 */
[----:B------:R-:W-:Y:S01]  /*0640*/  IADD3 R13, R13, -0x4, RZ ;  /* 0xfffffffc0d0d7810 */ /* 0x000fe20007ffe0ff */
[----:B------:R-:W-:-:S02]  /*0650*/  IMAD R18, R8, 0x8, R23 ;  /* 0x0000000808127824 */ /* 0x000fc400078e0217 */
[----:B------:R-:W-:Y:S01]  /*0660*/  IMAD R25, R8, 0x8, R25 ;  /* 0x0000000808197824 */ /* 0x000fe200078e0219 */
[----:B------:R-:W-:Y:S01]  /*0670*/  ISETP.NE.AND P2, PT, R13, RZ, PT ;  /* 0x000000ff0d00720c */ /* 0x000fe20003f45270 */
[----:B------:R-:W-:Y:S02]  /*0680*/  IMAD R16, R19, 0x100, R16 ;  /* 0x0000010013107824 */ /* 0x000fe400078e0210 */
[----:B------:R-:W-:Y:S02]  /*0690*/  IMAD R18, R21, 0x100, R18 ;  /* 0x0000010015127824 */ /* 0x000fe400078e0212 */
        /* <DEDUP_REMOVED lines=15> */
.L_x_36:
[----:B------:R-:W-:Y:S05]  /*0790*/  BSYNC B1 ;  /* 0x0000000000017941 */ /* 0x000fea0003800000 */
.L_x_35:
[----:B------:R-:W-:Y:S05]  /*07a0*/  @!P0 BRA `(.L_x_34) ;  /* 0x0000018000008947 */ /* 0x000fea0003800000 */
[----:B------:R-:W-:Y:S01]  /*07b0*/  LEA R13, R8, UR4, 0x4 ;  /* 0x00000004080d7c11 */ /* 0x000fe2000f8e20ff */
[----:B-1----:R-:W-:Y:S01]  /*07c0*/  IMAD.IADD R16, R9, 0x1, R10 ;  /* 0x0000000109107824 */ /* 0x002fe200078e020a */
[----:B------:R-:W-:-:S02]  /*07d0*/  LEA R15, R11, R8, 0x8 ;  /* 0x000000080b0f7211 */ /* 0x000fc400078e40ff */
[----:B------:R-:W-:Y:S01]  /*07e0*/  MOV R18, 0x2 ;  /* 0x0000000200127802 */ /* 0x000fe20000000f00 */
[----:B------:R-:W-:Y:S02]  /*07f0*/  IMAD.IADD R13, R12, 0x1, R13 ;  /* 0x000000010c0d7824 */ /* 0x000fe400078e020d */
[C---:B------:R-:W-:Y:S02]  /*0800*/  IMAD R15, R10.reuse, 0x20, R15 ;  /* 0x000000200a0f7824 */ /* 0x040fe400078e020f */
[----:B------:R-:W-:Y:S02]  /*0810*/  IMAD R13, R10, 0x200, R13 ;  /* 0x000002000a0d7824 */ /* 0x000fe400078e020d */
[----:B------:R-:W-:Y:S02]  /*0820*/  IMAD.SHL.U32 R6, R15, 0x8, RZ ;  /* 0x000000080f067824 */ /* 0x000fe400078e00ff */
.L_x_38:
        /* <DEDUP_REMOVED lines=16> */
.L_x_34:
[----:B------:R-:W-:Y:S05]  /*0930*/  BSYNC B0 ;  /* 0x0000000000007941 */ /* 0x000fea0003800000 */
.L_x_33:
        /* <DEDUP_REMOVED lines=19> */
[----:B------:R-:W-:-:S02]  /*0a70*/  ISETP.GE.U32.AND P2, PT, R6, 0x60, PT ;  /* 0x000000600600780c */ /* 0x000fc40003f46070 */
[----:B------:R-:W-:Y:S02]  /*0a80*/  LOP3.LUT P0, R10, R7, 0x3, RZ, 0xc0, !PT ;  /* 0x00000003070a7812 */ /* 0x000fe4000780c0ff */
[----:B------:R-:W-:-:S11]  /*0a90*/  MOV R6, R8 ;  /* 0x0000000800067202 */ /* 0x000fd60000000f00 */
[----:B------:R-:W-:Y:S05]  /*0aa0*/  @!P0 BRA `(.L_x_42) ;  /* 0x000001a000008947 */ /* 0x000fea0003800000 */
[----:B-----5:R-:W-:Y:S02]  /*0ab0*/  IMAD R13, R5, c[0x0][0x19c], RZ ;  /* 0x00006700050d7a24 */ /* 0x020fe400078e02ff */
[----:B------:R-:W-:-:S04]  /*0ac0*/  IMAD.WIDE.U32 R6, R4, c[0x0][0x19c], RZ ;  /* 0x0000670004067a25 */ /* 0x000fc800078e00ff */
[----:B------:R-:W-:Y:S02]  /*0ad0*/  IMAD R13, R4, R17, R13 ;  /* 0x00000011040d7224 */ /* 0x000fe400078e020d */
[----:B------:R-:W-:Y:S02]  /*0ae0*/  IMAD.SHL.U32 R14, R6, 0x2, RZ ;  /* 0x00000002060e7824 */ /* 0x000fe400078e00ff */
[----:B------:R-:W-:Y:S02]  /*0af0*/  IMAD.IADD R7, R7, 0x1, R13 ;  /* 0x0000000107077824 */ /* 0x000fe400078e020d */
[----:B------:R-:W-:-:S03]  /*0b00*/  IMAD R13, R2, c[0x0][0x19c], RZ ;  /* 0x00006700020d7a24 */ /* 0x000fc600078e02ff */
[----:B------:R-:W-:Y:S01]  /*0b10*/  SHF.L.U64.HI R15, R6, 0x1, R7 ;  /* 0x00000001060f7819 */ /* 0x000fe20000010207 */
[----:B------:R-:W-:-:S04]  /*0b20*/  IMAD R13, R8, 0x8, R13 ;  /* 0x00000008080d7824 */ /* 0x000fc800078e020d */
[----:B------:R-:W-:-:S05]  /*0b30*/  IMAD.WIDE.U32 R6, R8, 0x10, R14 ;  /* 0x0000001008067825 */ /* 0x000fca00078e000e */
[----:B------:R-:W-:Y:S01]  /*0b40*/  IADD3 R16, P0, R6, c[0x0][0x188], RZ ;  /* 0x0000620006107a10 */ /* 0x000fe20007f1e0ff */
[----:B------:R-:W-:-:S03]  /*0b50*/  IMAD.MOV.U32 R6, RZ, RZ, R8 ;  /* 0x000000ffff067224 */ /* 0x000fc600078e0008 */
[----:B------:R-:W-:Y:S02]  /*0b60*/  IADD3.X R19, R7, c[0x0][0x18c], RZ, P0, !PT ;  /* 0x0000630007137a10 */ /* 0x000fe400007fe4ff */
[----:B------:R-:W-:Y:S02]  /*0b70*/  SHF.L.U32 R7, R13, 0x1, RZ ;  /* 0x000000010d077819 */ /* 0x000fe400000006ff */
.L_x_43:
[----:B------:R-:W-:Y:S01]  /*0b80*/  IADD3 R10, R10, -0x1, RZ ;  /* 0xffffffff0a0a7810 */ /* 0x000fe20007ffe0ff */
[----:B------:R-:W-:Y:S01]  /*0b90*/  IMAD.MOV.U32 R14, RZ, RZ, R16 ;  /* 0x000000ffff0e7224 */ /* 0x000fe200078e0010 */
[----:B------:R-:W-:Y:S01]  /*0ba0*/  IADD3 R16, P3, R16, 0x200, RZ ;  /* 0x0000020010107810 */ /* 0x000fe20007f7e0ff */
[--C-:B------:R-:W-:Y:S01]  /*0bb0*/  IMAD.MOV.U32 R15, RZ, RZ, R19.reuse ;  /* 0x000000ffff0f7224 */ /* 0x100fe200078e0013 */
[----:B------:R-:W-:Y:S02]  /*0bc0*/  ISETP.NE.AND P0, PT, R10, RZ, PT ;  /* 0x000000ff0a00720c */ /* 0x000fe40003f05270 */
[----:B------:R-:W-:Y:S01]  /*0bd0*/  IADD3 R6, R6, 0x20, RZ ;  /* 0x0000002006067810 */ /* 0x000fe20007ffe0ff */
[----:B------:R-:W-:Y:S01]  /*0be0*/  IMAD.X R19, RZ, RZ, R19, P3 ;  /* 0x000000ffff137224 */ /* 0x000fe200018e0613 */
[----:B------:R-:W-:Y:S01]  /*0bf0*/  @!PT LDS RZ, [RZ] ;  /* 0x00000000fffff984 */ /* 0x000fe20000000800 */
[----:B------:R-:W-:Y:S01]  /*0c00*/  @!PT LDS RZ, [RZ] ;  /* 0x00000000fffff984 */ /* 0x000fe20000000800 */
[----:B------:R-:W-:Y:S01]  /*0c10*/  @!PT LDS RZ, [RZ] ;  /* 0x00000000fffff984 */ /* 0x000fe20000000800 */
[----:B------:R1:W-:Y:S02]  /*0c20*/  LDGSTS.E.BYPASS.128 [R7], [R14.64] ;  /* 0x000000000e077fae */ /* 0x0003e4000b901c4a */
[----:B-1----:R-:W-:-:S07]  /*0c30*/  IADD3 R7, R7, 0x200, RZ ;  /* 0x0000020007077810 */ /* 0x002fce0007ffe0ff */
[----:B------:R-:W-:Y:S05]  /*0c40*/  @P0 BRA `(.L_x_43) ;  /* 0xffffff3000000947 */ /* 0x000fea000383ffff */
.L_x_42:
[----:B------:R-:W-:Y:S05]  /*0c50*/  BSYNC B1 ;  /* 0x0000000000017941 */ /* 0x000fea0003800000 */
.L_x_41:
        /* <DEDUP_REMOVED lines=9> */
[----:B------:R-:W-:-:S03]  /*0cf0*/  IMAD.WIDE.U32 R16, R6, 0x10, RZ ;  /* 0x0000001006107825 */ /* 0x000fc600078e00ff */
[----:B------:R-:W-:Y:S01]  /*0d00*/  SHF.L.U32 R7, R7, 0x1, RZ ;  /* 0x0000000107077819 */ /* 0x000fe200000006ff */
[----:B------:R-:W-:Y:S02]  /*0d10*/  IMAD.IADD R5, R15, 0x1, R5 ;  /* 0x000000010f057824 */ /* 0x000fe400078e0205 */
[----:B------:R-:W-:Y:S01]  /*0d20*/  IMAD.MOV.U32 R10, RZ, RZ, R16 ;  /* 0x000000ffff0a7224 */ /* 0x000fe200078e0010 */
[C---:B------:R-:W-:Y:S02]  /*0d30*/  IADD3 R19, R7.reuse, 0x600, RZ ;  /* 0x0000060007137810 */ /* 0x040fe40007ffe0ff */
[----:B------:R-:W-:Y:S02]  /*0d40*/  LEA.HI.X R16, R14, c[0x0][0x18c], R5, 0x1, P0 ;  /* 0x000063000e107a11 */ /* 0x000fe400000f0c05 */
[----:B------:R-:W-:Y:S02]  /*0d50*/  PLOP3.LUT P0, PT, PT, PT, PT, 0x80, 0x0 ;  /* 0x000000000000781c */ /* 0x000fe40003f0f070 */
[----:B------:R-:W-:-:S02]  /*0d60*/  IADD3 R21, R7, 0x400, RZ ;  /* 0x0000040007157810 */ /* 0x000fc40007ffe0ff */
[----:B------:R-:W-:Y:S01]  /*0d70*/  IADD3 R23, R7, 0x200, RZ ;  /* 0x0000020007177810 */ /* 0x000fe20007ffe0ff */
[----:B------:R-:W-:Y:S05]  /*0d80*/  @!P2 BRA `(.L_x_45) ;  /* 0x000003400000a947 */ /* 0x000fea0003800000 */
[----:B------:R-:W-:Y:S01]  /*0d90*/  IMAD.U32 R25, RZ, RZ, UR6 ;  /* 0x00000006ff197e24 */ /* 0x000fe2000f8e00ff */
[----:B------:R-:W-:-:S04]  /*0da0*/  PLOP3.LUT P0, PT, PT, PT, PT, 0x8, 0x0 ;  /* 0x000000000000781c */ /* 0x000fc80003f0e170 */
[----:B------:R-:W-:Y:S02]  /*0db0*/  IADD3 R25, R25, -0x180, RZ ;  /* 0xfffffe8019197810 */ /* 0x000fe40007ffe0ff */
.L_x_46:
[C---:B-1----:R-:W-:Y:S01]  /*0dc0*/  IADD3 R4, P2, R10.reuse, R13, RZ ;  /* 0x0000000d0a047210 */ /* 0x042fe20007f5e0ff */
[--C-:B------:R-:W-:Y:S01]  /*0dd0*/  IMAD.IADD R29, R7, 0x1, R10.reuse ;  /* 0x00000001071d7824 */ /* 0x100fe200078e020a */
[----:B------:R-:W-:Y:S01]  /*0de0*/  IADD3 R27, R23, R10, RZ ;  /* 0x0000000a171b7210 */ /* 0x000fe20007ffe0ff */
[----:B------:R-:W-:Y:S01]  /*0df0*/  IMAD.IADD R37, R21, 0x1, R10 ;  /* 0x0000000115257824 */ /* 0x000fe200078e020a */
[----:B------:R-:W-:Y:S01]  /*0e00*/  IADD3 R18, R10, 0x800, RZ ;  /* 0x000008000a127810 */ /* 0x000fe20007ffe0ff */
        /* <DEDUP_REMOVED lines=11> */
[----:B------:R-:W-:Y:S01]  /*0ec0*/  IMAD.IADD R31, R21, 0x1, R18 ;  /* 0x00000001151f7824 */ /* 0x000fe200078e0212 */
        /* <DEDUP_REMOVED lines=9> */
[----:B------:R-:W-:Y:S02]  /*0f60*/  IADD3 R10, P3, R10, 0x2000, RZ ;  /* 0x000020000a0a7810 */ /* 0x000fe40007f7e0ff */
[----:B---3--:R-:W-:Y:S01]  /*0f70*/  IADD3 R37, R21, R20, RZ ;  /* 0x0000001415257210 */ /* 0x008fe20007ffe0ff */
[----:B------:R2:W-:Y:S02]  /*0f80*/  LDGSTS.E.BYPASS.128 [R33], [R14.64+-0x600] ;  /* 0x00000a000e217fae */ /* 0x0005e4000b901c4a */
[----:B------:R-:W-:Y:S01]  /*0f90*/  IMAD.X R17, RZ, RZ, R17, P3 ;  /* 0x000000ffff117224 */ /* 0x000fe200018e0611 */
[----:B----4-:R-:W-:Y:S01]  /*0fa0*/  IADD3 R4, P2, R4, 0x2000, RZ ;  /* 0x0000200004047810 */ /* 0x010fe20007f5e0ff */
[----:B------:R3:W-:Y:S01]  /*0fb0*/  LDGSTS.E.BYPASS.128 [R31], [R14.64+-0x400] ;  /* 0x00000c000e1f7fae */ /* 0x0007e2000b901c4a */
[----:B------:R-:W-:-:S03]  /*0fc0*/  IMAD.IADD R35, R19, 0x1, R20 ;  /* 0x0000000113237824 */ /* 0x000fc600078e0214 */
[----:B------:R4:W-:Y:S01]  /*0fd0*/  LDGSTS.E.BYPASS.128 [R29], [R14.64+-0x200] ;  /* 0x00000e000e1d7fae */ /* 0x0009e2000b901c4a */
[----:B------:R-:W-:Y:S01]  /*0fe0*/  IMAD.X R5, RZ, RZ, R5, P2 ;  /* 0x000000ffff057224 */ /* 0x000fe200010e0605 */
[----:B------:R-:W-:Y:S01]  /*0ff0*/  ISETP.GE.AND P2, PT, R6, R25, PT ;  /* 0x000000190600720c */ /* 0x000fe20003f46270 */
[--C-:B--2---:R-:W-:Y:S01]  /*1000*/  IMAD.IADD R33, R7, 0x1, R18.reuse ;  /* 0x0000000107217824 */ /* 0x104fe200078e0212 */
[----:B------:R2:W-:Y:S01]  /*1010*/  LDGSTS.E.BYPASS.128 [R27], [R14.64] ;  /* 0x000000000e1b7fae */ /* 0x0005e2000b901c4a */
[----:B---3--:R-:W-:-:S03]  /*1020*/  IMAD.IADD R31, R23, 0x1, R18 ;  /* 0x00000001171f7824 */ /* 0x008fc600078e0212 */
[----:B------:R1:W-:Y:S01]  /*1030*/  LDGSTS.E.BYPASS.128 [R39], [R14.64+0x200] ;  /* 0x000002000e277fae */ /* 0x0003e2000b901c4a */
[----:B----4-:R-:W-:-:S03]  /*1040*/  IADD3 R29, R21, R18, RZ ;  /* 0x00000012151d7210 */ /* 0x010fc60007ffe0ff */
[----:B------:R1:W-:Y:S01]  /*1050*/  LDGSTS.E.BYPASS.128 [R37], [R14.64+0x400] ;  /* 0x000004000e257fae */ /* 0x0003e2000b901c4a */
[----:B--2---:R-:W-:-:S03]  /*1060*/  IMAD.IADD R27, R19, 0x1, R18 ;  /* 0x00000001131b7824 */ /* 0x004fc600078e0212 */
[----:B------:R1:W-:Y:S04]  /*1070*/  LDGSTS.E.BYPASS.128 [R35], [R14.64+0x600] ;  /* 0x000006000e237fae */ /* 0x0003e8000b901c4a */
[----:B------:R1:W-:Y:S04]  /*1080*/  LDGSTS.E.BYPASS.128 [R33], [R4.64+-0x800] ;  /* 0x0000080004217fae */ /* 0x0003e8000b901c4a */
[----:B------:R1:W-:Y:S04]  /*1090*/  LDGSTS.E.BYPASS.128 [R31], [R4.64+-0x600] ;  /* 0x00000a00041f7fae */ /* 0x0003e8000b901c4a */
[----:B------:R1:W-:Y:S04]  /*10a0*/  LDGSTS.E.BYPASS.128 [R29], [R4.64+-0x400] ;  /* 0x00000c00041d7fae */ /* 0x0003e8000b901c4a */
[----:B------:R1:W-:Y:S01]  /*10b0*/  LDGSTS.E.BYPASS.128 [R27], [R4.64+-0x200] ;  /* 0x00000e00041b7fae */ /* 0x0003e2000b901c4a */
[----:B------:R-:W-:Y:S05]  /*10c0*/  @!P2 BRA `(.L_x_46) ;  /* 0xfffffcf00000a947 */ /* 0x000fea000383ffff */
.L_x_45:
[----:B------:R-:W-:Y:S05]  /*10d0*/  BSYNC B1 ;  /* 0x0000000000017941 */ /* 0x000fea0003800000 */
.L_x_44:
        /* <DEDUP_REMOVED lines=32> */
.L_x_48:
[----:B------:R-:W-:Y:S05]  /*12e0*/  BSYNC B1 ;  /* 0x0000000000017941 */ /* 0x000fea0003800000 */
.L_x_47:
        /* <DEDUP_REMOVED lines=15> */
.L_x_40:
[----:B------:R-:W-:Y:S05]  /*13e0*/  BSYNC B0 ;  /* 0x0000000000007941 */ /* 0x000fea0003800000 */
.L_x_39:
[----:B-12--5:R-:W-:Y:S01]  /*13f0*/  HFMA2.MMA R5, -RZ, RZ, 0, 1.1920928955078125e-07 ;  /* 0x00000002ff057435 */ /* 0x026fe200000001ff */
[----:B------:R-:W-:Y:S01]  /*1400*/  IMAD.SHL.U32 R14, R8, 0x8, RZ ;  /* 0x00000008080e7824 */ /* 0x000fe200078e00ff */
[----:B------:R-:W0:Y:S08]  /*1410*/  LDGDEPBAR ;  /* 0x00000000000079af */ /* 0x000e300000000000 */
[----:B------:R-:W-:-:S04]  /*1420*/  IMAD.WIDE.U32 R6, R14, R5, c[0x0][0x178] ;  /* 0x00005e000e067625 */ /* 0x000fc800078e0005 */
[----:B------:R-:W-:Y:S01]  /*1430*/  IMAD.WIDE.U32 R4, R14, R5, c[0x0][0x180] ;  /* 0x000060000e047625 */ /* 0x000fe200078e0005 */
[----:B------:R1:W5:Y:S04]  /*1440*/  LDG.E.U16 R10, [R6.64] ;  /* 0x0000000a060a7981 */ /* 0x000368000c1e1500 */
[----:B------:R1:W5:Y:S04]  /*1450*/  LDG.E.U16 R13, [R6.64+0x2] ;  /* 0x0000020a060d7981 */ /* 0x000368000c1e1500 */
[----:B------:R1:W5:Y:S01]  /*1460*/  LDG.E.U16 R15, [R6.64+0x4] ;  /* 0x0000040a060f7981 */ /* 0x000362000c1e1500 */
[----:B------:R-:W-:-:S04]  /*1470*/  DEPBAR.LE SB0, 0x1 ;  /* 0x000080400000791a */ /* 0x000fc80000000000 */
[----:B------:R1:W5:Y:S04]  /*1480*/  LDG.E.U16 R16, [R6.64+0x6] ;  /* 0x0000060a06107981 */ /* 0x000368000c1e1500 */
        /* <DEDUP_REMOVED lines=9> */
[----:B------:R1:W5:Y:S04]  /*1520*/  LDG.E.U16 R30, [R4.64+0xa] ;  /* 0x00000a0a041e7981 */ /* 0x000368000c1e1500 */
[----:B------:R1:W5:Y:S04]  /*1530*/  LDG.E.U16 R31, [R4.64+0xc] ;  /* 0x00000c0a041f7981 */ /* 0x000368000c1e1500 */
[----:B------:R1:W5:Y:S01]  /*1540*/  LDG.E.U16 R32, [R4.64+0xe] ;  /* 0x00000e0a04207981 */ /* 0x000362000c1e1500 */
[----:B------:R-:W-:Y:S05]  /*1550*/  @!P1 EXIT ;  /* 0x000000000000994d */ /* 0x000fea0003800000 */
[----:B------:R-:W-:Y:S01]  /*1560*/  ULDC UR5, c[0x0][0x19c] ;  /* 0x0000670000057ab9 */ /* 0x000fe20000000800 */
[----:B-1----:R-:W-:Y:S01]  /*1570*/  LEA R5, R8, UR4, 0x4 ;  /* 0x0000000408057c11 */ /* 0x002fe2000f8e20ff */
[----:B------:R-:W-:Y:S01]  /*1580*/  ULEA.HI UR6, UR8, UR5, URZ, 0x1 ;  /* 0x0000000508067291 */ /* 0x000fe2000f8f083f */
[----:B------:R-:W-:Y:S01]  /*1590*/  IMAD R11, R11, 0x800, R14 ;  /* 0x000008000b0b7824 */ /* 0x000fe200078e020e */
[----:B-----5:R-:W-:Y:S01]  /*15a0*/  PRMT R14, RZ, 0x5410, R15 ;  /* 0x00005410ff0e7816 */ /* 0x020fe2000000000f */
[----:B------:R-:W-:Y:S01]  /*15b0*/  USHF.R.S32.HI UR4, URZ, 0x1f, UR8 ;  /* 0x0000001f3f047899 */ /* 0x000fe20008011408 */
[----:B------:R-:W-:Y:S01]  /*15c0*/  IMAD.IADD R12, R12, 0x1, R5 ;  /* 0x000000010c0c7824 */ /* 0x000fe200078e0205 */
[----:B------:R-:W-:Y:S01]  /*15d0*/  PRMT R15, RZ, 0x5410, R16 ;  /* 0x00005410ff0f7816 */ /* 0x000fe20000000010 */
[----:B------:R-:W-:Y:S01]  /*15e0*/  IMAD R5, R2, c[0x0][0x19c], RZ ;  /* 0x0000670002057a24 */ /* 0x000fe200078e02ff */
[----:B------:R-:W-:Y:S01]  /*15f0*/  PRMT R16, RZ, 0x5410, R17 ;  /* 0x00005410ff107816 */ /* 0x000fe20000000011 */
[----:B------:R-:W-:Y:S01]  /*1600*/  IMAD.U32 R2, RZ, RZ, UR6 ;  /* 0x00000006ff027e24 */ /* 0x000fe2000f8e00ff */
[----:B------:R-:W-:Y:S01]  /*1610*/  PRMT R17, RZ, 0x5410, R18 ;  /* 0x00005410ff117816 */ /* 0x000fe20000000012 */
[----:B------:R-:W-:Y:S01]  /*1620*/  IMAD.MOV.U32 R25, RZ, RZ, c[0x0][0x168] ;  /* 0x00005a00ff197624 */ /* 0x000fe200078e00ff */
[----:B------:R-:W-:Y:S01]  /*1630*/  PRMT R18, RZ, 0x5410, R19 ;  /* 0x00005410ff127816 */ /* 0x000fe20000000013 */
[----:B------:R-:W-:Y:S01]  /*1640*/  IMAD R22, R8, 0x4, R5 ;  /* 0x0000000408167824 */ /* 0x000fe200078e0205 */
[----:B------:R-:W-:Y:S01]  /*1650*/  PRMT R19, RZ, 0x5410, R20 ;  /* 0x00005410ff137816 */ /* 0x000fe20000000014 */
[----:B------:R-:W-:Y:S01]  /*1660*/  IMAD R20, R3, UR7, RZ ;  /* 0x0000000703147c24 */ /* 0x000fe2000f8e02ff */
[----:B------:R-:W-:Y:S01]  /*1670*/  LEA.HI R3, R2, R5, RZ, 0x1f ;  /* 0x0000000502037211 */ /* 0x000fe200078ff8ff */
[----:B------:R-:W-:Y:S01]  /*1680*/  ULEA.HI UR4, UR4, UR5, URZ, 0x3 ;  /* 0x0000000504047291 */ /* 0x000fe2000f8f183f */
[----:B------:R-:W-:Y:S01]  /*1690*/  PRMT R10, RZ, 0x5410, R10 ;  /* 0x00005410ff0a7816 */ /* 0x000fe2000000000a */
[----:B------:R-:W-:Y:S01]  /*16a0*/  IMAD.MOV.U32 R23, RZ, RZ, RZ ;  /* 0x000000ffff177224 */ /* 0x000fe200078e00ff */
[----:B------:R-:W-:Y:S01]  /*16b0*/  SHF.L.U32 R20, R20, 0x8, RZ ;  /* 0x0000000814147819 */ /* 0x000fe200000006ff */
[----:B------:R-:W-:Y:S01]  /*16c0*/  IMAD R3, R8, 0x4, R3 ;  /* 0x0000000408037824 */ /* 0x000fe200078e0203 */
[----:B------:R-:W-:Y:S01]  /*16d0*/  PRMT R13, RZ, 0x5410, R13 ;  /* 0x00005410ff0d7816 */ /* 0x000fe2000000000d */
[----:B------:R-:W-:Y:S01]  /*16e0*/  IMAD.SHL.U32 R22, R22, 0x2, RZ ;  /* 0x0000000216167824 */ /* 0x000fe200078e00ff */
[----:B------:R-:W-:Y:S01]  /*16f0*/  PRMT R21, RZ, 0x5410, R21 ;  /* 0x00005410ff157816 */ /* 0x000fe20000000015 */
[----:B------:R-:W-:Y:S01]  /*1700*/  IMAD.SHL.U32 R24, R3, 0x2, RZ ;  /* 0x0000000203187824 */ /* 0x000fe200078e00ff */
[----:B------:R-:W-:Y:S01]  /*1710*/  LEA R25, R25, R20, 0x8 ;  /* 0x0000001419197211 */ /* 0x000fe200078e40ff */
[----:B------:R-:W-:Y:S01]  /*1720*/  USHF.R.S32.HI UR4, URZ, 0x3, UR4 ;  /* 0x000000033f047899 */ /* 0x000fe20008011404 */
[----:B------:R-:W-:-:S02]  /*1730*/  PRMT R26, RZ, 0x5410, R26 ;  /* 0x00005410ff1a7816 */ /* 0x000fc4000000001a */
[----:B------:R-:W-:Y:S02]  /*1740*/  PRMT R27, RZ, 0x5410, R27 ;  /* 0x00005410ff1b7816 */ /* 0x000fe4000000001b */
[----:B------:R-:W-:Y:S02]  /*1750*/  PRMT R28, RZ, 0x5410, R28 ;  /* 0x00005410ff1c7816 */ /* 0x000fe4000000001c */
[----:B------:R-:W-:Y:S02]  /*1760*/  PRMT R29, RZ, 0x5410, R29 ;  /* 0x00005410ff1d7816 */ /* 0x000fe4000000001d */
[----:B------:R-:W-:Y:S02]  /*1770*/  PRMT R30, RZ, 0x5410, R30 ;  /* 0x00005410ff1e7816 */ /* 0x000fe4000000001e */
[----:B------:R-:W-:Y:S02]  /*1780*/  PRMT R31, RZ, 0x5410, R31 ;  /* 0x00005410ff1f7816 */ /* 0x000fe4000000001f */
[----:B------:R-:W-:-:S02]  /*1790*/  PRMT R32, RZ, 0x5410, R32 ;  /* 0x00005410ff207816 */ /* 0x000fc40000000020 */
.L_x_55:
[----:B------:R-:W1:Y:S01]  /*17a0*/  LDS.128 R4, [R12] ;  /* 0x000000000c047984 */ /* 0x000e620000000c00 */
[----:B------:R-:W-:-:S02]  /*17b0*/  ISETP.GE.AND P2, PT, R9, c[0x0][0x168], PT ;  /* 0x00005a0009007a0c */ /* 0x000fc40003f46270 */
[--C-:B-1----:R-:W-:Y:S02]  /*17c0*/  PRMT R33, RZ, 0x5410, R4.reuse ;  /* 0x00005410ff217816 */ /* 0x102fe40000000004 */
[----:B------:R-:W-:Y:S02]  /*17d0*/  PRMT R34, RZ, 0x7610, R4 ;  /* 0x00007610ff227816 */ /* 0x000fe40000000004 */
[--C-:B------:R-:W-:Y:S01]  /*17e0*/  PRMT R35, RZ, 0x5410, R5.reuse ;  /* 0x00005410ff237816 */ /* 0x100fe20000000005 */
[----:B------:R-:W-:Y:S01]  /*17f0*/  FFMA.FTZ R3, R33, R33, RZ ;  /* 0x0000002121037223 */ /* 0x000fe200000100ff */
[----:B------:R-:W-:Y:S02]  /*1800*/  PRMT R36, RZ, 0x7610, R5 ;  /* 0x00007610ff247816 */ /* 0x000fe40000000005 */
[--C-:B------:R-:W-:Y:S01]  /*1810*/  PRMT R37, RZ, 0x5410, R6.reuse ;  /* 0x00005410ff257816 */ /* 0x100fe20000000006 */
[----:B------:R-:W-:Y:S01]  /*1820*/  FFMA.FTZ R2, R34, R34, R3 ;  /* 0x0000002222027223 */ /* 0x000fe20000010003 */
[----:B------:R-:W-:-:S02]  /*1830*/  PRMT R38, RZ, 0x7610, R6 ;  /* 0x00007610ff267816 */ /* 0x000fc40000000006 */
[--C-:B------:R-:W-:Y:S01]  /*1840*/  PRMT R39, RZ, 0x5410, R7.reuse ;  /* 0x00005410ff277816 */ /* 0x100fe20000000007 */
[----:B------:R-:W-:Y:S01]  /*1850*/  FFMA.FTZ R3, R35, R35, R2 ;  /* 0x0000002323037223 */ /* 0x000fe20000010002 */
[----:B------:R-:W-:-:S03]  /*1860*/  PRMT R7, RZ, 0x7610, R7 ;  /* 0x00007610ff077816 */ /* 0x000fc60000000007 */
[----:B------:R-:W-:-:S04]  /*1870*/  FFMA.FTZ R2, R36, R36, R3 ;  /* 0x0000002424027223 */ /* 0x000fc80000010003 */
[----:B------:R-:W-:-:S04]  /*1880*/  FFMA.FTZ R3, R37, R37, R2 ;  /* 0x0000002525037223 */ /* 0x000fc80000010002 */
[----:B------:R-:W-:-:S04]  /*1890*/  FFMA.FTZ R2, R38, R38, R3 ;  /* 0x0000002626027223 */ /* 0x000fc80000010003 */
[----:B------:R-:W-:-:S04]  /*18a0*/  FFMA.FTZ R2, R39, R39, R2 ;  /* 0x0000002727027223 */ /* 0x000fc80000010002 */
[----:B------:R-:W-:Y:S01]  /*18b0*/  FFMA.FTZ R4, R7, R7, R2 ;  /* 0x0000000707047223 */ /* 0x000fe20000010002 */
[----:B------:R-:W-:Y:S05]  /*18c0*/  BRA.DIV ~URZ, `(.L_x_49) ;  /* 0x000006327f007947 */ /* 0x000fea000b800000 */
[----:B------:R1:W2:Y:S02]  /*18d0*/  SHFL.BFLY PT, R2, R4, 0x10, 0x1f ;  /* 0x0e001f0004027f89 */ /* 0x0002a400000e0000 */
.L_x_56:
[----:B--2---:R-:W-:Y:S01]  /*18e0*/  FADD.FTZ R40, R4, R2 ;  /* 0x0000000204287221 */ /* 0x004fe20000010000 */
[----:B------:R-:W-:Y:S05]  /*18f0*/  BRA.DIV ~URZ, `(.L_x_50) ;  /* 0x000006727f007947 */ /* 0x000fea000b800000 */
[----:B------:R-:W2:Y:S02]  /*1900*/  SHFL.BFLY PT, R2, R40, 0x8, 0x1f ;  /* 0x0d001f0028027f89 */ /* 0x000ea400000e0000 */
[----:B--2---:R-:W-:-:S05]  /*1910*/  FADD.FTZ R2, R40, R2 ;  /* 0x0000000228027221 */ /* 0x004fca0000010000 */
[----:B------:R-:W2:Y:S02]  /*1920*/  SHFL.BFLY PT, R3, R2, 0x4, 0x1f ;  /* 0x0c801f0002037f89 */ /* 0x000ea400000e0000 */
[----:B--2---:R-:W-:-:S05]  /*1930*/  FADD.FTZ R3, R2, R3 ;  /* 0x0000000302037221 */ /* 0x004fca0000010000 */
[----:B-1----:R-:W1:Y:S02]  /*1940*/  SHFL.BFLY PT, R4, R3, 0x2, 0x1f ;  /* 0x0c401f0003047f89 */ /* 0x002e6400000e0000 */
[----:B-1----:R-:W-:-:S05]  /*1950*/  FADD.FTZ R4, R3, R4 ;  /* 0x0000000403047221 */ /* 0x002fca0000010000 */
[----:B------:R1:W2:Y:S02]  /*1960*/  SHFL.BFLY PT, R5, R4, 0x1, 0x1f ;  /* 0x0c201f0004057f89 */ /* 0x0002a400000e0000 */
.L_x_57:
        /* <DEDUP_REMOVED lines=8> */
[----:B------:R-:W-:Y:S02]  /*19f0*/  FSEL R43, R18, R31, !P2 ;  /* 0x0000001f122b7208 */ /* 0x000fe40005000000 */
[----:B------:R-:W-:Y:S01]  /*1a00*/  FSEL R45, R19, R32, !P2 ;  /* 0x00000020132d7208 */ /* 0x000fe20005000000 */
[----:B------:R-:W2:Y:S01]  /*1a10*/  MUFU.RSQ R2, R2 ;  /* 0x0000000200027308 */ /* 0x000ea20000001400 */
[----:B------:R-:W-:Y:S01]  /*1a20*/  ISETP.GE.AND P1, PT, R8, UR4, PT ;  /* 0x0000000408007c0c */ /* 0x000fe2000bf26270 */
[----:B-12---:R-:W-:-:S02]  /*1a30*/  FMUL.FTZ R4, R2, R3 ;  /* 0x0000000302047220 */ /* 0x006fc40000410000 */
[C---:B------:R-:W-:Y:S02]  /*1a40*/  FMUL.FTZ R5, R2.reuse, R5 ;  /* 0x0000000502057220 */ /* 0x040fe40000410000 */
[----:B------:R-:W-:Y:S01]  /*1a50*/  FMUL.FTZ R6, R2, R41 ;  /* 0x0000002902067220 */ /* 0x000fe20000410000 */
[----:B------:R-:W-:Y:S01]  /*1a60*/  FSEL R41, R17, R30, !P2 ;  /* 0x0000001e11297208 */ /* 0x000fe20005000000 */
[----:B------:R-:W-:Y:S01]  /*1a70*/  FMUL.FTZ R4, R33, R4 ;  /* 0x0000000421047220 */ /* 0x000fe20000410000 */
[----:B------:R-:W-:Y:S01]  /*1a80*/  FSEL R33, R15, R28, !P2 ;  /* 0x0000001c0f217208 */ /* 0x000fe20005000000 */
[----:B------:R-:W-:Y:S02]  /*1a90*/  FMUL.FTZ R3, R34, R5 ;  /* 0x0000000522037220 */ /* 0x000fe40000410000 */
[----:B------:R-:W-:Y:S01]  /*1aa0*/  FMUL.FTZ R5, R35, R6 ;  /* 0x0000000623057220 */ /* 0x000fe20000410000 */
[----:B------:R-:W-:Y:S01]  /*1ab0*/  FSEL R35, R16, R29, !P2 ;  /* 0x0000001d10237208 */ /* 0x000fe20005000000 */
[----:B------:R-:W-:-:S02]  /*1ac0*/  FMUL.FTZ R33, R2, R33 ;  /* 0x0000002102217220 */ /* 0x000fc40000410000 */
[C---:B------:R-:W-:Y:S02]  /*1ad0*/  FMUL.FTZ R41, R2.reuse, R41 ;  /* 0x0000002902297220 */ /* 0x040fe40000410000 */
[C---:B------:R-:W-:Y:S02]  /*1ae0*/  FMUL.FTZ R6, R2.reuse, R35 ;  /* 0x0000002302067220 */ /* 0x040fe40000410000 */
[C---:B------:R-:W-:Y:S02]  /*1af0*/  FMUL.FTZ R34, R2.reuse, R43 ;  /* 0x0000002b02227220 */ /* 0x040fe40000410000 */
[----:B------:R-:W-:Y:S02]  /*1b00*/  FMUL.FTZ R40, R2, R45 ;  /* 0x0000002d02287220 */ /* 0x000fe40000410000 */
[----:B------:R-:W-:Y:S02]  /*1b10*/  FMUL.FTZ R2, R36, R33 ;  /* 0x0000002124027220 */ /* 0x000fe40000410000 */
[----:B------:R-:W-:-:S02]  /*1b20*/  FMUL.FTZ R6, R37, R6 ;  /* 0x0000000625067220 */ /* 0x000fc40000410000 */
[----:B------:R-:W-:Y:S01]  /*1b30*/  FMUL.FTZ R33, R38, R41 ;  /* 0x0000002926217220 */ /* 0x000fe20000410000 */
[----:B------:R-:W-:Y:S05]  /*1b40*/  @P0 BRA `(.L_x_52) ;  /* 0x0000001000000947 */ /* 0x000fea0003800000 */
[----:B------:R-:W-:-:S04]  /*1b50*/  DEPBAR.LE SB0, 0x0 ;  /* 0x000080000000791a */ /* 0x000fc80000000000 */
.L_x_52:
[----:B------:R-:W-:Y:S05]  /*1b60*/  BSYNC B0 ;  /* 0x0000000000007941 */ /* 0x000fea0003800000 */
.L_x_51:
[----:B------:R-:W-:Y:S01]  /*1b70*/  BSSY B0, `(.L_x_53) ;  /* 0x0000025000007945 */ /* 0x000fe20003800000 */
[----:B------:R-:W-:Y:S02]  /*1b80*/  FMUL.FTZ R39, R39, R34 ;  /* 0x0000002227277220 */ /* 0x000fe40000410000 */
[----:B------:R-:W-:Y:S01]  /*1b90*/  FMUL.FTZ R34, R7, R40 ;  /* 0x0000002807227220 */ /* 0x000fe20000410000 */
[----:B------:R-:W-:Y:S05]  /*1ba0*/  @P1 BRA `(.L_x_54) ;  /* 0x0000021000001947 */ /* 0x000fea0003800000 */
[----:B------:R-:W1:Y:S04]  /*1bb0*/  LDS.U16 R37, [R24] ;  /* 0x0000000018257984 */ /* 0x000e680000000400 */
[----:B------:R-:W2:Y:S04]  /*1bc0*/  LDS.U16 R36, [R22] ;  /* 0x0000000016247984 */ /* 0x000ea80000000400 */
[----:B------:R-:W3:Y:S04]  /*1bd0*/  LDS.U16 R35, [R24+0x2] ;  /* 0x0000020018237984 */ /* 0x000ee80000000400 */
[----:B------:R-:W4:Y:S04]  /*1be0*/  LDS.U16 R7, [R22+0x2] ;  /* 0x0000020016077984 */ /* 0x000f280000000400 */
[----:B------:R-:W5:Y:S01]  /*1bf0*/  LDS.U16 R38, [R22+0x6] ;  /* 0x0000060016267984 */ /* 0x000f620000000400 */
[----:B-1----:R-:W-:-:S02]  /*1c00*/  PRMT R37, RZ, 0x5410, R37 ;  /* 0x00005410ff257816 */ /* 0x002fc40000000025 */
[----:B--2---:R-:W-:-:S03]  /*1c10*/  PRMT R41, RZ, 0x5410, R36 ;  /* 0x00005410ff297816 */ /* 0x004fc60000000024 */
[CC--:B------:R-:W-:Y:S01]  /*1c20*/  FMUL.FTZ R40, R3.reuse, R37.reuse ;  /* 0x0000002503287220 */ /* 0x0c0fe20000410000 */
[----:B------:R-:W1:Y:S01]  /*1c30*/  LDS.U16 R36, [R24+0x4] ;  /* 0x0000040018247984 */ /* 0x000e620000000400 */
[C---:B------:R-:W-:Y:S01]  /*1c40*/  FMUL.FTZ R42, R4.reuse, R37 ;  /* 0x00000025042a7220 */ /* 0x040fe20000410000 */
[----:B---3--:R-:W-:Y:S01]  /*1c50*/  PRMT R35, RZ, 0x5410, R35 ;  /* 0x00005410ff237816 */ /* 0x008fe20000000023 */
[-C--:B------:R-:W-:Y:S01]  /*1c60*/  FFMA.FTZ R40, R4, R41.reuse, -R40 ;  /* 0x0000002904287223 */ /* 0x080fe20000010828 */
[----:B------:R-:W2:Y:S01]  /*1c70*/  LDS.U16 R37, [R22+0x4] ;  /* 0x0000040016257984 */ /* 0x000ea20000000400 */
[----:B------:R-:W-:Y:S01]  /*1c80*/  FFMA.FTZ R3, R3, R41, R42 ;  /* 0x0000002903037223 */ /* 0x000fe2000001002a */
[----:B----4-:R-:W-:Y:S01]  /*1c90*/  PRMT R7, RZ, 0x5410, R7 ;  /* 0x00005410ff077816 */ /* 0x010fe20000000007 */
[-C--:B------:R-:W-:Y:S01]  /*1ca0*/  FMUL.FTZ R42, R2, R35.reuse ;  /* 0x00000023022a7220 */ /* 0x080fe20000410000 */
[----:B------:R-:W3:Y:S01]  /*1cb0*/  LDS.U16 R4, [R24+0x6] ;  /* 0x0000060018047984 */ /* 0x000ee20000000400 */
[C---:B------:R-:W-:Y:S01]  /*1cc0*/  FMUL.FTZ R35, R5.reuse, R35 ;  /* 0x0000002305237220 */ /* 0x040fe20000410000 */
[----:B-----5:R-:W-:Y:S01]  /*1cd0*/  PRMT R38, RZ, 0x5410, R38 ;  /* 0x00005410ff267816 */ /* 0x020fe20000000026 */
[----:B------:R-:W-:-:S02]  /*1ce0*/  FFMA.FTZ R5, R5, R7, -R42 ;  /* 0x0000000705057223 */ /* 0x000fc4000001082a */
[----:B------:R-:W-:Y:S01]  /*1cf0*/  FFMA.FTZ R2, R2, R7, R35 ;  /* 0x0000000702027223 */ /* 0x000fe20000010023 */
[----:B-1----:R-:W-:Y:S02]  /*1d00*/  PRMT R36, RZ, 0x5410, R36 ;  /* 0x00005410ff247816 */ /* 0x002fe40000000024 */
[----:B--2---:R-:W-:-:S03]  /*1d10*/  PRMT R37, RZ, 0x5410, R37 ;  /* 0x00005410ff257816 */ /* 0x004fc60000000025 */
[CC--:B------:R-:W-:Y:S02]  /*1d20*/  FMUL.FTZ R7, R33.reuse, R36.reuse ;  /* 0x0000002421077220 */ /* 0x0c0fe40000410000 */
[C---:B------:R-:W-:Y:S01]  /*1d30*/  FMUL.FTZ R36, R6.reuse, R36 ;  /* 0x0000002406247220 */ /* 0x040fe20000410000 */
[----:B---3--:R-:W-:Y:S01]  /*1d40*/  PRMT R4, RZ, 0x5410, R4 ;  /* 0x00005410ff047816 */ /* 0x008fe20000000004 */
[-C--:B------:R-:W-:Y:S02]  /*1d50*/  FFMA.FTZ R6, R6, R37.reuse, -R7 ;  /* 0x0000002506067223 */ /* 0x080fe40000010807 */
[----:B------:R-:W-:Y:S02]  /*1d60*/  FFMA.FTZ R33, R33, R37, R36 ;  /* 0x0000002521217223 */ /* 0x000fe40000010024 */
[-C--:B------:R-:W-:Y:S02]  /*1d70*/  FMUL.FTZ R7, R34, R4.reuse ;  /* 0x0000000422077220 */ /* 0x080fe40000410000 */
[----:B------:R-:W-:-:S02]  /*1d80*/  FMUL.FTZ R35, R39, R4 ;  /* 0x0000000427237220 */ /* 0x000fc40000410000 */
[-C--:B------:R-:W-:Y:S02]  /*1d90*/  FFMA.FTZ R39, R39, R38.reuse, -R7 ;  /* 0x0000002627277223 */ /* 0x080fe40000010807 */
[----:B------:R-:W-:Y:S02]  /*1da0*/  FFMA.FTZ R34, R34, R38, R35 ;  /* 0x0000002622227223 */ /* 0x000fe40000010023 */
[----:B------:R-:W-:Y:S02]  /*1db0*/  IMAD.MOV.U32 R4, RZ, RZ, R40 ;  /* 0x000000ffff047224 */ /* 0x000fe400078e0028 */
.L_x_54:
[----:B------:R-:W-:Y:S05]  /*1dc0*/  BSYNC B0 ;  /* 0x0000000000007941 */ /* 0x000fea0003800000 */
.L_x_53:
[----:B------:R-:W-:Y:S01]  /*1dd0*/  ISETP.GE.AND P0, PT, R9, c[0x0][0x168], PT ;  /* 0x00005a0009007a0c */ /* 0x000fe20003f06270 */
[----:B------:R-:W-:Y:S01]  /*1de0*/  IMAD.MOV.U32 R35, RZ, RZ, 0x2 ;  /* 0x00000002ff237424 */ /* 0x000fe200078e00ff */
[----:B------:R-:W-:Y:S02]  /*1df0*/  F2FP.BF16.PACK_AB R5, R2, R5 ;  /* 0x000000050205723e */ /* 0x000fe400000010ff */
[----:B------:R-:W-:Y:S02]  /*1e00*/  SEL R7, R20, R25, !P0 ;  /* 0x0000001914077207 */ /* 0x000fe40004000000 */
[----:B------:R-:W-:-:S02]  /*1e10*/  SEL R36, RZ, c[0x0][0x168], !P0 ;  /* 0x00005a00ff247a07 */ /* 0x000fc40004000000 */
[----:B------:R-:W-:Y:S02]  /*1e20*/  F2FP.BF16.PACK_AB R4, R3, R4 ;  /* 0x000000040304723e */ /* 0x000fe400000010ff */
[----:B------:R-:W-:Y:S01]  /*1e30*/  F2FP.BF16.PACK_AB R6, R33, R6 ;  /* 0x000000062106723e */ /* 0x000fe200000010ff */
[----:B------:R-:W-:Y:S01]  /*1e40*/  IMAD R36, R36, -0x100, R7 ;  /* 0xffffff0024247824 */ /* 0x000fe200078e0207 */
[----:B------:R-:W-:Y:S02]  /*1e50*/  F2FP.BF16.PACK_AB R7, R34, R39 ;  /* 0x000000272207723e */ /* 0x000fe400000010ff */
[----:B------:R-:W-:Y:S02]  /*1e60*/  IADD3 R23, R23, 0x1, RZ ;  /* 0x0000000117177810 */ /* 0x000fe40007ffe0ff */
[----:B------:R-:W-:Y:S02]  /*1e70*/  IADD3 R36, R36, R11, RZ ;  /* 0x0000000b24247210 */ /* 0x000fe40007ffe0ff */
[----:B------:R-:W-:-:S02]  /*1e80*/  ISETP.GE.AND P0, PT, R23, R0, PT ;  /* 0x000000001700720c */ /* 0x000fc40003f06270 */
[----:B------:R-:W-:Y:S01]  /*1e90*/  IADD3 R12, R12, 0x200, RZ ;  /* 0x000002000c0c7810 */ /* 0x000fe20007ffe0ff */
[----:B------:R-:W-:Y:S01]  /*1ea0*/  IMAD.WIDE R2, R36, R35, c[0x0][0x160] ;  /* 0x0000580024027625 */ /* 0x000fe200078e0223 */
[----:B------:R-:W-:Y:S02]  /*1eb0*/  IADD3 R9, R9, 0x1, RZ ;  /* 0x0000000109097810 */ /* 0x000fe40007ffe0ff */
[----:B------:R-:W-:Y:S02]  /*1ec0*/  IADD3 R11, R11, 0x100, RZ ;  /* 0x000001000b0b7810 */ /* 0x000fe40007ffe0ff */
[----:B------:R1:W-:Y:S05]  /*1ed0*/  STG.E.128 [R2.64], R4 ;  /* 0x0000000402007986 */ /* 0x0003ea000c101d0a */
[----:B-1----:R-:W-:Y:S05]  /*1ee0*/  @!P0 BRA `(.L_x_55) ;  /* 0xfffff8b000008947 */ /* 0x002fea000383ffff */
[----:B------:R-:W-:Y:S05]  /*1ef0*/  EXIT ;  /* 0x000000000000794d */ /* 0x000fea0003800000 */
.L_x_49:
[----:B------:R-:W-:Y:S01]  /*1f00*/  IMAD.MOV.U32 R5, RZ, RZ, 0x10 ;  /* 0x00000010ff057424 */ /* 0x000fe200078e00ff */
[----:B------:R-:W-:Y:S01]  /*1f10*/  MOV R2, 0x1f50 ;  /* 0x00001f5000027802 */ /* 0x000fe20000000f00 */
[----:B------:R-:W-:-:S02]  /*1f20*/  IMAD.MOV.U32 R6, RZ, RZ, 0x1f ;  /* 0x0000001fff067424 */ /* 0x000fc400078e00ff */
[----:B------:R-:W-:Y:S02]  /*1f30*/  IMAD.MOV.U32 R41, RZ, RZ, -0x1 ;  /* 0xffffffffff297424 */ /* 0x000fe400078e00ff */
[----:B------:R-:W-:Y:S05]  /*1f40*/  CALL.REL.NOINC `($__internal_2_$__cuda_sm70_shflsync_bfly_p) ;  /* 0x000001b000007944 */ /* 0x000fea0003c00000 */
[----:B--2---:R-:W-:Y:S01]  /*1f50*/  IMAD.MOV.U32 R2, RZ, RZ, R5 ;  /* 0x000000ffff027224 */ /* 0x004fe200078e0005 */
[----:B-1----:R-:W-:Y:S05]  /*1f60*/  BRA `(.L_x_56) ;  /* 0xfffff97000007947 */ /* 0x002fea000383ffff */
.L_x_50:
[----:B-1----:R-:W-:Y:S01]  /*1f70*/  MOV R4, R40 ;  /* 0x0000002800047202 */ /* 0x002fe20000000f00 */
[----:B------:R-:W-:Y:S01]  /*1f80*/  IMAD.MOV.U32 R5, RZ, RZ, 0x8 ;  /* 0x00000008ff057424 */ /* 0x000fe200078e00ff */
[----:B------:R-:W-:Y:S01]  /*1f90*/  MOV R2, 0x1fd0 ;  /* 0x00001fd000027802 */ /* 0x000fe20000000f00 */
[----:B------:R-:W-:Y:S02]  /*1fa0*/  IMAD.MOV.U32 R6, RZ, RZ, 0x1f ;  /* 0x0000001fff067424 */ /* 0x000fe400078e00ff */
[----:B------:R-:W-:Y:S02]  /*1fb0*/  IMAD.MOV.U32 R41, RZ, RZ, -0x1 ;  /* 0xffffffffff297424 */ /* 0x000fe400078e00ff */
[----:B------:R-:W-:Y:S05]  /*1fc0*/  CALL.REL.NOINC `($__internal_2_$__cuda_sm70_shflsync_bfly_p) ;  /* 0x0000013000007944 */ /* 0x000fea0003c00000 */
[----:B-1----:R-:W-:Y:S01]  /*1fd0*/  HFMA2.MMA R6, -RZ, RZ, 0, 1.847743988037109375e-06 ;  /* 0x0000001fff067435 */ /* 0x002fe200000001ff */
[----:B--2---:R-:W-:Y:S01]  /*1fe0*/  FADD.FTZ R4, R40, R5 ;  /* 0x0000000528047221 */ /* 0x004fe20000010000 */
[----:B------:R-:W-:Y:S01]  /*1ff0*/  MOV R2, 0x2030 ;  /* 0x0000203000027802 */ /* 0x000fe20000000f00 */
[----:B------:R-:W-:Y:S02]  /*2000*/  IMAD.MOV.U32 R5, RZ, RZ, 0x4 ;  /* 0x00000004ff057424 */ /* 0x000fe400078e00ff */
[----:B------:R-:W-:-:S02]  /*2010*/  IMAD.MOV.U32 R41, RZ, RZ, -0x1 ;  /* 0xffffffffff297424 */ /* 0x000fc400078e00ff */
[----:B------:R-:W-:Y:S05]  /*2020*/  CALL.REL.NOINC `($__internal_2_$__cuda_sm70_shflsync_bfly_p) ;  /* 0x000000d000007944 */ /* 0x000fea0003c00000 */
[----:B-12---:R-:W-:Y:S01]  /*2030*/  FADD.FTZ R4, R4, R5 ;  /* 0x0000000504047221 */ /* 0x006fe20000010000 */
[----:B------:R-:W-:Y:S01]  /*2040*/  MOV R2, 0x2090 ;  /* 0x0000209000027802 */ /* 0x000fe20000000f00 */
[----:B------:R-:W-:-:S02]  /*2050*/  IMAD.MOV.U32 R5, RZ, RZ, 0x2 ;  /* 0x00000002ff057424 */ /* 0x000fc400078e00ff */
[----:B------:R-:W-:Y:S02]  /*2060*/  IMAD.MOV.U32 R6, RZ, RZ, 0x1f ;  /* 0x0000001fff067424 */ /* 0x000fe400078e00ff */
[----:B------:R-:W-:Y:S02]  /*2070*/  IMAD.MOV.U32 R41, RZ, RZ, -0x1 ;  /* 0xffffffffff297424 */ /* 0x000fe400078e00ff */
[----:B------:R-:W-:Y:S05]  /*2080*/  CALL.REL.NOINC `($__internal_2_$__cuda_sm70_shflsync_bfly_p) ;  /* 0x0000007000007944 */ /* 0x000fea0003c00000 */
[----:B-12---:R-:W-:Y:S01]  /*2090*/  FADD.FTZ R4, R4, R5 ;  /* 0x0000000504047221 */ /* 0x006fe20000010000 */
[----:B------:R-:W-:Y:S01]  /*20a0*/  MOV R5, 0x1 ;  /* 0x0000000100057802 */ /* 0x000fe20000000f00 */
[----:B------:R-:W-:Y:S01]  /*20b0*/  IMAD.MOV.U32 R6, RZ, RZ, 0x1f ;  /* 0x0000001fff067424 */ /* 0x000fe200078e00ff */
[----:B------:R-:W-:Y:S01]  /*20c0*/  MOV R2, 0x20f0 ;  /* 0x000020f000027802 */ /* 0x000fe20000000f00 */
[----:B------:R-:W-:Y:S02]  /*20d0*/  IMAD.MOV.U32 R41, RZ, RZ, -0x1 ;  /* 0xffffffffff297424 */ /* 0x000fe400078e00ff */
[----:B------:R-:W-:Y:S05]  /*20e0*/  CALL.REL.NOINC `($__internal_2_$__cuda_sm70_shflsync_bfly_p) ;  /* 0x0000001000007944 */ /* 0x000fea0003c00000 */
[----:B-12---:R-:W-:Y:S05]  /*20f0*/  BRA `(.L_x_57) ;  /* 0xfffff87000007947 */ /* 0x006fea000383ffff */
        .weak           $__internal_2_$__cuda_sm70_shflsync_bfly_p
        .type           $__internal_2_$__cuda_sm70_shflsync_bfly_p,@function
        .size           $__internal_2_$__cuda_sm70_shflsync_bfly_p,(.L_x_3638 - $__internal_2_$__cuda_sm70_shflsync_bfly_p)
$__internal_2_$__cuda_sm70_shflsync_bfly_p:
[----:B------:R-:W-:Y:S01]  /*2100*/  IMAD.MOV.U32 R3, RZ, RZ, 0x0 ;  /* 0x00000000ff037424 */ /* 0x000fe200078e00ff */
[----:B------:R-:W-:Y:S04]  /*2110*/  WARPSYNC R41 ;  /* 0x0000002900007348 */ /* 0x000fe80003800000 */
[----:B------:R1:W2:Y:S01]  /*2120*/  SHFL.BFLY PT, R5, R4, R5, R6 ;  /* 0x0c00000504057389 */ /* 0x0002a200000e0006 */
[----:B------:R-:W-:Y:S05]  /*2130*/  RET.REL.NODEC R2 `(_ZN12tensorrt_llm7kernels32fusedQKNormRopeKernelNTokenHeadsIN3c108BFloat16ES3_Li256ELb1ELi8EEEvPviiifPKvS6_S6_PKlii) ;  /* 0xffffdec002007950 */ /* 0x000fea0003c3ffff */
.L_x_58:
        /* <DEDUP_REMOVED lines=12> */
.L_x_3638:


//--------------------- .text._ZN12tensorrt_llm7kernels32fusedQKNormRopeKernelNTokenHeadsIN3c108BFloat16ES3_Li128ELb0ELi8EEEvPviiifPKvS6_S6_PKlii --------------------------
	.section	.text._ZN12tensorrt_llm7kernels32fusedQKNormRopeKernelNTokenHeadsIN3c108BFloat16ES3_Li128ELb0ELi8EEEvPviiifPKvS6_S6_PKlii,"ax",@progbits
	.sectioninfo	@"SHI_REGISTERS=40"
	.align	128
        .global         _ZN12tensorrt_llm7kernels32fusedQKNormRopeKernelNTokenHeadsIN3c108BFloat16ES3_Li128ELb0ELi8EEEvPviiifPKvS6_S6_PKlii
        .type           _ZN12tensorrt_llm7kernels32fusedQKNormRopeKernelNTokenHeadsIN3c108BFloat16ES3_Li128ELb0ELi8EEEvPviiifPKvS6_S6_PKlii,@function
        .size           _ZN12tensorrt_llm7kernels32fusedQKNormRopeKernelNTokenHeadsIN3c108BFloat16ES3_Li128ELb0ELi8EEEvPviiifPKvS6_S6_PKlii,(.L_x_3640 - _ZN12tensorrt_llm7kernels32fusedQKNormRopeKernelNTokenHeadsIN3c108BFloat16ES3_Li128ELb0ELi8EEEvPviiifPKvS6_S6_PKlii)
        .other          _ZN12tensorrt_llm7kernels32fusedQKNormRopeKernelNTokenHeadsIN3c108BFloat16ES3_Li128ELb0ELi8EEEvPviiifPKvS6_S6_PKlii,@"STO_CUDA_ENTRY STV_DEFAULT"
_ZN12tensorrt_llm7kernels32fusedQKNormRopeKernelNTokenHeadsIN3c108BFloat16ES3_Li128ELb0ELi8EEEvPviiifPKvS6_S6_PKlii:
.text._ZN12tensorrt_llm7kernels32fusedQKNormRopeKernelNTokenHeadsIN3c108BFloat16ES3_Li128ELb0ELi8EEEvPviiifPKvS6_S6_PKlii:
        /* <DEDUP_REMOVED lines=13> */
[----:B------:R-:W-:Y:S01]  /*00d0*/  IABS R10, R7 ;  /* 0x00000007000a7213 */ /* 0x000fe20000000000 */
[----:B--2---:R-:W-:-:S03]  /*00e0*/  IMAD R0, R5, UR4, R8 ;  /* 0x0000000405007c24 */ /* 0x004fc6000f8e0208 */
[----:B------:R-:W1:Y:S08]  /*00f0*/  I2F.RP R4, R10 ;  /* 0x0000000a00047306 */ /* 0x000e700000209400 */
[----:B-1----:R-:W1:Y:S02]  /*0100*/  MUFU.RCP R4, R4 ;  /* 0x0000000400047308 */ /* 0x002e640000001000 */
[----:B-1----:R-:W-:-:S02]  /*0110*/  IADD3 R2, R4, 0xffffffe, RZ ;  /* 0x0ffffffe04027810 */ /* 0x002fc40007ffe0ff */
[----:B------:R-:W-:-:S04]  /*0120*/  IABS R4, R0 ;  /* 0x0000000000047213 */ /* 0x000fc80000000000 */
[----:B------:R1:W2:Y:S02]  /*0130*/  F2I.FTZ.U32.TRUNC.NTZ R3, R2 ;  /* 0x0000000200037305 */ /* 0x0002a4000021f000 */
[----:B-1----:R-:W-:Y:S02]  /*0140*/  IMAD.MOV.U32 R2, RZ, RZ, RZ ;  /* 0x000000ffff027224 */ /* 0x002fe400078e00ff */
[----:B--2---:R-:W-:-:S04]  /*0150*/  IMAD.MOV R9, RZ, RZ, -R3 ;  /* 0x000000ffff097224 */ /* 0x004fc800078e0a03 */
[----:B------:R-:W-:Y:S01]  /*0160*/  IMAD.MOV.U32 R5, RZ, RZ, R9 ;  /* 0x000000ffff057224 */ /* 0x000fe200078e0009 */
[----:B------:R-:W-:Y:S02]  /*0170*/  IABS R9, R7 ;  /* 0x0000000700097213 */ /* 0x000fe40000000000 */
[----:B------:R-:W-:Y:S01]  /*0180*/  MOV R7, R4 ;  /* 0x0000000400077202 */ /* 0x000fe20000000f00 */
[----:B------:R-:W-:-:S04]  /*0190*/  IMAD R5, R5, R10, RZ ;  /* 0x0000000a05057224 */ /* 0x000fc800078e02ff */
[----:B------:R-:W-:-:S04]  /*01a0*/  IMAD.HI.U32 R2, R3, R5, R2 ;  /* 0x0000000503027227 */ /* 0x000fc800078e0002 */
[----:B------:R-:W-:Y:S02]  /*01b0*/  IMAD.MOV R3, RZ, RZ, -R9 ;  /* 0x000000ffff037224 */ /* 0x000fe400078e0a09 */
[----:B------:R-:W-:-:S04]  /*01c0*/  IMAD.HI.U32 R2, R2, R7, RZ ;  /* 0x0000000702027227 */ /* 0x000fc800078e00ff */
[----:B------:R-:W-:-:S05]  /*01d0*/  IMAD R3, R2, R3, R7 ;  /* 0x0000000302037224 */ /* 0x000fca00078e0207 */
[----:B------:R-:W-:-:S13]  /*01e0*/  ISETP.GT.U32.AND P1, PT, R10, R3, PT ;  /* 0x000000030a00720c */ /* 0x000fda0003f24070 */
[----:B------:R-:W-:Y:S01]  /*01f0*/  @!P1 IMAD.IADD R3, R3, 0x1, -R10 ;  /* 0x0000000103039824 */ /* 0x000fe200078e0a0a */
[----:B------:R-:W-:Y:S02]  /*0200*/  @!P1 IADD3 R2, R2, 0x1, RZ ;  /* 0x0000000102029810 */ /* 0x000fe40007ffe0ff */
[----:B------:R-:W-:Y:S02]  /*0210*/  ISETP.NE.AND P1, PT, RZ, UR6, PT ;  /* 0x00000006ff007c0c */ /* 0x000fe4000bf25270 */
[----:B------:R-:W-:Y:S02]  /*0220*/  ISETP.GE.U32.AND P0, PT, R3, R10, PT ;  /* 0x0000000a0300720c */ /* 0x000fe40003f06070 */
[----:B------:R-:W-:-:S04]  /*0230*/  LOP3.LUT R3, R0, UR6, RZ, 0x3c, !PT ;  /* 0x0000000600037c12 */ /* 0x000fc8000f8e3cff */
[----:B------:R-:W-:-:S07]  /*0240*/  ISETP.GE.AND P2, PT, R3, RZ, PT ;  /* 0x000000ff0300720c */ /* 0x000fce0003f46270 */
[----:B------:R-:W-:-:S06]  /*0250*/  @P0 IADD3 R2, R2, 0x1, RZ ;  /* 0x0000000102020810 */ /* 0x000fcc0007ffe0ff */
[----:B------:R-:W-:Y:S01]  /*0260*/  @!P2 IMAD.MOV R2, RZ, RZ, -R2 ;  /* 0x000000ffff02a224 */ /* 0x000fe200078e0a02 */
[----:B------:R-:W-:-:S04]  /*0270*/  @!P1 LOP3.LUT R2, RZ, UR6, RZ, 0x33, !PT ;  /* 0x00000006ff029c12 */ /* 0x000fc8000f8e33ff */
[C---:B------:R-:W-:Y:S02]  /*0280*/  IADD3 R3, -R2.reuse, RZ, RZ ;  /* 0x000000ff02037210 */ /* 0x040fe40007ffe1ff */
[----:B------:R-:W-:-:S03]  /*0290*/  ISETP.GE.AND P1, PT, R2, c[0x0][0x198], PT ;  /* 0x0000660002007a0c */ /* 0x000fc60003f26270 */
        /* <DEDUP_REMOVED lines=21> */
[----:B------:R-:W-:Y:S01]  /*03f0*/  BSSY B1, `(.L_x_61) ;  /* 0x000003c000017945 */ /* 0x000fe20003800000 */
[----:B------:R-:W-:Y:S02]  /*0400*/  HFMA2.MMA R13, -RZ, RZ, 0, 0 ;  /* 0x00000000ff0d7435 */ /* 0x000fe400000001ff */
[----:B------:R-:W-:Y:S02]  /*0410*/  IMNMX R5, R4, UR6, !PT ;  /* 0x0000000604057c17 */ /* 0x000fe4000f800200 */
[----:B------:R-:W-:Y:S02]  /*0420*/  LOP3.LUT R4, R7, 0x3, RZ, 0xc0, !PT ;  /* 0x0000000307047812 */ /* 0x000fe400078ec0ff */
[----:B------:R-:W-:Y:S01]  /*0430*/  IADD3 R9, -R0, -0x2, -R5 ;  /* 0xfffffffe00097810 */ /* 0x000fe20007ffe905 */
[----:B------:R-:W-:Y:S01]  /*0440*/  IMAD R5, R2, UR7, RZ ;  /* 0x0000000702057c24 */ /* 0x000fe2000f8e02ff */
[----:B------:R-:W-:-:S02]  /*0450*/  ISETP.NE.AND P0, PT, R4, RZ, PT ;  /* 0x000000ff0400720c */ /* 0x000fc40003f05270 */
[----:B------:R-:W-:Y:S01]  /*0460*/  ISETP.GE.U32.AND P2, PT, R9, 0x3, PT ;  /* 0x000000030900780c */ /* 0x000fe20003f46070 */
[----:B------:R-:W-:-:S04]  /*0470*/  IMAD.SHL.U32 R5, R5, 0x80, RZ ;  /* 0x0000008005057824 */ /* 0x000fc800078e00ff */
[----:B------:R-:W-:-:S08]  /*0480*/  IMAD R12, R12, 0x80, R5 ;  /* 0x000000800c0c7824 */ /* 0x000fd000078e0205 */
[----:B------:R-:W-:Y:S05]  /*0490*/  @!P2 BRA `(.L_x_62) ;  /* 0x000003100000a947 */ /* 0x000fea0003800000 */
[----:B------:R-:W-:Y:S01]  /*04a0*/  IADD3 R9, R26, UR4, RZ ;  /* 0x000000041a097c10 */ /* 0x000fe2000fffe0ff */
[----:B------:R-:W-:Y:S02]  /*04b0*/  IMAD.IADD R14, R7, 0x1, -R4 ;  /* 0x00000001070e7824 */ /* 0x000fe400078e0a04 */
[----:B------:R-:W-:Y:S02]  /*04c0*/  IMAD.MOV.U32 R13, RZ, RZ, RZ ;  /* 0x000000ffff0d7224 */ /* 0x000fe400078e00ff */
[----:B------:R-:W-:-:S03]  /*04d0*/  IMAD R9, R6, 0x8, R9 ;  /* 0x0000000806097824 */ /* 0x000fc600078e0209 */
.L_x_63:
[C---:B-1----:R-:W-:Y:S02]  /*04e0*/  IADD3 R10, R0.reuse, R13, RZ ;  /* 0x0000000d000a7210 */ /* 0x042fe40007ffe0ff */
[--C-:B------:R-:W-:Y:S02]  /*04f0*/  IADD3 R20, R0, 0x3, R13.reuse ;  /* 0x0000000300147810 */ /* 0x100fe40007ffe00d */
        /* <DEDUP_REMOVED lines=15> */
[-C--:B------:R-:W-:Y:S01]  /*05f0*/  SEL R15, R5, R12.reuse, !P3 ;  /* 0x0000000c050f7207 */ /* 0x080fe20005800000 */
[----:B------:R-:W-:Y:S01]  /*0600*/  IMAD R10, R11, 0x80, R10 ;  /* 0x000000800b0a7824 */ /* 0x000fe200078e020a */
[CC--:B------:R-:W-:Y:S01]  /*0610*/  SEL R21, R5.reuse, R12.reuse, !P4 ;  /* 0x0000000c05157207 */ /* 0x0c0fe20006000000 */
[----:B------:R-:W-:Y:S01]  /*0620*/  IMAD.IADD R19, R18, 0x1, -R19 ;  /* 0x0000000112137824 */ /* 0x000fe200078e0a13 */
[----:B------:R-:W-:Y:S01]  /*0630*/  SEL R23, R5, R12, !P5 ;  /* 0x0000000c05177207 */ /* 0x000fe20006800000 */
[----:B------:R-:W-:Y:S01]  /*0640*/  IMAD R16, R6, 0x4, R15 ;  /* 0x0000000406107824 */ /* 0x000fe200078e020f */
[----:B------:R-:W-:Y:S01]  /*0650*/  IADD3 R14, R14, -0x4, RZ ;  /* 0xfffffffc0e0e7810 */ /* 0x000fe20007ffe0ff */
[C---:B------:R-:W-:Y:S01]  /*0660*/  IMAD R18, R6.reuse, 0x4, R21 ;  /* 0x0000000406127824 */ /* 0x040fe200078e0215 */
[----:B------:R-:W-:Y:S01]  /*0670*/  MOV R21, 0x2 ;  /* 0x0000000200157802 */ /* 0x000fe20000000f00 */
[----:B------:R-:W-:Y:S01]  /*0680*/  IMAD R23, R6, 0x4, R23 ;  /* 0x0000000406177824 */ /* 0x000fe200078e0217 */
[----:B------:R-:W-:Y:S01]  /*0690*/  ISETP.NE.AND P2, PT, R14, RZ, PT ;  /* 0x000000ff0e00720c */ /* 0x000fe20003f45270 */
[----:B------:R-:W-:-:S02]  /*06a0*/  IMAD R16, R17, 0x80, R16 ;  /* 0x0000008011107824 */ /* 0x000fc400078e0210 */
        /* <DEDUP_REMOVED lines=9> */
[----:B------:R1:W-:Y:S03]  /*0740*/  LDGSTS.E.64 [R15], [R10.64] ;  /* 0x000000000a0f7fae */ /* 0x0003e6000b921a4a */
[-C--:B------:R-:W-:Y:S01]  /*0750*/  IMAD.WIDE R18, R18, R21.reuse, c[0x0][0x160] ;  /* 0x0000580012127625 */ /* 0x080fe200078e0215 */
[----:B------:R1:W-:Y:S03]  /*0760*/  LDGSTS.E.64 [R15+0x100], [R16.64] ;  /* 0x00100000100f7fae */ /* 0x0003e6000b921a4a */
[----:B------:R-:W-:Y:S01]  /*0770*/  IMAD.WIDE R20, R20, R21, c[0x0][0x160] ;  /* 0x0000580014147625 */ /* 0x000fe200078e0215 */
[----:B------:R1:W-:Y:S04]  /*0780*/  LDGSTS.E.64 [R15+0x200], [R18.64] ;  /* 0x00200000120f7fae */ /* 0x0003e8000b921a4a */
[----:B------:R1:W-:Y:S01]  /*0790*/  LDGSTS.E.64 [R15+0x300], [R20.64] ;  /* 0x00300000140f7fae */ /* 0x0003e2000b921a4a */
[----:B------:R-:W-:Y:S05]  /*07a0*/  @P2 BRA `(.L_x_63) ;  /* 0xfffffd3000002947 */ /* 0x000fea000383ffff */
.L_x_62:
[----:B------:R-:W-:Y:S05]  /*07b0*/  BSYNC B1 ;  /* 0x0000000000017941 */ /* 0x000fea0003800000 */
.L_x_61:
[----:B------:R-:W-:Y:S05]  /*07c0*/  @!P0 BRA `(.L_x_60) ;  /* 0x0000018000008947 */ /* 0x000fea0003800000 */
[----:B------:R-:W-:Y:S01]  /*07d0*/  LEA R9, R6, UR4, 0x3 ;  /* 0x0000000406097c11 */ /* 0x000fe2000f8e18ff */
[----:B-1----:R-:W-:Y:S01]  /*07e0*/  IMAD.MOV.U32 R15, RZ, RZ, 0x2 ;  /* 0x00000002ff0f7424 */ /* 0x002fe200078e00ff */
[----:B------:R-:W-:-:S03]  /*07f0*/  LEA R14, R3, R6, 0x8 ;  /* 0x00000006030e7211 */ /* 0x000fc600078e40ff */
[----:B------:R-:W-:Y:S02]  /*0800*/  IMAD.IADD R10, R26, 0x1, R9 ;  /* 0x000000011a0a7824 */ /* 0x000fe400078e0209 */
[C---:B------:R-:W-:Y:S02]  /*0810*/  IMAD R9, R13.reuse, 0x20, R14 ;  /* 0x000000200d097824 */ /* 0x040fe400078e020e */
[----:B------:R-:W-:Y:S01]  /*0820*/  IMAD.IADD R14, R0, 0x1, R13 ;  /* 0x00000001000e7824 */ /* 0x000fe200078e020d */
[----:B------:R-:W-:Y:S01]  /*0830*/  LEA R13, R13, R10, 0x8 ;  /* 0x0000000a0d0d7211 */ /* 0x000fe200078e40ff */
[----:B------:R-:W-:-:S03]  /*0840*/  IMAD.SHL.U32 R9, R9, 0x4, RZ ;  /* 0x0000000409097824 */ /* 0x000fc600078e00ff */
.L_x_64:
        /* <DEDUP_REMOVED lines=13> */
[----:B------:R1:W-:Y:S02]  /*0920*/  LDGSTS.E.64 [R13], [R10.64] ;  /* 0x000000000a0d7fae */ /* 0x0003e4000b921a4a */
[----:B-1----:R-:W-:Y:S01]  /*0930*/  IADD3 R13, R13, 0x100, RZ ;  /* 0x000001000d0d7810 */ /* 0x002fe20007ffe0ff */
[----:B------:R-:W-:Y:S05]  /*0940*/  @P0 BRA `(.L_x_64) ;  /* 0xffffff0000000947 */ /* 0x000fea000383ffff */
.L_x_60:
[----:B------:R-:W-:Y:S05]  /*0950*/  BSYNC B0 ;  /* 0x0000000000007941 */ /* 0x000fea0003800000 */
.L_x_59:
        /* <DEDUP_REMOVED lines=10> */
[----:B------:R-:W-:-:S10]  /*0a00*/  HFMA2.MMA R5, -RZ, RZ, 0, 4.76837158203125e-07 ;  /* 0x00000008ff057435 */ /* 0x000fd400000001ff */
        /* <DEDUP_REMOVED lines=14> */
[----:B------:R-:W-:Y:S01]  /*0af0*/  IMAD R9, R4, R15, R9 ;  /* 0x0000000f04097224 */ /* 0x000fe200078e0209 */
[----:B------:R-:W-:-:S03]  /*0b00*/  SHF.L.U32 R12, R10, 0x1, RZ ;  /* 0x000000010a0c7819 */ /* 0x000fc600000006ff */
[----:B------:R-:W-:-:S05]  /*0b10*/  IMAD.IADD R9, R11, 0x1, R9 ;  /* 0x000000010b097824 */ /* 0x000fca00078e0209 */
[----:B------:R-:W-:Y:S01]  /*0b20*/  SHF.L.U64.HI R13, R10, 0x1, R9 ;  /* 0x000000010a0d7819 */ /* 0x000fe20000010209 */
[----:B------:R-:W-:-:S04]  /*0b30*/  IMAD R9, R8, c[0x0][0x19c], RZ ;  /* 0x0000670008097a24 */ /* 0x000fc800078e02ff */
[----:B------:R-:W-:-:S04]  /*0b40*/  IMAD.WIDE.U32 R10, R6, 0x10, R12 ;  /* 0x00000010060a7825 */ /* 0x000fc800078e000c */
[----:B------:R-:W-:Y:S01]  /*0b50*/  IMAD R13, R6, 0x8, R9 ;  /* 0x00000008060d7824 */ /* 0x000fe200078e0209 */
[----:B------:R-:W-:Y:S01]  /*0b60*/  IADD3 R12, P0, R10, c[0x0][0x188], RZ ;  /* 0x000062000a0c7a10 */ /* 0x000fe20007f1e0ff */
[----:B------:R-:W-:Y:S02]  /*0b70*/  IMAD.MOV.U32 R9, RZ, RZ, R6 ;  /* 0x000000ffff097224 */ /* 0x000fe400078e0006 */
[----:B------:R-:W-:Y:S01]  /*0b80*/  IMAD.SHL.U32 R13, R13, 0x2, RZ ;  /* 0x000000020d0d7824 */ /* 0x000fe200078e00ff */
[----:B------:R-:W-:-:S04]  /*0b90*/  IADD3.X R17, R11, c[0x0][0x18c], RZ, P0, !PT ;  /* 0x000063000b117a10 */ /* 0x000fc800007fe4ff */
.L_x_69:
        /* <DEDUP_REMOVED lines=13> */
.L_x_68:
[----:B------:R-:W-:Y:S05]  /*0c70*/  BSYNC B1 ;  /* 0x0000000000017941 */ /* 0x000fea0003800000 */
.L_x_67:
        /* <DEDUP_REMOVED lines=10> */
[----:B------:R-:W-:Y:S01]  /*0d20*/  IMAD.WIDE.U32 R4, R9, 0x10, RZ ;  /* 0x0000001009047825 */ /* 0x000fe200078e00ff */
[----:B------:R-:W-:Y:S02]  /*0d30*/  SHF.L.U32 R12, R12, 0x1, RZ ;  /* 0x000000010c0c7819 */ /* 0x000fe400000006ff */
[----:B------:R-:W-:Y:S01]  /*0d40*/  LEA.HI.X R18, R18, c[0x0][0x18c], R11, 0x1, P0 ;  /* 0x0000630012127a11 */ /* 0x000fe200000f0c0b */
[----:B------:R-:W-:Y:S01]  /*0d50*/  IMAD.MOV.U32 R13, RZ, RZ, R4 ;  /* 0x000000ffff0d7224 */ /* 0x000fe200078e0004 */
[----:B------:R-:W-:Y:S01]  /*0d60*/  PLOP3.LUT P0, PT, PT, PT, PT, 0x80, 0x0 ;  /* 0x000000000000781c */ /* 0x000fe20003f0f070 */
[----:B------:R-:W-:Y:S01]  /*0d70*/  IMAD.MOV.U32 R15, RZ, RZ, R5 ;  /* 0x000000ffff0f7224 */ /* 0x000fe200078e0005 */
[----:B------:R-:W-:-:S02]  /*0d80*/  IADD3 R20, R12, 0x600, RZ ;  /* 0x000006000c147810 */ /* 0x000fc40007ffe0ff */
[C---:B------:R-:W-:Y:S02]  /*0d90*/  IADD3 R22, R12.reuse, 0x400, RZ ;  /* 0x000004000c167810 */ /* 0x040fe40007ffe0ff */
[----:B------:R-:W-:Y:S01]  /*0da0*/  IADD3 R16, R12, 0x200, RZ ;  /* 0x000002000c107810 */ /* 0x000fe20007ffe0ff */
[----:B------:R-:W-:Y:S05]  /*0db0*/  @!P2 BRA `(.L_x_71) ;  /* 0x000003400000a947 */ /* 0x000fea0003800000 */
[----:B------:R-:W-:Y:S01]  /*0dc0*/  IMAD.U32 R24, RZ, RZ, UR6 ;  /* 0x00000006ff187e24 */ /* 0x000fe2000f8e00ff */
[----:B------:R-:W-:-:S04]  /*0dd0*/  PLOP3.LUT P0, PT, PT, PT, PT, 0x8, 0x0 ;  /* 0x000000000000781c */ /* 0x000fc80003f0e170 */
[----:B------:R-:W-:Y:S02]  /*0de0*/  IADD3 R24, R24, -0x180, RZ ;  /* 0xfffffe8018187810 */ /* 0x000fe40007ffe0ff */
.L_x_72:
[C---:B-1----:R-:W-:Y:S01]  /*0df0*/  IADD3 R10, P2, R13.reuse, R14, RZ ;  /* 0x0000000e0d0a7210 */ /* 0x042fe20007f5e0ff */
[--C-:B------:R-:W-:Y:S01]  /*0e00*/  IMAD.IADD R21, R12, 0x1, R13.reuse ;  /* 0x000000010c157824 */ /* 0x100fe200078e020d */
[----:B------:R-:W-:Y:S01]  /*0e10*/  IADD3 R19, R13, 0x800, RZ ;  /* 0x000008000d137810 */ /* 0x000fe20007ffe0ff */
[--C-:B------:R-:W-:Y:S01]  /*0e20*/  IMAD.IADD R29, R16, 0x1, R13.reuse ;  /* 0x00000001101d7824 */ /* 0x100fe200078e020d */
[----:B------:R-:W-:Y:S01]  /*0e30*/  IADD3.X R11, R15, R18, RZ, P2, !PT ;  /* 0x000000120f0b7210 */ /* 0x000fe200017fe4ff */
[----:B------:R-:W-:Y:S01]  /*0e40*/  IMAD.IADD R27, R22, 0x1, R13 ;  /* 0x00000001161b7824 */ /* 0x000fe200078e020d */
[----:B------:R-:W-:Y:S01]  /*0e50*/  IADD3 R4, P2, R10, 0x1000, RZ ;  /* 0x000010000a047810 */ /* 0x000fe20007f5e0ff */
[----:B------:R-:W-:Y:S01]  /*0e60*/  IMAD.IADD R33, R12, 0x1, R19 ;  /* 0x000000010c217824 */ /* 0x000fe200078e0213 */
[----:B------:R-:W-:Y:S01]  /*0e70*/  IADD3 R17, R20, R13, RZ ;  /* 0x0000000d14117210 */ /* 0x000fe20007ffe0ff */
[----:B------:R-:W-:Y:S01]  /*0e80*/  @!PT LDS RZ, [RZ] ;  /* 0x00000000fffff984 */ /* 0x000fe20000000800 */
[----:B------:R-:W-:Y:S01]  /*0e90*/  @!PT LDS RZ, [RZ] ;  /* 0x00000000fffff984 */ /* 0x000fe20000000800 */
[----:B------:R-:W-:Y:S01]  /*0ea0*/  @!PT LDS RZ, [RZ] ;  /* 0x00000000fffff984 */ /* 0x000fe20000000800 */
[----:B------:R1:W-:Y:S01]  /*0eb0*/  LDGSTS.E.BYPASS.128 [R21], [R10.64] ;  /* 0x000000000a157fae */ /* 0x0003e2000b901c4a */
[----:B------:R-:W-:Y:S01]  /*0ec0*/  IADD3 R25, R13, 0x1000, RZ ;  /* 0x000010000d197810 */ /* 0x000fe20007ffe0ff */
[----:B------:R-:W-:Y:S01]  /*0ed0*/  IMAD.X R5, RZ, RZ, R11, P2 ;  /* 0x000000ffff057224 */ /* 0x000fe200010e060b */
[----:B------:R-:W-:Y:S01]  /*0ee0*/  IADD3 R9, R9, 0x200, RZ ;  /* 0x0000020009097810 */ /* 0x000fe20007ffe0ff */
[----:B------:R2:W-:Y:S01]  /*0ef0*/  LDGSTS.E.BYPASS.128 [R29], [R10.64+0x200] ;  /* 0x000002000a1d7fae */ /* 0x0005e2000b901c4a */
[----:B------:R-:W-:-:S02]  /*0f00*/  IMAD.IADD R23, R16, 0x1, R19 ;  /* 0x0000000110177824 */ /* 0x000fc400078e0213 */
[----:B------:R-:W-:Y:S01]  /*0f10*/  IMAD.IADD R31, R12, 0x1, R25 ;  /* 0x000000010c1f7824 */ /* 0x000fe200078e0219 */
[----:B------:R3:W-:Y:S04]  /*0f20*/  LDGSTS.E.BYPASS.128 [R27], [R10.64+0x400] ;  /* 0x000004000a1b7fae */ /* 0x0007e8000b901c4a */
[----:B------:R4:W-:Y:S01]  /*0f30*/  LDGSTS.E.BYPASS.128 [R17], [R10.64+0x600] ;  /* 0x000006000a117fae */ /* 0x0009e2000b901c4a */
[----:B-1----:R-:W-:Y:S01]  /*0f40*/  IADD3 R21, R22, R19, RZ ;  /* 0x0000001316157210 */ /* 0x002fe20007ffe0ff */
[----:B------:R-:W-:Y:S02]  /*0f50*/  IMAD.IADD R19, R20, 0x1, R19 ;  /* 0x0000000114137824 */ /* 0x000fe400078e0213 */
[----:B------:R1:W-:Y:S01]  /*0f60*/  LDGSTS.E.BYPASS.128 [R33], [R4.64+-0x800] ;  /* 0x0000080004217fae */ /* 0x0003e2000b901c4a */
[----:B--2---:R-:W-:-:S03]  /*0f70*/  IMAD.IADD R29, R16, 0x1, R25 ;  /* 0x00000001101d7824 */ /* 0x004fc600078e0219 */
[----:B------:R2:W-:Y:S01]  /*0f80*/  LDGSTS.E.BYPASS.128 [R23], [R4.64+-0x600] ;  /* 0x00000a0004177fae */ /* 0x0005e2000b901c4a */
[----:B---3--:R-:W-:Y:S01]  /*0f90*/  IADD3 R27, R22, R25, RZ ;  /* 0x00000019161b7210 */ /* 0x008fe20007ffe0ff */
[----:B------:R-:W-:Y:S01]  /*0fa0*/  IMAD.IADD R25, R20, 0x1, R25 ;  /* 0x0000000114197824 */ /* 0x000fe200078e0219 */
[C---:B----4-:R-:W-:Y:S01]  /*0fb0*/  IADD3 R17, R13.reuse, 0x1800, RZ ;  /* 0x000018000d117810 */ /* 0x050fe20007ffe0ff */
[----:B------:R3:W-:Y:S01]  /*0fc0*/  LDGSTS.E.BYPASS.128 [R21], [R4.64+-0x400] ;  /* 0x00000c0004157fae */ /* 0x0007e2000b901c4a */
[----:B------:R-:W-:Y:S02]  /*0fd0*/  IADD3 R10, P2, R10, 0x2000, RZ ;  /* 0x000020000a0a7810 */ /* 0x000fe40007f5e0ff */
[----:B------:R-:W-:Y:S01]  /*0fe0*/  IADD3 R13, P3, R13, 0x2000, RZ ;  /* 0x000020000d0d7810 */ /* 0x000fe20007f7e0ff */
[----:B------:R4:W-:Y:S02]  /*0ff0*/  LDGSTS.E.BYPASS.128 [R19], [R4.64+-0x200] ;  /* 0x00000e0004137fae */ /* 0x0009e4000b901c4a */
[----:B------:R-:W-:Y:S01]  /*1000*/  IMAD.X R11, RZ, RZ, R11, P2 ;  /* 0x000000ffff0b7224 */ /* 0x000fe200010e060b */
[----:B------:R-:W-:Y:S01]  /*1010*/  ISETP.GE.AND P2, PT, R9, R24, PT ;  /* 0x000000180900720c */ /* 0x000fe20003f46270 */
[----:B--2---:R-:W-:Y:S01]  /*1020*/  IMAD.IADD R23, R12, 0x1, R17 ;  /* 0x000000010c177824 */ /* 0x004fe200078e0211 */
[----:B------:R1:W-:Y:S01]  /*1030*/  LDGSTS.E.BYPASS.128 [R31], [R4.64] ;  /* 0x00000000041f7fae */ /* 0x0003e2000b901c4a */
[----:B------:R-:W-:Y:S01]  /*1040*/  IMAD.X R15, RZ, RZ, R15, P3 ;  /* 0x000000ffff0f7224 */ /* 0x000fe200018e060f */
[----:B---3--:R-:W-:-:S02]  /*1050*/  IADD3 R21, R16, R17, RZ ;  /* 0x0000001110157210 */ /* 0x008fc40007ffe0ff */
[----:B------:R1:W-:Y:S01]  /*1060*/  LDGSTS.E.BYPASS.128 [R29], [R4.64+0x200] ;  /* 0x00000200041d7fae */ /* 0x0003e2000b901c4a */
[----:B----4-:R-:W-:-:S03]  /*1070*/  IMAD.IADD R19, R22, 0x1, R17 ;  /* 0x0000000116137824 */ /* 0x010fc600078e0211 */
[----:B------:R1:W-:Y:S01]  /*1080*/  LDGSTS.E.BYPASS.128 [R27], [R4.64+0x400] ;  /* 0x00000400041b7fae */ /* 0x0003e2000b901c4a */
[----:B------:R-:W-:-:S03]  /*1090*/  IMAD.IADD R17, R20, 0x1, R17 ;  /* 0x0000000114117824 */ /* 0x000fc600078e0211 */
[----:B------:R1:W-:Y:S04]  /*10a0*/  LDGSTS.E.BYPASS.128 [R25], [R4.64+0x600] ;  /* 0x0000060004197fae */ /* 0x0003e8000b901c4a */
[----:B------:R1:W-:Y:S04]  /*10b0*/  LDGSTS.E.BYPASS.128 [R23], [R10.64+-0x800] ;  /* 0x000008000a177fae */ /* 0x0003e8000b901c4a */
[----:B------:R1:W-:Y:S04]  /*10c0*/  LDGSTS.E.BYPASS.128 [R21], [R10.64+-0x600] ;  /* 0x00000a000a157fae */ /* 0x0003e8000b901c4a */
[----:B------:R1:W-:Y:S04]  /*10d0*/  LDGSTS.E.BYPASS.128 [R19], [R10.64+-0x400] ;  /* 0x00000c000a137fae */ /* 0x0003e8000b901c4a */
[----:B------:R1:W-:Y:S01]  /*10e0*/  LDGSTS.E.BYPASS.128 [R17], [R10.64+-0x200] ;  /* 0x00000e000a117fae */ /* 0x0003e2000b901c4a */
[----:B------:R-:W-:Y:S05]  /*10f0*/  @!P2 BRA `(.L_x_72) ;  /* 0xfffffcf00000a947 */ /* 0x000fea000383ffff */
.L_x_71:
[----:B------:R-:W-:Y:S05]  /*1100*/  BSYNC B1 ;  /* 0x0000000000017941 */ /* 0x000fea0003800000 */
.L_x_70:
[----:B-1----:R-:W-:Y:S01]  /*1110*/  IADD3 R4, -R9, UR6, RZ ;  /* 0x0000000609047c10 */ /* 0x002fe2000fffe1ff */
[----:B------:R-:W-:Y:S03]  /*1120*/  BSSY B1, `(.L_x_73) ;  /* 0x000001f000017945 */ /* 0x000fe60003800000 */
[----:B------:R-:W-:-:S13]  /*1130*/  ISETP.GT.AND P2, PT, R4, 0x80, PT ;  /* 0x000000800400780c */ /* 0x000fda0003f44270 */
[----:B------:R-:W-:Y:S05]  /*1140*/  @!P2 BRA `(.L_x_74) ;  /* 0x000001c00000a947 */ /* 0x000fea0003800000 */
[C---:B------:R-:W-:Y:S01]  /*1150*/  IADD3 R10, P0, R13.reuse, R14, RZ ;  /* 0x0000000e0d0a7210 */ /* 0x040fe20007f1e0ff */
[--C-:B------:R-:W-:Y:S01]  /*1160*/  IMAD.IADD R31, R12, 0x1, R13.reuse ;  /* 0x000000010c1f7824 */ /* 0x100fe200078e020d */
[----:B------:R-:W-:Y:S01]  /*1170*/  IADD3 R17, R13, 0x800, RZ ;  /* 0x000008000d117810 */ /* 0x000fe20007ffe0ff */
[--C-:B------:R-:W-:Y:S01]  /*1180*/  IMAD.IADD R29, R16, 0x1, R13.reuse ;  /* 0x00000001101d7824 */ /* 0x100fe200078e020d */
[----:B------:R-:W-:Y:S01]  /*1190*/  IADD3.X R11, R15, R18, RZ, P0, !PT ;  /* 0x000000120f0b7210 */ /* 0x000fe200007fe4ff */
[----:B------:R-:W-:Y:S01]  /*11a0*/  IMAD.IADD R27, R22, 0x1, R13 ;  /* 0x00000001161b7824 */ /* 0x000fe200078e020d */
[----:B------:R-:W-:Y:S01]  /*11b0*/  IADD3 R4, P0, R10, 0x1000, RZ ;  /* 0x000010000a047810 */ /* 0x000fe20007f1e0ff */
[--C-:B------:R-:W-:Y:S01]  /*11c0*/  IMAD.IADD R23, R12, 0x1, R17.reuse ;  /* 0x000000010c177824 */ /* 0x100fe200078e0211 */
[----:B------:R-:W-:Y:S01]  /*11d0*/  IADD3 R25, R20, R13, RZ ;  /* 0x0000000d14197210 */ /* 0x000fe20007ffe0ff */
[----:B------:R-:W-:Y:S01]  /*11e0*/  @!PT LDS RZ, [RZ] ;  /* 0x00000000fffff984 */ /* 0x000fe20000000800 */
[----:B------:R-:W-:Y:S01]  /*11f0*/  @!PT LDS RZ, [RZ] ;  /* 0x00000000fffff984 */ /* 0x000fe20000000800 */
[----:B------:R-:W-:Y:S01]  /*1200*/  @!PT LDS RZ, [RZ] ;  /* 0x00000000fffff984 */ /* 0x000fe20000000800 */
[----:B------:R1:W-:Y:S01]  /*1210*/  LDGSTS.E.BYPASS.128 [R31], [R10.64] ;  /* 0x000000000a1f7fae */ /* 0x0003e2000b901c4a */
[----:B------:R-:W-:Y:S01]  /*1220*/  IMAD.IADD R21, R16, 0x1, R17 ;  /* 0x0000000110157824 */ /* 0x000fe200078e0211 */
[----:B------:R-:W-:Y:S01]  /*1230*/  IADD3 R19, R22, R17, RZ ;  /* 0x0000001116137210 */ /* 0x000fe20007ffe0ff */
[----:B------:R-:W-:Y:S01]  /*1240*/  IMAD.X R5, RZ, RZ, R11, P0 ;  /* 0x000000ffff057224 */ /* 0x000fe200000e060b */
[----:B------:R1:W-:Y:S01]  /*1250*/  LDGSTS.E.BYPASS.128 [R29], [R10.64+0x200] ;  /* 0x000002000a1d7fae */ /* 0x0003e2000b901c4a */
[----:B------:R-:W-:Y:S01]  /*1260*/  IMAD.IADD R17, R20, 0x1, R17 ;  /* 0x0000000114117824 */ /* 0x000fe200078e0211 */
[----:B------:R-:W-:-:S02]  /*1270*/  IADD3 R13, P2, R13, 0x1000, RZ ;  /* 0x000010000d0d7810 */ /* 0x000fc40007f5e0ff */
[----:B------:R1:W-:Y:S01]  /*1280*/  LDGSTS.E.BYPASS.128 [R27], [R10.64+0x400] ;  /* 0x000004000a1b7fae */ /* 0x0003e2000b901c4a */
[----:B------:R-:W-:Y:S02]  /*1290*/  PLOP3.LUT P0, PT, PT, PT, PT, 0x8, 0x0 ;  /* 0x000000000000781c */ /* 0x000fe40003f0e170 */
[----:B------:R-:W-:Y:S01]  /*12a0*/  IADD3 R9, R9, 0x100, RZ ;  /* 0x0000010009097810 */ /* 0x000fe20007ffe0ff */
[----:B------:R1:W-:Y:S01]  /*12b0*/  LDGSTS.E.BYPASS.128 [R25], [R10.64+0x600] ;  /* 0x000006000a197fae */ /* 0x0003e2000b901c4a */
[----:B------:R-:W-:-:S03]  /*12c0*/  IMAD.X R15, RZ, RZ, R15, P2 ;  /* 0x000000ffff0f7224 */ /* 0x000fc600010e060f */
[----:B------:R1:W-:Y:S04]  /*12d0*/  LDGSTS.E.BYPASS.128 [R23], [R4.64+-0x800] ;  /* 0x0000080004177fae */ /* 0x0003e8000b901c4a */
[----:B------:R1:W-:Y:S04]  /*12e0*/  LDGSTS.E.BYPASS.128 [R21], [R4.64+-0x600] ;  /* 0x00000a0004157fae */ /* 0x0003e8000b901c4a */
[----:B------:R1:W-:Y:S04]  /*12f0*/  LDGSTS.E.BYPASS.128 [R19], [R4.64+-0x400] ;  /* 0x00000c0004137fae */ /* 0x0003e8000b901c4a */
[----:B------:R1:W-:Y:S02]  /*1300*/  LDGSTS.E.BYPASS.128 [R17], [R4.64+-0x200] ;  /* 0x00000e0004117fae */ /* 0x0003e4000b901c4a */
.L_x_74:
[----:B------:R-:W-:Y:S05]  /*1310*/  BSYNC B1 ;  /* 0x0000000000017941 */ /* 0x000fea0003800000 */
.L_x_73:
[----:B------:R-:W-:-:S13]  /*1320*/  ISETP.LT.OR P0, PT, R9, UR6, P0 ;  /* 0x0000000609007c0c */ /* 0x000fda0008701670 */
[----:B------:R-:W-:Y:S05]  /*1330*/  @!P0 BRA `(.L_x_66) ;  /* 0x000000d000008947 */ /* 0x000fea0003800000 */
[----:B------:R-:W-:Y:S01]  /*1340*/  IADD3 R14, P0, R13, R14, RZ ;  /* 0x0000000e0d0e7210 */ /* 0x000fe20007f1e0ff */
[--C-:B------:R-:W-:Y:S01]  /*1350*/  IMAD.IADD R9, R16, 0x1, R13.reuse ;  /* 0x0000000110097824 */ /* 0x100fe200078e020d */
[----:B-1----:R-:W-:Y:S01]  /*1360*/  IADD3 R11, R12, R13, RZ ;  /* 0x0000000d0c0b7210 */ /* 0x002fe20007ffe0ff */
[--C-:B------:R-:W-:Y:S02]  /*1370*/  IMAD.IADD R5, R22, 0x1, R13.reuse ;  /* 0x0000000116057824 */ /* 0x100fe400078e020d */
        /* <DEDUP_REMOVED lines=9> */
.L_x_66:
[----:B------:R-:W-:Y:S05]  /*1410*/  BSYNC B0 ;  /* 0x0000000000007941 */ /* 0x000fea0003800000 */
.L_x_65:
[----:B-1----:R-:W-:Y:S01]  /*1420*/  SHF.L.U32 R10, R6, 0x2, RZ ;  /* 0x00000002060a7819 */ /* 0x002fe200000006ff */
[----:B-----5:R-:W-:Y:S01]  /*1430*/  IMAD.U32 R5, RZ, RZ, UR9 ;  /* 0x00000009ff057e24 */ /* 0x020fe2000f8e00ff */
[----:B------:R-:W0:Y:S01]  /*1440*/  LDGDEPBAR ;  /* 0x00000000000079af */ /* 0x000e220000000000 */
[----:B------:R-:W-:-:S02]  /*1450*/  IMAD.U32 R13, RZ, RZ, UR9 ;  /* 0x00000009ff0d7e24 */ /* 0x000fc4000f8e00ff */
[----:B------:R-:W-:-:S04]  /*1460*/  IMAD.WIDE.U32 R4, R10, R5, c[0x0][0x178] ;  /* 0x00005e000a047625 */ /* 0x000fc800078e0005 */
[----:B------:R-:W-:Y:S01]  /*1470*/  IMAD.WIDE.U32 R12, R10, R13, c[0x0][0x180] ;  /* 0x000060000a0c7625 */ /* 0x000fe200078e000d */
[----:B------:R1:W5:Y:S04]  /*1480*/  LDG.E.U16 R9, [R4.64] ;  /* 0x0000000a04097981 */ /* 0x000368000c1e1500 */
[----:B------:R1:W5:Y:S04]  /*1490*/  LDG.E.U16 R19, [R4.64+0x2] ;  /* 0x0000020a04137981 */ /* 0x000368000c1e1500 */
[----:B------:R1:W5:Y:S04]  /*14a0*/  LDG.E.U16 R20, [R4.64+0x4] ;  /* 0x0000040a04147981 */ /* 0x000368000c1e1500 */
[----:B------:R1:W5:Y:S04]  /*14b0*/  LDG.E.U16 R17, [R4.64+0x6] ;  /* 0x0000060a04117981 */ /* 0x000368000c1e1500 */
[----:B------:R1:W5:Y:S01]  /*14c0*/  LDG.E.U16 R18, [R12.64] ;  /* 0x0000000a0c127981 */ /* 0x000362000c1e1500 */
[----:B------:R-:W-:-:S04]  /*14d0*/  DEPBAR.LE SB0, 0x1 ;  /* 0x000080400000791a */ /* 0x000fc80000000000 */
[----:B------:R1:W5:Y:S04]  /*14e0*/  LDG.E.U16 R16, [R12.64+0x2] ;  /* 0x0000020a0c107981 */ /* 0x000368000c1e1500 */
[----:B------:R1:W5:Y:S04]  /*14f0*/  LDG.E.U16 R15, [R12.64+0x4] ;  /* 0x0000040a0c0f7981 */ /* 0x000368000c1e1500 */
[----:B------:R1:W5:Y:S01]  /*1500*/  LDG.E.U16 R14, [R12.64+0x6] ;  /* 0x0000060a0c0e7981 */ /* 0x000362000c1e1500 */
[----:B------:R-:W-:Y:S05]  /*1510*/  @!P1 EXIT ;  /* 0x000000000000994d */ /* 0x000fea0003800000 */
[----:B------:R-:W-:Y:S01]  /*1520*/  IABS R11, c[0x0][0x19c] ;  /* 0x00006700000b7a13 */ /* 0x000fe20000000000 */
[----:B------:R-:W-:Y:S01]  /*1530*/  IMAD.IADD R21, R10, 0x1, R10 ;  /* 0x000000010a157824 */ /* 0x000fe200078e020a */
[----:B------:R-:W-:Y:S01]  /*1540*/  ULDC UR9, c[0x0][0x19c] ;  /* 0x0000670000097ab9 */ /* 0x000fe20000000800 */
[----:B------:R-:W-:Y:S01]  /*1550*/  LEA R10, R3, R10, 0xa ;  /* 0x0000000a030a7211 */ /* 0x000fe200078e50ff */
[----:B------:R-:W2:Y:S01]  /*1560*/  I2F.RP R22, R11 ;  /* 0x0000000b00167306 */ /* 0x000ea20000209400 */
[----:B------:R-:W-:Y:S01]  /*1570*/  ULEA.HI UR5, UR8, UR9, URZ, 0x1 ;  /* 0x0000000908057291 */ /* 0x000fe2000f8f083f */
[C---:B-1----:R-:W-:Y:S01]  /*1580*/  IADD3 R12, R21.reuse, 0x2, RZ ;  /* 0x00000002150c7810 */ /* 0x042fe20007ffe0ff */
[----:B------:R-:W-:Y:S01]  /*1590*/  USHF.R.S32.HI UR6, URZ, 0x1f, UR8 ;  /* 0x0000001f3f067899 */ /* 0x000fe20008011408 */
[----:B------:R-:W-:Y:S01]  /*15a0*/  IADD3 R13, R21, 0x4, RZ ;  /* 0x00000004150d7810 */ /* 0x000fe20007ffe0ff */
[----:B------:R-:W-:Y:S01]  /*15b0*/  USHF.R.S32.HI UR5, URZ, 0x1, UR5 ;  /* 0x000000013f057899 */ /* 0x000fe20008011405 */
[----:B------:R-:W-:-:S02]  /*15c0*/  IABS R25, R12 ;  /* 0x0000000c00197213 */ /* 0x000fc40000000000 */
[----:B------:R-:W-:Y:S02]  /*15d0*/  IADD3 R21, R21, 0x6, RZ ;  /* 0x0000000615157810 */ /* 0x000fe40007ffe0ff */
[----:B-----5:R-:W-:Y:S01]  /*15e0*/  PRMT R9, RZ, 0x5410, R9 ;  /* 0x00005410ff097816 */ /* 0x020fe20000000009 */
[----:B------:R-:W-:Y:S01]  /*15f0*/  IMAD.U32 R3, RZ, RZ, UR5 ;  /* 0x00000005ff037e24 */ /* 0x000fe2000f8e00ff */
[----:B------:R-:W-:Y:S02]  /*1600*/  IABS R27, R21 ;  /* 0x00000015001b7213 */ /* 0x000fe40000000000 */
[----:B------:R-:W-:Y:S01]  /*1610*/  PRMT R19, RZ, 0x5410, R19 ;  /* 0x00005410ff137816 */ /* 0x000fe20000000013 */
[----:B--2---:R-:W1:Y:S01]  /*1620*/  MUFU.RCP R22, R22 ;  /* 0x0000001600167308 */ /* 0x004e620000001000 */
[----:B------:R-:W-:Y:S02]  /*1630*/  PRMT R20, RZ, 0x5410, R20 ;  /* 0x00005410ff147816 */ /* 0x000fe40000000014 */
[----:B------:R-:W-:-:S02]  /*1640*/  PRMT R17, RZ, 0x5410, R17 ;  /* 0x00005410ff117816 */ /* 0x000fc40000000011 */
[----:B------:R-:W-:Y:S02]  /*1650*/  PRMT R18, RZ, 0x5410, R18 ;  /* 0x00005410ff127816 */ /* 0x000fe40000000012 */
[----:B------:R-:W-:Y:S02]  /*1660*/  PRMT R16, RZ, 0x5410, R16 ;  /* 0x00005410ff107816 */ /* 0x000fe40000000010 */
[----:B------:R-:W-:Y:S02]  /*1670*/  PRMT R15, RZ, 0x5410, R15 ;  /* 0x00005410ff0f7816 */ /* 0x000fe4000000000f */
[----:B------:R-:W-:Y:S02]  /*1680*/  PRMT R14, RZ, 0x5410, R14 ;  /* 0x00005410ff0e7816 */ /* 0x000fe4000000000e */
[----:B-1----:R-:W-:Y:S02]  /*1690*/  IADD3 R4, R22, 0xffffffe, RZ ;  /* 0x0ffffffe16047810 */ /* 0x002fe40007ffe0ff */
[----:B------:R-:W-:-:S02]  /*16a0*/  IABS R22, R13 ;  /* 0x0000000d00167213 */ /* 0x000fc40000000000 */
[----:B------:R1:W2:Y:S02]  /*16b0*/  F2I.FTZ.U32.TRUNC.NTZ R5, R4 ;  /* 0x0000000400057305 */ /* 0x0002a4000021f000 */
[----:B-1----:R-:W-:Y:S01]  /*16c0*/  IMAD.MOV.U32 R4, RZ, RZ, RZ ;  /* 0x000000ffff047224 */ /* 0x002fe200078e00ff */
[----:B--2---:R-:W-:-:S05]  /*16d0*/  IADD3 R24, RZ, -R5, RZ ;  /* 0x80000005ff187210 */ /* 0x004fca0007ffe0ff */
[----:B------:R-:W-:-:S04]  /*16e0*/  IMAD R23, R24, R11, RZ ;  /* 0x0000000b18177224 */ /* 0x000fc800078e02ff */
[----:B------:R-:W-:-:S04]  /*16f0*/  IMAD.HI.U32 R4, R5, R23, R4 ;  /* 0x0000001705047227 */ /* 0x000fc800078e0004 */
[----:B------:R-:W-:Y:S02]  /*1700*/  IMAD.MOV.U32 R23, RZ, RZ, R25 ;  /* 0x000000ffff177224 */ /* 0x000fe400078e0019 */
[----:B------:R-:W-:Y:S02]  /*1710*/  IMAD.MOV.U32 R25, RZ, RZ, R22 ;  /* 0x000000ffff197224 */ /* 0x000fe400078e0016 */
[----:B------:R-:W-:-:S04]  /*1720*/  IMAD.HI.U32 R5, R4, R23, RZ ;  /* 0x0000001704057227 */ /* 0x000fc800078e00ff */
[C---:B------:R-:W-:Y:S01]  /*1730*/  IMAD.HI.U32 R22, R4.reuse, R25, RZ ;  /* 0x0000001904167227 */ /* 0x040fe200078e00ff */
[----:B------:R-:W-:Y:S02]  /*1740*/  IADD3 R24, -R5, RZ, RZ ;  /* 0x000000ff05187210 */ /* 0x000fe40007ffe1ff */
[----:B------:R-:W-:Y:S01]  /*1750*/  LOP3.LUT R5, RZ, c[0x0][0x19c], RZ, 0x33, !PT ;  /* 0x00006700ff057a12 */ /* 0x000fe200078e33ff */
[----:B------:R-:W-:-:S04]  /*1760*/  IMAD.HI.U32 R4, R4, R27, RZ ;  /* 0x0000001b04047227 */ /* 0x000fc800078e00ff */
[----:B------:R-:W-:Y:S02]  /*1770*/  IMAD.MOV R28, RZ, RZ, -R4 ;  /* 0x000000ffff1c7224 */ /* 0x000fe400078e0a04 */
[----:B------:R-:W-:Y:S02]  /*1780*/  IMAD.MOV R22, RZ, RZ, -R22 ;  /* 0x000000ffff167224 */ /* 0x000fe400078e0a16 */
[C---:B------:R-:W-:Y:S02]  /*1790*/  IMAD R4, R11.reuse, R24, R23 ;  /* 0x000000180b047224 */ /* 0x040fe400078e0217 */
[C---:B------:R-:W-:Y:S02]  /*17a0*/  IMAD R24, R11.reuse, R28, R27 ;  /* 0x0000001c0b187224 */ /* 0x040fe400078e021b */
[C---:B------:R-:W-:Y:S01]  /*17b0*/  IMAD R22, R11.reuse, R22, R25 ;  /* 0x000000160b167224 */ /* 0x040fe200078e0219 */
[C---:B------:R-:W-:Y:S02]  /*17c0*/  ISETP.GT.U32.AND P0, PT, R11.reuse, R4, PT ;  /* 0x000000040b00720c */ /* 0x040fe40003f04070 */
[----:B------:R-:W-:-:S02]  /*17d0*/  ISETP.GT.U32.AND P2, PT, R11, R24, PT ;  /* 0x000000180b00720c */ /* 0x000fc40003f44070 */
[----:B------:R-:W-:-:S09]  /*17e0*/  ISETP.GT.U32.AND P1, PT, R11, R22, PT ;  /* 0x000000160b00720c */ /* 0x000fd20003f24070 */
[--C-:B------:R-:W-:Y:S01]  /*17f0*/  @!P0 IMAD.IADD R4, R4, 0x1, -R11.reuse ;  /* 0x0000000104048824 */ /* 0x100fe200078e0a0b */
[----:B------:R-:W-:Y:S01]  /*1800*/  ISETP.GE.AND P0, PT, R12, RZ, PT ;  /* 0x000000ff0c00720c */ /* 0x000fe20003f06270 */
[----:B------:R-:W-:Y:S01]  /*1810*/  @!P2 IMAD.IADD R24, R24, 0x1, -R11 ;  /* 0x000000011818a824 */ /* 0x000fe200078e0a0b */
[----:B------:R-:W-:Y:S01]  /*1820*/  ISETP.GE.AND P2, PT, R21, RZ, PT ;  /* 0x000000ff1500720c */ /* 0x000fe20003f46270 */
[----:B------:R-:W-:Y:S01]  /*1830*/  IMAD.MOV.U32 R12, RZ, RZ, RZ ;  /* 0x000000ffff0c7224 */ /* 0x000fe200078e00ff */
[----:B------:R-:W-:Y:S02]  /*1840*/  @!P1 IADD3 R22, R22, -R11, RZ ;  /* 0x8000000b16169210 */ /* 0x000fe40007ffe0ff */
[C---:B------:R-:W-:Y:S02]  /*1850*/  ISETP.GT.U32.AND P5, PT, R11.reuse, R24, PT ;  /* 0x000000180b00720c */ /* 0x040fe40003fa4070 */
[C---:B------:R-:W-:Y:S02]  /*1860*/  ISETP.GT.U32.AND P3, PT, R11.reuse, R4, PT ;  /* 0x000000040b00720c */ /* 0x040fe40003f64070 */
[----:B------:R-:W-:-:S02]  /*1870*/  ISETP.GT.U32.AND P4, PT, R11, R22, PT ;  /* 0x000000160b00720c */ /* 0x000fc40003f84070 */
[----:B------:R-:W-:Y:S01]  /*1880*/  ISETP.GE.AND P1, PT, R13, RZ, PT ;  /* 0x000000ff0d00720c */ /* 0x000fe20003f26270 */
[----:B------:R-:W-:-:S05]  /*1890*/  IMAD.SHL.U32 R13, R6, 0x8, RZ ;  /* 0x00000008060d7824 */ /* 0x000fca00078e00ff */
[----:B------:R-:W-:Y:S02]  /*18a0*/  IADD3 R26, R26, UR4, R13 ;  /* 0x000000041a1a7c10 */ /* 0x000fe4000fffe00d */
[----:B------:R-:W-:Y:S01]  /*18b0*/  @!P5 IADD3 R24, R24, -R11, RZ ;  /* 0x8000000b1818d210 */ /* 0x000fe20007ffe0ff */
[--C-:B------:R-:W-:Y:S01]  /*18c0*/  @!P3 IMAD.IADD R4, R4, 0x1, -R11.reuse ;  /* 0x000000010404b824 */ /* 0x100fe200078e0a0b */
[----:B------:R-:W-:Y:S01]  /*18d0*/  ISETP.NE.AND P3, PT, RZ, c[0x0][0x19c], PT ;  /* 0x00006700ff007a0c */ /* 0x000fe20003f65270 */
[----:B------:R-:W-:Y:S02]  /*18e0*/  @!P4 IMAD.IADD R22, R22, 0x1, -R11 ;  /* 0x000000011616c824 */ /* 0x000fe400078e0a0b */
[----:B------:R-:W-:Y:S02]  /*18f0*/  @!P2 IMAD.MOV R24, RZ, RZ, -R24 ;  /* 0x000000ffff18a224 */ /* 0x000fe400078e0a18 */
[----:B------:R-:W-:Y:S01]  /*1900*/  IMAD R11, R2, UR7, RZ ;  /* 0x00000007020b7c24 */ /* 0x000fe2000f8e02ff */
[----:B------:R-:W-:Y:S01]  /*1910*/  ULEA.HI UR7, UR6, UR9, URZ, 0x2 ;  /* 0x0000000906077291 */ /* 0x000fe2000f8f103f */
[----:B------:R-:W-:Y:S01]  /*1920*/  @!P0 IMAD.MOV R4, RZ, RZ, -R4 ;  /* 0x000000ffff048224 */ /* 0x000fe200078e0a04 */
[----:B------:R-:W-:Y:S01]  /*1930*/  SEL R21, R5, R24, !P3 ;  /* 0x0000001805157207 */ /* 0x000fe20005800000 */
[----:B------:R-:W-:Y:S01]  /*1940*/  @!P1 IMAD.MOV R22, RZ, RZ, -R22 ;  /* 0x000000ffff169224 */ /* 0x000fe200078e0a16 */
[----:B------:R-:W-:Y:S01]  /*1950*/  SHF.L.U32 R11, R11, 0x7, RZ ;  /* 0x000000070b0b7819 */ /* 0x000fe200000006ff */
[----:B------:R-:W-:Y:S01]  /*1960*/  IMAD.MOV.U32 R24, RZ, RZ, c[0x0][0x168] ;  /* 0x00005a00ff187624 */ /* 0x000fe200078e00ff */
[C---:B------:R-:W-:Y:S01]  /*1970*/  SEL R25, R5.reuse, R4, !P3 ;  /* 0x0000000405197207 */ /* 0x040fe20005800000 */
[----:B------:R-:W-:Y:S01]  /*1980*/  ULEA.HI UR6, UR6, UR9, URZ, 0x3 ;  /* 0x0000000906067291 */ /* 0x000fe2000f8f183f */
[----:B------:R-:W-:Y:S01]  /*1990*/  SEL R23, R5, R22, !P3 ;  /* 0x0000001605177207 */ /* 0x000fe20005800000 */
[----:B------:R-:W-:Y:S01]  /*19a0*/  IMAD R24, R24, 0x80, R11 ;  /* 0x0000008018187824 */ /* 0x000fe200078e020b */
[----:B------:R-:W-:Y:S01]  /*19b0*/  SHF.R.U32.HI R25, RZ, 0x1, R25 ;  /* 0x00000001ff197819 */ /* 0x000fe20000011619 */
[----:B------:R-:W-:Y:S01]  /*19c0*/  IMAD R22, R8, c[0x0][0x19c], R3 ;  /* 0x0000670008167a24 */ /* 0x000fe200078e0203 */
[----:B------:R-:W-:Y:S01]  /*19d0*/  SHF.R.U32.HI R23, RZ, 0x1, R23 ;  /* 0x00000001ff177819 */ /* 0x000fe20000011617 */
[----:B------:R-:W-:Y:S01]  /*19e0*/  USHF.R.S32.HI UR7, URZ, 0x2, UR7 ;  /* 0x000000023f077899 */ /* 0x000fe20008011407 */
[----:B------:R-:W-:Y:S01]  /*19f0*/  SHF.R.U32.HI R21, RZ, 0x1, R21 ;  /* 0x00000001ff157819 */ /* 0x000fe20000011615 */
[----:B------:R-:W-:-:S02]  /*1a00*/  USHF.R.S32.HI UR6, URZ, 0x3, UR6 ;  /* 0x000000033f067899 */ /* 0x000fc40008011406 */
.L_x_85:
[----:B------:R-:W1:Y:S01]  /*1a10*/  LDS.64 R2, [R26] ;  /* 0x000000001a027984 */ /* 0x000e620000000a00 */
[----:B------:R-:W-:-:S02]  /*1a20*/  ISETP.GE.AND P0, PT, R0, c[0x0][0x168], PT ;  /* 0x00005a0000007a0c */ /* 0x000fc40003f06270 */
[--C-:B-1----:R-:W-:Y:S02]  /*1a30*/  PRMT R4, RZ, 0x5410, R2.reuse ;  /* 0x00005410ff047816 */ /* 0x102fe40000000002 */
[----:B------:R-:W-:Y:S02]  /*1a40*/  PRMT R5, RZ, 0x7610, R2 ;  /* 0x00007610ff057816 */ /* 0x000fe40000000002 */
[----:B------:R-:W-:Y:S01]  /*1a50*/  PRMT R27, RZ, 0x5410, R3 ;  /* 0x00005410ff1b7816 */ /* 0x000fe20000000003 */
[----:B------:R-:W-:-:S04]  /*1a60*/  FFMA.FTZ R28, R4, R4, RZ ;  /* 0x00000004041c7223 */ /* 0x000fc800000100ff */
[----:B------:R-:W-:-:S04]  /*1a70*/  FFMA.FTZ R28, R5, R5, R28 ;  /* 0x00000005051c7223 */ /* 0x000fc8000001001c */
[----:B------:R-:W-:Y:S01]  /*1a80*/  FFMA.FTZ R29, R27, R27, R28 ;  /* 0x0000001b1b1d7223 */ /* 0x000fe2000001001c */
[----:B------:R-:W-:-:S05]  /*1a90*/  PRMT R28, RZ, 0x7610, R3 ;  /* 0x00007610ff1c7816 */ /* 0x000fca0000000003 */
[----:B------:R-:W-:Y:S01]  /*1aa0*/  FFMA.FTZ R30, R28, R28, R29 ;  /* 0x0000001c1c1e7223 */ /* 0x000fe2000001001d */
[----:B------:R-:W-:Y:S05]  /*1ab0*/  BRA.DIV ~URZ, `(.L_x_75) ;  /* 0x000008b27f007947 */ /* 0x000fea000b800000 */
[----:B------:R1:W2:Y:S02]  /*1ac0*/  SHFL.BFLY PT, R29, R30, 0x10, 0x1f ;  /* 0x0e001f001e1d7f89 */ /* 0x0002a400000e0000 */
.L_x_86:
        /* <DEDUP_REMOVED lines=9> */
.L_x_87:
[----:B------:R-:W-:Y:S01]  /*1b60*/  IMAD.MOV.U32 R2, RZ, RZ, 0x3c000000 ;  /* 0x3c000000ff027424 */ /* 0x000fe200078e00ff */
[----:B------:R-:W-:Y:S01]  /*1b70*/  ISETP.NE.AND P1, PT, R12, RZ, PT ;  /* 0x000000ff0c00720c */ /* 0x000fe20003f25270 */
[----:B--2---:R-:W-:Y:S01]  /*1b80*/  FADD.FTZ R29, R29, R30 ;  /* 0x0000001e1d1d7221 */ /* 0x004fe20000010000 */
[----:B-1----:R-:W-:Y:S01]  /*1b90*/  FSEL R30, R19, R16, !P0 ;  /* 0x00000010131e7208 */ /* 0x002fe20004000000 */
[----:B------:R-:W-:Y:S01]  /*1ba0*/  BSSY B0, `(.L_x_77) ;  /* 0x000000f000007945 */ /* 0x000fe20003800000 */
[----:B------:R-:W-:Y:S01]  /*1bb0*/  FSEL R32, R20, R15, !P0 ;  /* 0x0000000f14207208 */ /* 0x000fe20004000000 */
[----:B------:R-:W-:Y:S01]  /*1bc0*/  FFMA.FTZ R29, R29, R2, c[0x0][0x174] ;  /* 0x00005d001d1d7623 */ /* 0x000fe20000010002 */
[----:B------:R-:W-:Y:S02]  /*1bd0*/  FSEL R2, R9, R18, !P0 ;  /* 0x0000001209027208 */ /* 0x000fe40004000000 */
[----:B------:R-:W-:Y:S02]  /*1be0*/  FSEL R34, R17, R14, !P0 ;  /* 0x0000000e11227208 */ /* 0x000fe40004000000 */
[----:B------:R-:W-:Y:S01]  /*1bf0*/  ISETP.GE.AND P2, PT, R6, UR7, PT ;  /* 0x0000000706007c0c */ /* 0x000fe2000bf46270 */
[----:B------:R-:W1:Y:S02]  /*1c00*/  MUFU.RSQ R29, R29 ;  /* 0x0000001d001d7308 */ /* 0x000e640000001400 */
[----:B-1----:R-:W-:-:S02]  /*1c10*/  FMUL.FTZ R3, R29, R2 ;  /* 0x000000021d037220 */ /* 0x002fc40000410000 */
[C---:B------:R-:W-:Y:S02]  /*1c20*/  FMUL.FTZ R30, R29.reuse, R30 ;  /* 0x0000001e1d1e7220 */ /* 0x040fe40000410000 */
[C---:B------:R-:W-:Y:S02]  /*1c30*/  FMUL.FTZ R32, R29.reuse, R32 ;  /* 0x000000201d207220 */ /* 0x040fe40000410000 */
[----:B------:R-:W-:Y:S02]  /*1c40*/  FMUL.FTZ R31, R29, R34 ;  /* 0x000000221d1f7220 */ /* 0x000fe40000410000 */
[----:B------:R-:W-:Y:S02]  /*1c50*/  FMUL.FTZ R4, R4, R3 ;  /* 0x0000000304047220 */ /* 0x000fe40000410000 */
[----:B------:R-:W-:Y:S01]  /*1c60*/  FMUL.FTZ R5, R5, R30 ;  /* 0x0000001e05057220 */ /* 0x000fe20000410000 */
[----:B------:R-:W-:Y:S05]  /*1c70*/  @P1 BRA `(.L_x_78) ;  /* 0x0000001000001947 */ /* 0x000fea0003800000 */
[----:B------:R-:W-:-:S04]  /*1c80*/  DEPBAR.LE SB0, 0x0 ;  /* 0x000080000000791a */ /* 0x000fc80000000000 */
.L_x_78:
[----:B------:R-:W-:Y:S05]  /*1c90*/  BSYNC B0 ;  /* 0x0000000000007941 */ /* 0x000fea0003800000 */
.L_x_77:
        /* <DEDUP_REMOVED lines=8> */
[----:B------:R-:W-:Y:S05]  /*1d20*/  CALL.REL.NOINC `($__internal_4_$__cuda_sm70_warpsync) ;  /* 0x00000ba000007944 */ /* 0x000fea0003c00000 */
.L_x_81:
[----:B------:R-:W-:-:S06]  /*1d30*/  NOP ;  /* 0x0000000000007918 */ /* 0x000fcc0000000000 */
[----:B------:R-:W-:Y:S05]  /*1d40*/  BRA.DIV ~URZ, `(.L_x_82) ;  /* 0x000008127f007947 */ /* 0x000fea000b800000 */
[----:B------:R-:W-:-:S06]  /*1d50*/  IMAD.U32 R29, RZ, RZ, UR6 ;  /* 0x00000006ff1d7e24 */ /* 0x000fcc000f8e00ff */
[----:B------:R1:W2:Y:S02]  /*1d60*/  SHFL.BFLY PT, R29, R4, R29, 0x1f ;  /* 0x0c001f1d041d7589 */ /* 0x0002a400000e0000 */
.L_x_88:
[----:B------:R-:W-:Y:S01]  /*1d70*/  IABS R30, c[0x0][0x19c] ;  /* 0x00006700001e7a13 */ /* 0x000fe20000000000 */
[----:B------:R-:W-:Y:S01]  /*1d80*/  IMAD.MOV.U32 R2, RZ, RZ, RZ ;  /* 0x000000ffff027224 */ /* 0x000fe200078e00ff */
[----:B------:R-:W-:Y:S02]  /*1d90*/  ISETP.GE.AND P3, PT, R13, RZ, PT ;  /* 0x000000ff0d00720c */ /* 0x000fe40003f66270 */
[----:B------:R-:W3:Y:S01]  /*1da0*/  I2F.RP R31, R30 ;  /* 0x0000001e001f7306 */ /* 0x000ee20000209400 */
[----:B------:R-:W-:-:S07]  /*1db0*/  ISETP.NE.AND P4, PT, RZ, c[0x0][0x19c], PT ;  /* 0x00006700ff007a0c */ /* 0x000fce0003f85270 */
[----:B---3--:R-:W3:Y:S02]  /*1dc0*/  MUFU.RCP R31, R31 ;  /* 0x0000001f001f7308 */ /* 0x008ee40000001000 */
[----:B---3--:R-:W-:-:S06]  /*1dd0*/  IADD3 R32, R31, 0xffffffe, RZ ;  /* 0x0ffffffe1f207810 */ /* 0x008fcc0007ffe0ff */
[----:B------:R-:W3:Y:S02]  /*1de0*/  F2I.FTZ.U32.TRUNC.NTZ R3, R32 ;  /* 0x0000002000037305 */ /* 0x000ee4000021f000 */
[----:B---3--:R-:W-:-:S04]  /*1df0*/  IMAD.MOV R33, RZ, RZ, -R3 ;  /* 0x000000ffff217224 */ /* 0x008fc800078e0a03 */
[----:B------:R-:W-:-:S04]  /*1e00*/  IMAD R33, R33, R30, RZ ;  /* 0x0000001e21217224 */ /* 0x000fc800078e02ff */
[----:B------:R-:W-:Y:S01]  /*1e10*/  IMAD.HI.U32 R2, R3, R33, R2 ;  /* 0x0000002103027227 */ /* 0x000fe200078e0002 */
[----:B------:R-:W-:-:S05]  /*1e20*/  IABS R3, R13 ;  /* 0x0000000d00037213 */ /* 0x000fca0000000000 */
[----:B------:R-:W-:-:S05]  /*1e30*/  IMAD.HI.U32 R2, R2, R3, RZ ;  /* 0x0000000302027227 */ /* 0x000fca00078e00ff */
[----:B------:R-:W-:-:S05]  /*1e40*/  IADD3 R2, -R2, RZ, RZ ;  /* 0x000000ff02027210 */ /* 0x000fca0007ffe1ff */
[----:B------:R-:W-:-:S05]  /*1e50*/  IMAD R3, R30, R2, R3 ;  /* 0x000000021e037224 */ /* 0x000fca00078e0203 */
[----:B------:R-:W-:-:S13]  /*1e60*/  ISETP.GT.U32.AND P2, PT, R30, R3, PT ;  /* 0x000000031e00720c */ /* 0x000fda0003f44070 */
[----:B------:R-:W-:-:S05]  /*1e70*/  @!P2 IMAD.IADD R3, R3, 0x1, -R30 ;  /* 0x000000010303a824 */ /* 0x000fca00078e0a1e */
[----:B------:R-:W-:-:S13]  /*1e80*/  ISETP.GT.U32.AND P2, PT, R30, R3, PT ;  /* 0x000000031e00720c */ /* 0x000fda0003f44070 */
[----:B------:R-:W-:Y:S02]  /*1e90*/  @!P2 IMAD.IADD R3, R3, 0x1, -R30 ;  /* 0x000000010303a824 */ /* 0x000fe400078e0a1e */
[----:B--2---:R-:W-:Y:S02]  /*1ea0*/  FADD.FTZ R30, -R29, -RZ ;  /* 0x800000ff1d1e7221 */ /* 0x004fe40000010100 */
[----:B------:R-:W-:Y:S01]  /*1eb0*/  @!P3 IMAD.MOV R3, RZ, RZ, -R3 ;  /* 0x000000ffff03b224 */ /* 0x000fe200078e0a03 */
[----:B------:R-:W-:Y:S02]  /*1ec0*/  @!P4 LOP3.LUT R3, RZ, c[0x0][0x19c], RZ, 0x33, !PT ;  /* 0x00006700ff03ca12 */ /* 0x000fe400078e33ff */
[----:B------:R-:W-:Y:S02]  /*1ed0*/  FSEL R29, R30, R29, !P1 ;  /* 0x0000001d1e1d7208 */ /* 0x000fe40004800000 */
[----:B------:R-:W-:-:S04]  /*1ee0*/  SHF.R.U32.HI R3, RZ, 0x1, R3 ;  /* 0x00000001ff037819 */ /* 0x000fc80000011603 */
[----:B------:R-:W-:Y:S01]  /*1ef0*/  IADD3 R2, R22, R3, RZ ;  /* 0x0000000316027210 */ /* 0x000fe20007ffe0ff */
[----:B------:R-:W-:-:S04]  /*1f00*/  IMAD R3, R8, c[0x0][0x19c], R3 ;  /* 0x0000670008037a24 */ /* 0x000fc800078e0203 */
[----:B------:R-:W-:Y:S02]  /*1f10*/  IMAD.SHL.U32 R2, R2, 0x2, RZ ;  /* 0x0000000202027824 */ /* 0x000fe400078e00ff */
[----:B------:R-:W-:-:S04]  /*1f20*/  IMAD.SHL.U32 R3, R3, 0x2, RZ ;  /* 0x0000000203037824 */ /* 0x000fc800078e00ff */
[----:B------:R-:W2:Y:S04]  /*1f30*/  LDS.U16 R2, [R2] ;  /* 0x0000000002027984 */ /* 0x000ea80000000400 */
[----:B------:R-:W3:Y:S01]  /*1f40*/  LDS.U16 R3, [R3] ;  /* 0x0000000003037984 */ /* 0x000ee20000000400 */
[----:B--2---:R-:W-:Y:S02]  /*1f50*/  PRMT R2, RZ, 0x5410, R2 ;  /* 0x00005410ff027816 */ /* 0x004fe40000000002 */
[----:B---3--:R-:W-:-:S03]  /*1f60*/  PRMT R3, RZ, 0x5410, R3 ;  /* 0x00005410ff037816 */ /* 0x008fc60000000003 */
[----:B------:R-:W-:-:S04]  /*1f70*/  FMUL.FTZ R29, R2, R29 ;  /* 0x0000001d021d7220 */ /* 0x000fc80000410000 */
[----:B-1----:R-:W-:Y:S01]  /*1f80*/  FFMA.FTZ R4, R4, R3, R29 ;  /* 0x0000000304047223 */ /* 0x002fe2000001001d */
[----:B------:R-:W-:Y:S05]  /*1f90*/  BRA.DIV ~URZ, `(.L_x_83) ;  /* 0x000006327f007947 */ /* 0x000fea000b800000 */
[C---:B------:R-:W-:Y:S01]  /*1fa0*/  IMAD.IADD R2, R22.reuse, 0x1, R25 ;  /* 0x0000000116027824 */ /* 0x040fe200078e0219 */
[----:B------:R-:W-:Y:S01]  /*1fb0*/  IADD3 R29, R22, R23, RZ ;  /* 0x00000017161d7210 */ /* 0x000fe20007ffe0ff */
[----:B------:R-:W-:Y:S02]  /*1fc0*/  IMAD R3, R8, c[0x0][0x19c], R23 ;  /* 0x0000670008037a24 */ /* 0x000fe400078e0217 */
[----:B------:R-:W-:Y:S02]  /*1fd0*/  IMAD.SHL.U32 R30, R2, 0x2, RZ ;  /* 0x00000002021e7824 */ /* 0x000fe400078e00ff */
[----:B------:R-:W-:Y:S01]  /*1fe0*/  IMAD R2, R8, c[0x0][0x19c], R25 ;  /* 0x0000670008027a24 */ /* 0x000fe200078e0219 */
[----:B------:R-:W-:Y:S01]  /*1ff0*/  SHF.L.U32 R3, R3, 0x1, RZ ;  /* 0x0000000103037819 */ /* 0x000fe200000006ff */
[----:B------:R-:W-:Y:S02]  /*2000*/  IMAD.SHL.U32 R31, R29, 0x2, RZ ;  /* 0x000000021d1f7824 */ /* 0x000fe400078e00ff */
[----:B------:R-:W-:Y:S01]  /*2010*/  IMAD.SHL.U32 R29, R2, 0x2, RZ ;  /* 0x00000002021d7824 */ /* 0x000fe200078e00ff */
[----:B------:R-:W1:Y:S01]  /*2020*/  LDS.U16 R30, [R30] ;  /* 0x000000001e1e7984 */ /* 0x000e620000000400 */
[----:B------:R-:W-:-:S02]  /*2030*/  IMAD.U32 R36, RZ, RZ, UR6 ;  /* 0x00000006ff247e24 */ /* 0x000fc4000f8e00ff */
[----:B------:R-:W-:Y:S01]  /*2040*/  IMAD.U32 R35, RZ, RZ, UR6 ;  /* 0x00000006ff237e24 */ /* 0x000fe2000f8e00ff */
[----:B------:R-:W-:Y:S01]  /*2050*/  LDS.U16 R31, [R31] ;  /* 0x000000001f1f7984 */ /* 0x000fe20000000400 */
[----:B------:R-:W-:-:S03]  /*2060*/  IMAD.U32 R37, RZ, RZ, UR6 ;  /* 0x00000006ff257e24 */ /* 0x000fc6000f8e00ff */
[----:B------:R-:W-:Y:S04]  /*2070*/  LDS.U16 R29, [R29] ;  /* 0x000000001d1d7984 */ /* 0x000fe80000000400 */
[----:B------:R-:W-:Y:S04]  /*2080*/  LDS.U16 R3, [R3] ;  /* 0x0000000003037984 */ /* 0x000fe80000000400 */
[----:B------:R-:W2:Y:S04]  /*2090*/  SHFL.BFLY PT, R32, R5, R36, 0x1f ;  /* 0x0c001f2405207589 */ /* 0x000ea800000e0000 */
[----:B------:R-:W3:Y:S04]  /*20a0*/  SHFL.BFLY PT, R34, R27, R35, 0x1f ;  /* 0x0c001f231b227589 */ /* 0x000ee800000e0000 */
[----:B------:R4:W4:Y:S01]  /*20b0*/  SHFL.BFLY PT, R2, R28, R37, 0x1f ;  /* 0x0c001f251c027589 */ /* 0x00092200000e0000 */
[----:B-1----:R-:W-:Y:S01]  /*20c0*/  PRMT R33, RZ, 0x5410, R30 ;  /* 0x00005410ff217816 */ /* 0x002fe2000000001e */
[----:B--2---:R-:W-:Y:S01]  /*20d0*/  @!P1 FADD.FTZ R32, -R32, -RZ ;  /* 0x800000ff20209221 */ /* 0x004fe20000010100 */
[----:B------:R-:W-:-:S03]  /*20e0*/  PRMT R31, RZ, 0x5410, R31 ;  /* 0x00005410ff1f7816 */ /* 0x000fc6000000001f */
[----:B------:R-:W-:Y:S02]  /*20f0*/  FMUL.FTZ R33, R33, R32 ;  /* 0x0000002021217220 */ /* 0x000fe40000410000 */
[----:B---3--:R-:W-:Y:S01]  /*2100*/  @!P1 FADD.FTZ R34, -R34, -RZ ;  /* 0x800000ff22229221 */ /* 0x008fe20000010100 */
[----:B------:R-:W-:-:S03]  /*2110*/  PRMT R30, RZ, 0x5410, R29 ;  /* 0x00005410ff1e7816 */ /* 0x000fc6000000001d */
[----:B------:R-:W-:Y:S02]  /*2120*/  FMUL.FTZ R31, R31, R34 ;  /* 0x000000221f1f7220 */ /* 0x000fe40000410000 */
[----:B------:R-:W-:Y:S01]  /*2130*/  FFMA.FTZ R5, R5, R30, R33 ;  /* 0x0000001e05057223 */ /* 0x000fe20000010021 */
[----:B------:R-:W-:-:S05]  /*2140*/  PRMT R30, RZ, 0x5410, R3 ;  /* 0x00005410ff1e7816 */ /* 0x000fca0000000003 */
[----:B------:R-:W-:Y:S02]  /*2150*/  FFMA.FTZ R27, R27, R30, R31 ;  /* 0x0000001e1b1b7223 */ /* 0x000fe4000001001f */
.L_x_89:
        /* <DEDUP_REMOVED lines=14> */
[----:B------:R-:W-:Y:S05]  /*2240*/  CALL.REL.NOINC `($__internal_4_$__cuda_sm70_warpsync) ;  /* 0x0000068000007944 */ /* 0x000fea0003c00000 */
.L_x_84:
[----:B------:R-:W-:-:S06]  /*2250*/  NOP ;  /* 0x0000000000007918 */ /* 0x000fcc0000000000 */
.L_x_80:
[----:B------:R-:W-:Y:S05]  /*2260*/  BSYNC B0 ;  /* 0x0000000000007941 */ /* 0x000fea0003800000 */
.L_x_79:
[----:B------:R-:W-:Y:S01]  /*2270*/  SEL R2, R11, R24, !P0 ;  /* 0x000000180b027207 */ /* 0x000fe20004000000 */
[----:B------:R-:W-:Y:S01]  /*2280*/  HFMA2.MMA R30, -RZ, RZ, 0, 1.1920928955078125e-07 ;  /* 0x00000002ff1e7435 */ /* 0x000fe200000001ff */
[----:B------:R-:W-:Y:S02]  /*2290*/  SEL R3, RZ, c[0x0][0x168], !P0 ;  /* 0x00005a00ff037a07 */ /* 0x000fe40004000000 */
[----:B------:R-:W-:Y:S02]  /*22a0*/  IADD3 R12, R12, 0x1, RZ ;  /* 0x000000010c0c7810 */ /* 0x000fe40007ffe0ff */
[----:B------:R-:W-:Y:S01]  /*22b0*/  IADD3 R26, R26, 0x100, RZ ;  /* 0x000001001a1a7810 */ /* 0x000fe20007ffe0ff */
[----:B------:R-:W-:Y:S01]  /*22c0*/  IMAD R3, R3, -0x80, R2 ;  /* 0xffffff8003037824 */ /* 0x000fe200078e0202 */
[----:B------:R-:W-:-:S02]  /*22d0*/  F2FP.BF16.PACK_AB R2, R5, R4 ;  /* 0x000000040502723e */ /* 0x000fc400000010ff */
[----:B------:R-:W-:Y:S01]  /*22e0*/  ISETP.GE.AND P0, PT, R12, R7, PT ;  /* 0x000000070c00720c */ /* 0x000fe20003f06270 */
[----:B------:R-:W-:Y:S01]  /*22f0*/  IMAD.IADD R29, R3, 0x1, R10 ;  /* 0x00000001031d7824 */ /* 0x000fe200078e020a */
[----:B------:R-:W-:Y:S02]  /*2300*/  F2FP.BF16.PACK_AB R3, R28, R27 ;  /* 0x0000001b1c03723e */ /* 0x000fe400000010ff */
[----:B------:R-:W-:Y:S01]  /*2310*/  IADD3 R0, R0, 0x1, RZ ;  /* 0x0000000100007810 */ /* 0x000fe20007ffe0ff */
[----:B------:R-:W-:Y:S01]  /*2320*/  IMAD.WIDE R4, R29, R30, c[0x0][0x160] ;  /* 0x000058001d047625 */ /* 0x000fe200078e021e */
[----:B------:R-:W-:-:S04]  /*2330*/  IADD3 R10, R10, 0x80, RZ ;  /* 0x000000800a0a7810 */ /* 0x000fc80007ffe0ff */
[----:B------:R1:W-:Y:S03]  /*2340*/  STG.E.64 [R4.64], R2 ;  /* 0x0000000204007986 */ /* 0x0003e6000c101b0a */
[----:B-1----:R-:W-:Y:S05]  /*2350*/  @!P0 BRA `(.L_x_85) ;  /* 0xfffff6b000008947 */ /* 0x002fea000383ffff */
[----:B------:R-:W-:Y:S05]  /*2360*/  EXIT ;  /* 0x000000000000794d */ /* 0x000fea0003800000 */
.L_x_75:
[----:B------:R-:W-:Y:S01]  /*2370*/  IMAD.MOV.U32 R29, RZ, RZ, 0x10 ;  /* 0x00000010ff1d7424 */ /* 0x000fe200078e00ff */
[----:B------:R-:W-:Y:S01]  /*2380*/  MOV R31, 0xffffffff ;  /* 0xffffffff001f7802 */ /* 0x000fe20000000f00 */
[----:B------:R-:W-:Y:S01]  /*2390*/  IMAD.MOV.U32 R32, RZ, RZ, 0x1f ;  /* 0x0000001fff207424 */ /* 0x000fe200078e00ff */
[----:B------:R-:W-:Y:S02]  /*23a0*/  MOV R2, 0x23c0 ;  /* 0x000023c000027802 */ /* 0x000fe40000000f00 */
[----:B------:R-:W-:Y:S05]  /*23b0*/  CALL.REL.NOINC `($__internal_3_$__cuda_sm70_shflsync_bfly_p) ;  /* 0x000004d000007944 */ /* 0x000fea0003c00000 */
[----:B-12---:R-:W-:Y:S05]  /*23c0*/  BRA `(.L_x_86) ;  /* 0xfffff70000007947 */ /* 0x006fea000383ffff */
.L_x_76:
[----:B-1----:R-:W-:Y:S01]  /*23d0*/  IMAD.MOV.U32 R30, RZ, RZ, R33 ;  /* 0x000000ffff1e7224 */ /* 0x002fe200078e0021 */
[----:B------:R-:W-:Y:S01]  /*23e0*/  MOV R31, 0xffffffff ;  /* 0xffffffff001f7802 */ /* 0x000fe20000000f00 */
[----:B------:R-:W-:Y:S01]  /*23f0*/  IMAD.MOV.U32 R29, RZ, RZ, 0x8 ;  /* 0x00000008ff1d7424 */ /* 0x000fe200078e00ff */
[----:B------:R-:W-:Y:S01]  /*2400*/  MOV R2, 0x2430 ;  /* 0x0000243000027802 */ /* 0x000fe20000000f00 */
[----:B------:R-:W-:-:S02]  /*2410*/  IMAD.MOV.U32 R32, RZ, RZ, 0x1f ;  /* 0x0000001fff207424 */ /* 0x000fc400078e00ff */
[----:B------:R-:W-:Y:S05]  /*2420*/  CALL.REL.NOINC `($__internal_3_$__cuda_sm70_shflsync_bfly_p) ;  /* 0x0000046000007944 */ /* 0x000fea0003c00000 */
[----:B-12---:R-:W-:Y:S01]  /*2430*/  FADD.FTZ R30, R33, R29 ;  /* 0x0000001d211e7221 */ /* 0x006fe20000010000 */
[----:B------:R-:W-:Y:S01]  /*2440*/  MOV R2, 0x2490 ;  /* 0x0000249000027802 */ /* 0x000fe20000000f00 */
[----:B------:R-:W-:-:S02]  /*2450*/  IMAD.MOV.U32 R29, RZ, RZ, 0x4 ;  /* 0x00000004ff1d7424 */ /* 0x000fc400078e00ff */
[----:B------:R-:W-:Y:S02]  /*2460*/  IMAD.MOV.U32 R32, RZ, RZ, 0x1f ;  /* 0x0000001fff207424 */ /* 0x000fe400078e00ff */
[----:B------:R-:W-:Y:S02]  /*2470*/  IMAD.MOV.U32 R31, RZ, RZ, -0x1 ;  /* 0xffffffffff1f7424 */ /* 0x000fe400078e00ff */
[----:B------:R-:W-:Y:S05]  /*2480*/  CALL.REL.NOINC `($__internal_3_$__cuda_sm70_shflsync_bfly_p) ;  /* 0x0000040000007944 */ /* 0x000fea0003c00000 */
[----:B-12---:R-:W-:Y:S01]  /*2490*/  FADD.FTZ R30, R30, R29 ;  /* 0x0000001d1e1e7221 */ /* 0x006fe20000010000 */
[----:B------:R-:W-:Y:S01]  /*24a0*/  HFMA2.MMA R29, -RZ, RZ, 0, 1.1920928955078125e-07 ;  /* 0x00000002ff1d7435 */ /* 0x000fe200000001ff */
[----:B------:R-:W-:Y:S01]  /*24b0*/  IMAD.MOV.U32 R32, RZ, RZ, 0x1f ;  /* 0x0000001fff207424 */ /* 0x000fe200078e00ff */
[----:B------:R-:W-:Y:S01]  /*24c0*/  MOV R2, 0x24f0 ;  /* 0x000024f000027802 */ /* 0x000fe20000000f00 */
[----:B------:R-:W-:-:S03]  /*24d0*/  IMAD.MOV.U32 R31, RZ, RZ, -0x1 ;  /* 0xffffffffff1f7424 */ /* 0x000fc600078e00ff */
[----:B------:R-:W-:Y:S05]  /*24e0*/  CALL.REL.NOINC `($__internal_3_$__cuda_sm70_shflsync_bfly_p) ;  /* 0x000003a000007944 */ /* 0x000fea0003c00000 */
[----:B-12---:R-:W-:Y:S01]  /*24f0*/  FADD.FTZ R30, R30, R29 ;  /* 0x0000001d1e1e7221 */ /* 0x006fe20000010000 */
[----:B------:R-:W-:Y:S01]  /*2500*/  MOV R32, 0x1f ;  /* 0x0000001f00207802 */ /* 0x000fe20000000f00 */
[----:B------:R-:W-:Y:S01]  /*2510*/  IMAD.MOV.U32 R29, RZ, RZ, 0x1 ;  /* 0x00000001ff1d7424 */ /* 0x000fe200078e00ff */
[----:B------:R-:W-:Y:S01]  /*2520*/  MOV R2, 0x2550 ;  /* 0x0000255000027802 */ /* 0x000fe20000000f00 */
[----:B------:R-:W-:-:S02]  /*2530*/  IMAD.MOV.U32 R31, RZ, RZ, -0x1 ;  /* 0xffffffffff1f7424 */ /* 0x000fc400078e00ff */
[----:B------:R-:W-:Y:S05]  /*2540*/  CALL.REL.NOINC `($__internal_3_$__cuda_sm70_shflsync_bfly_p) ;  /* 0x0000034000007944 */ /* 0x000fea0003c00000 */
[----:B-12---:R-:W-:Y:S05]  /*2550*/  BRA `(.L_x_87) ;  /* 0xfffff60000007947 */ /* 0x006fea000383ffff */
.L_x_82:
[----:B------:R-:W-:Y:S01]  /*2560*/  HFMA2.MMA R32, -RZ, RZ, 0, 1.847743988037109375e-06 ;  /* 0x0000001fff207435 */ /* 0x000fe200000001ff */
[----:B------:R-:W-:Y:S01]  /*2570*/  IMAD.MOV.U32 R30, RZ, RZ, R4 ;  /* 0x000000ffff1e7224 */ /* 0x000fe200078e0004 */
[----:B------:R-:W-:Y:S01]  /*2580*/  MOV R2, 0x25c0 ;  /* 0x000025c000027802 */ /* 0x000fe20000000f00 */
[----:B------:R-:W-:-:S02]  /*2590*/  IMAD.U32 R29, RZ, RZ, UR6 ;  /* 0x00000006ff1d7e24 */ /* 0x000fc4000f8e00ff */
[----:B------:R-:W-:Y:S02]  /*25a0*/  IMAD.MOV.U32 R31, RZ, RZ, -0x1 ;  /* 0xffffffffff1f7424 */ /* 0x000fe400078e00ff */
[----:B------:R-:W-:Y:S05]  /*25b0*/  CALL.REL.NOINC `($__internal_3_$__cuda_sm70_shflsync_bfly_p) ;  /* 0x000002d000007944 */ /* 0x000fea0003c00000 */
[----:B-12---:R-:W-:Y:S05]  /*25c0*/  BRA `(.L_x_88) ;  /* 0xfffff7a000007947 */ /* 0x006fea000383ffff */
.L_x_83:
[----:B------:R-:W-:Y:S01]  /*25d0*/  IMAD.MOV.U32 R30, RZ, RZ, R5 ;  /* 0x000000ffff1e7224 */ /* 0x000fe200078e0005 */
[----:B------:R-:W-:Y:S01]  /*25e0*/  MOV R32, 0x1f ;  /* 0x0000001f00207802 */ /* 0x000fe20000000f00 */
[----:B------:R-:W-:Y:S01]  /*25f0*/  IMAD.U32 R29, RZ, RZ, UR6 ;  /* 0x00000006ff1d7e24 */ /* 0x000fe2000f8e00ff */
[----:B------:R-:W-:Y:S01]  /*2600*/  MOV R2, 0x2630 ;  /* 0x0000263000027802 */ /* 0x000fe20000000f00 */
[----:B------:R-:W-:Y:S02]  /*2610*/  IMAD.MOV.U32 R31, RZ, RZ, -0x1 ;  /* 0xffffffffff1f7424 */ /* 0x000fe400078e00ff */
[----:B------:R-:W-:Y:S05]  /*2620*/  CALL.REL.NOINC `($__internal_3_$__cuda_sm70_shflsync_bfly_p) ;  /* 0x0000026000007944 */ /* 0x000fea0003c00000 */
[--C-:B------:R-:W-:Y:S02]  /*2630*/  IMAD.IADD R3, R22, 0x1, R25.reuse ;  /* 0x0000000116037824 */ /* 0x100fe400078e0219 */
[----:B------:R-:W-:Y:S02]  /*2640*/  IMAD R2, R8, c[0x0][0x19c], R25 ;  /* 0x0000670008027a24 */ /* 0x000fe400078e0219 */
[----:B-1----:R-:W-:Y:S02]  /*2650*/  IMAD.SHL.U32 R31, R3, 0x2, RZ ;  /* 0x00000002031f7824 */ /* 0x002fe400078e00ff */
[----:B------:R-:W-:Y:S01]  /*2660*/  IMAD.MOV.U32 R30, RZ, RZ, R27 ;  /* 0x000000ffff1e7224 */ /* 0x000fe200078e001b */
[----:B------:R-:W-:Y:S01]  /*2670*/  SHF.L.U32 R3, R2, 0x1, RZ ;  /* 0x0000000102037819 */ /* 0x000fe200000006ff */
[----:B--2---:R-:W-:-:S02]  /*2680*/  FADD.FTZ R2, -R29, -RZ ;  /* 0x800000ff1d027221 */ /* 0x004fc40000010100 */
[----:B------:R-:W1:Y:S03]  /*2690*/  LDS.U16 R31, [R31] ;  /* 0x000000001f1f7984 */ /* 0x000e660000000400 */
[----:B------:R-:W-:Y:S01]  /*26a0*/  FSEL R2, R2, R29, !P1 ;  /* 0x0000001d02027208 */ /* 0x000fe20004800000 */
[----:B------:R-:W2:Y:S01]  /*26b0*/  LDS.U16 R3, [R3] ;  /* 0x0000000003037984 */ /* 0x000ea20000000400 */
[----:B------:R-:W-:Y:S01]  /*26c0*/  IMAD.U32 R29, RZ, RZ, UR6 ;  /* 0x00000006ff1d7e24 */ /* 0x000fe2000f8e00ff */
[----:B-1----:R-:W-:-:S05]  /*26d0*/  PRMT R31, RZ, 0x5410, R31 ;  /* 0x00005410ff1f7816 */ /* 0x002fca000000001f */
[----:B------:R-:W-:Y:S01]  /*26e0*/  FMUL.FTZ R32, R31, R2 ;  /* 0x000000021f207220 */ /* 0x000fe20000410000 */
[----:B--2---:R-:W-:Y:S02]  /*26f0*/  PRMT R2, RZ, 0x5410, R3 ;  /* 0x00005410ff027816 */ /* 0x004fe40000000003 */
[----:B------:R-:W-:-:S03]  /*2700*/  MOV R31, 0xffffffff ;  /* 0xffffffff001f7802 */ /* 0x000fc60000000f00 */
[----:B------:R-:W-:Y:S01]  /*2710*/  FFMA.FTZ R5, R5, R2, R32 ;  /* 0x0000000205057223 */ /* 0x000fe20000010020 */
[----:B------:R-:W-:Y:S01]  /*2720*/  MOV R2, 0x2750 ;  /* 0x0000275000027802 */ /* 0x000fe20000000f00 */
[----:B------:R-:W-:Y:S02]  /*2730*/  IMAD.MOV.U32 R32, RZ, RZ, 0x1f ;  /* 0x0000001fff207424 */ /* 0x000fe400078e00ff */
[----:B------:R-:W-:Y:S05]  /*2740*/  CALL.REL.NOINC `($__internal_3_$__cuda_sm70_shflsync_bfly_p) ;  /* 0x0000014000007944 */ /* 0x000fea0003c00000 */
[--C-:B------:R-:W-:Y:S02]  /*2750*/  IMAD.IADD R3, R22, 0x1, R23.reuse ;  /* 0x0000000116037824 */ /* 0x100fe400078e0217 */
[----:B------:R-:W-:Y:S02]  /*2760*/  IMAD R2, R8, c[0x0][0x19c], R23 ;  /* 0x0000670008027a24 */ /* 0x000fe400078e0217 */
[----:B------:R-:W-:Y:S02]  /*2770*/  IMAD.SHL.U32 R3, R3, 0x2, RZ ;  /* 0x0000000203037824 */ /* 0x000fe400078e00ff */
[----:B------:R-:W-:Y:S02]  /*2780*/  IMAD.SHL.U32 R2, R2, 0x2, RZ ;  /* 0x0000000202027824 */ /* 0x000fe400078e00ff */
[----:B-12---:R-:W-:-:S02]  /*2790*/  FADD.FTZ R30, -R29, -RZ ;  /* 0x800000ff1d1e7221 */ /* 0x006fc40000010100 */
[----:B------:R-:W1:Y:S01]  /*27a0*/  LDS.U16 R3, [R3] ;  /* 0x0000000003037984 */ /* 0x000e620000000400 */
[----:B------:R-:W-:Y:S02]  /*27b0*/  IMAD.MOV.U32 R32, RZ, RZ, 0x1f ;  /* 0x0000001fff207424 */ /* 0x000fe400078e00ff */
[----:B------:R-:W-:Y:S01]  /*27c0*/  FSEL R30, R30, R29, !P1 ;  /* 0x0000001d1e1e7208 */ /* 0x000fe20004800000 */
[----:B------:R-:W2:Y:S01]  /*27d0*/  LDS.U16 R2, [R2] ;  /* 0x0000000002027984 */ /* 0x000ea20000000400 */
[----:B------:R-:W-:Y:S01]  /*27e0*/  IMAD.U32 R29, RZ, RZ, UR6 ;  /* 0x00000006ff1d7e24 */ /* 0x000fe2000f8e00ff */
[----:B-1----:R-:W-:Y:S02]  /*27f0*/  PRMT R3, RZ, 0x5410, R3 ;  /* 0x00005410ff037816 */ /* 0x002fe40000000003 */
[----:B--2---:R-:W-:-:S03]  /*2800*/  PRMT R2, RZ, 0x5410, R2 ;  /* 0x00005410ff027816 */ /* 0x004fc60000000002 */
[----:B------:R-:W-:Y:S01]  /*2810*/  FMUL.FTZ R31, R30, R3 ;  /* 0x000000031e1f7220 */ /* 0x000fe20000410000 */
[----:B------:R-:W-:-:S03]  /*2820*/  MOV R30, R28 ;  /* 0x0000001c001e7202 */ /* 0x000fc60000000f00 */
[----:B------:R-:W-:Y:S01]  /*2830*/  FFMA.FTZ R27, R27, R2, R31 ;  /* 0x000000021b1b7223 */ /* 0x000fe2000001001f */
[----:B------:R-:W-:Y:S01]  /*2840*/  MOV R2, 0x2870 ;  /* 0x0000287000027802 */ /* 0x000fe20000000f00 */
[----:B------:R-:W-:Y:S02]  /*2850*/  IMAD.MOV.U32 R31, RZ, RZ, -0x1 ;  /* 0xffffffffff1f7424 */ /* 0x000fe400078e00ff */
[----:B------:R-:W-:Y:S05]  /*2860*/  CALL.REL.NOINC `($__internal_3_$__cuda_sm70_shflsync_bfly_p) ;  /* 0x0000002000007944 */ /* 0x000fea0003c00000 */
[----:B--2---:R-:W-:Y:S01]  /*2870*/  MOV R2, R29 ;  /* 0x0000001d00027202 */ /* 0x004fe20000000f00 */
[----:B-1----:R-:W-:Y:S05]  /*2880*/  BRA `(.L_x_89) ;  /* 0xfffff8d000007947 */ /* 0x002fea000383ffff */
        .weak           $__internal_3_$__cuda_sm70_shflsync_bfly_p
        .type           $__internal_3_$__cuda_sm70_shflsync_bfly_p,@function
        .size           $__internal_3_$__cuda_sm70_shflsync_bfly_p,($__internal_4_$__cuda_sm70_warpsync - $__internal_3_$__cuda_sm70_shflsync_bfly_p)
$__internal_3_$__cuda_sm70_shflsync_bfly_p:
[----:B------:R-:W-:Y:S01]  /*2890*/  IMAD.MOV.U32 R3, RZ, RZ, 0x0 ;  /* 0x00000000ff037424 */ /* 0x000fe200078e00ff */
[----:B------:R-:W-:Y:S04]  /*28a0*/  WARPSYNC R31 ;  /* 0x0000001f00007348 */ /* 0x000fe80003800000 */
[----:B------:R1:W2:Y:S01]  /*28b0*/  SHFL.BFLY PT, R29, R30, R29, R32 ;  /* 0x0c00001d1e1d7389 */ /* 0x0002a200000e0020 */
[----:B------:R-:W-:Y:S05]  /*28c0*/  RET.REL.NODEC R2 `(_ZN12tensorrt_llm7kernels32fusedQKNormRopeKernelNTokenHeadsIN3c108BFloat16ES3_Li128ELb0ELi8EEEvPviiifPKvS6_S6_PKlii) ;  /* 0xffffd73002007950 */ /* 0x000fea0003c3ffff */
        .weak           $__internal_4_$__cuda_sm70_warpsync
        .type           $__internal_4_$__cuda_sm70_warpsync,@function
        .size           $__internal_4_$__cuda_sm70_warpsync,(.L_x_3640 - $__internal_4_$__cuda_sm70_warpsync)
$__internal_4_$__cuda_sm70_warpsync:
[----:B------:R-:W-:Y:S04]  /*28d0*/  WARPSYNC R3 ;  /* 0x0000000300007348 */ /* 0x000fe80003800000 */
[----:B------:R-:W-:-:S04]  /*28e0*/  IMAD.MOV.U32 R3, RZ, RZ, 0x0 ;  /* 0x00000000ff037424 */ /* 0x000fc800078e00ff */
[----:B------:R-:W-:Y:S05]  /*28f0*/  RET.REL.NODEC R2 `(_ZN12tensorrt_llm7kernels32fusedQKNormRopeKernelNTokenHeadsIN3c108BFloat16ES3_Li128ELb0ELi8EEEvPviiifPKvS6_S6_PKlii) ;  /* 0xffffd70002007950 */ /* 0x000fea0003c3ffff */
.L_x_90:
        /* <DEDUP_REMOVED lines=16> */
.L_x_3640:


//--------------------- .text._ZN12tensorrt_llm7kernels32fusedQKNormRopeKernelNTokenHeadsIN3c108BFloat16ES3_Li128ELb1ELi8EEEvPviiifPKvS6_S6_PKlii --------------------------
	.section	.text._ZN12tensorrt_llm7kernels32fusedQKNormRopeKernelNTokenHeadsIN3c108BFloat16ES3_Li128ELb1ELi8EEEvPviiifPKvS6_S6_PKlii,"ax",@progbits
	.sectioninfo	@"SHI_REGISTERS=40"
	.align	128
        .global         _ZN12tensorrt_llm7kernels32fusedQKNormRopeKernelNTokenHeadsIN3c108BFloat16ES3_Li128ELb1ELi8EEEvPviiifPKvS6_S6_PKlii
        .type           _ZN12tensorrt_llm7kernels32fusedQKNormRopeKernelNTokenHeadsIN3c108BFloat16ES3_Li128ELb1ELi8EEEvPviiifPKvS6_S6_PKlii,@function
        .size           _ZN12tensorrt_llm7kernels32fusedQKNormRopeKernelNTokenHeadsIN3c108BFloat16ES3_Li128ELb1ELi8EEEvPviiifPKvS6_S6_PKlii,(.L_x_3641 - _ZN12tensorrt_llm7kernels32fusedQKNormRopeKernelNTokenHeadsIN3c108BFloat16ES3_Li128ELb1ELi8EEEvPviiifPKvS6_S6_PKlii)
        .other          _ZN12tensorrt_llm7kernels32fusedQKNormRopeKernelNTokenHeadsIN3c108BFloat16ES3_Li128ELb1ELi8EEEvPviiifPKvS6_S6_PKlii,@"STO_CUDA_ENTRY STV_DEFAULT"
_ZN12tensorrt_llm7kernels32fusedQKNormRopeKernelNTokenHeadsIN3c108BFloat16ES3_Li128ELb1ELi8EEEvPviiifPKvS6_S6_PKlii:
.text._ZN12tensorrt_llm7kernels32fusedQKNormRopeKernelNTokenHeadsIN3c108BFloat16ES3_Li128ELb1ELi8EEEvPviiifPKvS6_S6_PKlii:
        /* <DEDUP_REMOVED lines=11> */
[-C--:B------:R-:W-:Y:S02]  /*00b0*/  IABS R9, R6.reuse ;  /* 0x0000000600097213 */ /* 0x080fe40000000000 */
[----:B-1----:R-:W-:Y:S02]  /*00c0*/  SHF.R.U32.HI R2, RZ, 0x5, R20 ;  /* 0x00000005ff027819 */ /* 0x002fe40000011614 */
[----:B------:R-:W1:Y:S01]  /*00d0*/  I2F.RP R3, R9 ;  /* 0x0000000900037306 */ /* 0x000e620000209400 */
[----:B------:R-:W-:Y:S02]  /*00e0*/  IABS R11, R6 ;  /* 0x00000006000b7213 */ /* 0x000fe40000000000 */
[----:B--2---:R-:W-:-:S05]  /*00f0*/  IMAD R7, R7, UR4, R2 ;  /* 0x0000000407077c24 */ /* 0x004fca000f8e0202 */
[----:B------:R-:W-:Y:S01]  /*0100*/  IABS R10, R7 ;  /* 0x00000007000a7213 */ /* 0x000fe20000000000 */
[----:B-1----:R-:W1:Y:S02]  /*0110*/  MUFU.RCP R3, R3 ;  /* 0x0000000300037308 */ /* 0x002e640000001000 */
[----:B-1----:R-:W-:-:S06]  /*0120*/  IADD3 R4, R3, 0xffffffe, RZ ;  /* 0x0ffffffe03047810 */ /* 0x002fcc0007ffe0ff */
[----:B------:R1:W2:Y:S02]  /*0130*/  F2I.FTZ.U32.TRUNC.NTZ R5, R4 ;  /* 0x0000000400057305 */ /* 0x0002a4000021f000 */
[----:B-1----:R-:W-:Y:S02]  /*0140*/  IMAD.MOV.U32 R4, RZ, RZ, RZ ;  /* 0x000000ffff047224 */ /* 0x002fe400078e00ff */
[----:B--2---:R-:W-:-:S04]  /*0150*/  IMAD.MOV R8, RZ, RZ, -R5 ;  /* 0x000000ffff087224 */ /* 0x004fc800078e0a05 */
[----:B------:R-:W-:Y:S02]  /*0160*/  IMAD R3, R8, R9, RZ ;  /* 0x0000000908037224 */ /* 0x000fe400078e02ff */
[----:B------:R-:W-:Y:S02]  /*0170*/  IMAD.MOV.U32 R8, RZ, RZ, R10 ;  /* 0x000000ffff087224 */ /* 0x000fe400078e000a */
[----:B------:R-:W-:Y:S01]  /*0180*/  IMAD.HI.U32 R4, R5, R3, R4 ;  /* 0x0000000305047227 */ /* 0x000fe200078e0004 */
[----:B------:R-:W-:-:S05]  /*0190*/  IADD3 R5, RZ, -R11, RZ ;  /* 0x8000000bff057210 */ /* 0x000fca0007ffe0ff */
[----:B------:R-:W-:-:S04]  /*01a0*/  IMAD.HI.U32 R3, R4, R8, RZ ;  /* 0x0000000804037227 */ /* 0x000fc800078e00ff */
[----:B------:R-:W-:-:S05]  /*01b0*/  IMAD R4, R3, R5, R8 ;  /* 0x0000000503047224 */ /* 0x000fca00078e0208 */
[----:B------:R-:W-:-:S13]  /*01c0*/  ISETP.GT.U32.AND P1, PT, R9, R4, PT ;  /* 0x000000040900720c */ /* 0x000fda0003f24070 */
[----:B------:R-:W-:Y:S01]  /*01d0*/  @!P1 IMAD.IADD R4, R4, 0x1, -R9 ;  /* 0x0000000104049824 */ /* 0x000fe200078e0a09 */
[----:B------:R-:W-:Y:S02]  /*01e0*/  @!P1 IADD3 R3, R3, 0x1, RZ ;  /* 0x0000000103039810 */ /* 0x000fe40007ffe0ff */
[----:B------:R-:W-:Y:S02]  /*01f0*/  ISETP.NE.AND P1, PT, R6, RZ, PT ;  /* 0x000000ff0600720c */ /* 0x000fe40003f25270 */
[----:B------:R-:W-:Y:S02]  /*0200*/  ISETP.GE.U32.AND P0, PT, R4, R9, PT ;  /* 0x000000090400720c */ /* 0x000fe40003f06070 */
[----:B------:R-:W-:-:S04]  /*0210*/  LOP3.LUT R4, R7, R6, RZ, 0x3c, !PT ;  /* 0x0000000607047212 */ /* 0x000fc800078e3cff */
        /* <DEDUP_REMOVED lines=20> */
[----:B------:R-:W-:Y:S02]  /*0360*/  SHF.L.U32 R16, R2, 0xb, RZ ;  /* 0x0000000b02107819 */ /* 0x000fe400000006ff */
[----:B------:R-:W-:-:S07]  /*0370*/  IADD3 R4, R0, c[0x0][0x170], RZ ;  /* 0x00005c0000047a10 */ /* 0x000fce0007ffe0ff */
[----:B------:R-:W-:Y:S05]  /*0380*/  @!P1 BRA `(.L_x_92) ;  /* 0x0000059000009947 */ /* 0x000fea0003800000 */
[----:B------:R-:W-:Y:S01]  /*0390*/  LOP3.LUT R7, RZ, R0, RZ, 0x33, !PT ;  /* 0x00000000ff077212 */ /* 0x000fe200078e33ff */
[----:B------:R-:W-:Y:S01]  /*03a0*/  IMAD.MOV.U32 R17, RZ, RZ, c[0x0][0x168] ;  /* 0x00005a00ff117624 */ /* 0x000fe200078e00ff */
[----:B------:R-:W-:Y:S01]  /*03b0*/  IADD3 R0, -R19, -0x9, RZ ;  /* 0xfffffff713007810 */ /* 0x000fe20007ffe1ff */
[----:B------:R-:W-:Y:S01]  /*03c0*/  BSSY B1, `(.L_x_93) ;  /* 0x000003c000017945 */ /* 0x000fe20003800000 */
[----:B------:R-:W-:Y:S01]  /*03d0*/  LOP3.LUT R15, R22, 0x3, RZ, 0xc0, !PT ;  /* 0x00000003160f7812 */ /* 0x000fe200078ec0ff */
[----:B------:R-:W-:Y:S01]  /*03e0*/  IMAD.MOV.U32 R18, RZ, RZ, RZ ;  /* 0x000000ffff127224 */ /* 0x000fe200078e00ff */
[----:B------:R-:W-:Y:S02]  /*03f0*/  IMNMX R0, R0, R7, !PT ;  /* 0x0000000700007217 */ /* 0x000fe40007800200 */
[----:B------:R-:W-:Y:S02]  /*0400*/  ISETP.NE.AND P0, PT, R15, RZ, PT ;  /* 0x000000ff0f00720c */ /* 0x000fe40003f05270 */
[----:B------:R-:W-:Y:S01]  /*0410*/  IADD3 R6, -R19, -0x2, -R0 ;  /* 0xfffffffe13067810 */ /* 0x000fe20007ffe900 */
[----:B------:R-:W-:-:S03]  /*0420*/  IMAD R0, R3, R4, RZ ;  /* 0x0000000403007224 */ /* 0x000fc600078e02ff */
[----:B------:R-:W-:Y:S01]  /*0430*/  ISETP.GE.U32.AND P2, PT, R6, 0x3, PT ;  /* 0x000000030600780c */ /* 0x000fe20003f46070 */
[----:B------:R-:W-:-:S04]  /*0440*/  IMAD.SHL.U32 R0, R0, 0x80, RZ ;  /* 0x0000008000007824 */ /* 0x000fc800078e00ff */
[----:B------:R-:W-:-:S08]  /*0450*/  IMAD R17, R17, 0x80, R0 ;  /* 0x0000008011117824 */ /* 0x000fd000078e0200 */
[----:B------:R-:W-:Y:S05]  /*0460*/  @!P2 BRA `(.L_x_94) ;  /* 0x000003100000a947 */ /* 0x000fea0003800000 */
[----:B------:R-:W-:Y:S01]  /*0470*/  IADD3 R7, R16, UR4, RZ ;  /* 0x0000000410077c10 */ /* 0x000fe2000fffe0ff */
[----:B------:R-:W-:Y:S01]  /*0480*/  HFMA2.MMA R18, -RZ, RZ, 0, 0 ;  /* 0x00000000ff127435 */ /* 0x000fe200000001ff */
[----:B------:R-:W-:-:S03]  /*0490*/  IMAD.IADD R21, R22, 0x1, -R15 ;  /* 0x0000000116157824 */ /* 0x000fc600078e0a0f */
[----:B------:R-:W-:-:S06]  /*04a0*/  IMAD R14, R20, 0x8, R7 ;  /* 0x00000008140e7824 */ /* 0x000fcc00078e0207 */
.L_x_95:
[C-C-:B-1----:R-:W-:Y:S01]  /*04b0*/  IMAD.IADD R6, R19.reuse, 0x1, R18.reuse ;  /* 0x0000000113067824 */ /* 0x142fe200078e0212 */
[C-C-:B------:R-:W-:Y:S02]  /*04c0*/  IADD3 R8, R19.reuse, 0x1, R18.reuse ;  /* 0x0000000113087810 */ /* 0x140fe40007ffe012 */
[C-C-:B------:R-:W-:Y:S02]  /*04d0*/  IADD3 R10, R19.reuse, 0x2, R18.reuse ;  /* 0x00000002130a7810 */ /* 0x140fe40007ffe012 */
[----:B------:R-:W-:Y:S02]  /*04e0*/  ISETP.GE.AND P2, PT, R6, c[0x0][0x168], PT ;  /* 0x00005a0006007a0c */ /* 0x000fe40003f46270 */
[----:B------:R-:W-:Y:S02]  /*04f0*/  ISETP.GE.AND P3, PT, R8, c[0x0][0x168], PT ;  /* 0x00005a0008007a0c */ /* 0x000fe40003f66270 */
[----:B------:R-:W-:Y:S02]  /*0500*/  SEL R7, RZ, c[0x0][0x168], !P2 ;  /* 0x00005a00ff077a07 */ /* 0x000fe40005000000 */
[----:B------:R-:W-:-:S02]  /*0510*/  IADD3 R12, R19, 0x3, R18 ;  /* 0x00000003130c7810 */ /* 0x000fc40007ffe012 */
[----:B------:R-:W-:Y:S01]  /*0520*/  ISETP.GE.AND P4, PT, R10, c[0x0][0x168], PT ;  /* 0x00005a000a007a0c */ /* 0x000fe20003f86270 */
[----:B------:R-:W-:Y:S01]  /*0530*/  IMAD.IADD R9, R6, 0x1, -R7 ;  /* 0x0000000106097824 */ /* 0x000fe200078e0a07 */
[----:B------:R-:W-:Y:S02]  /*0540*/  SEL R7, RZ, c[0x0][0x168], !P3 ;  /* 0x00005a00ff077a07 */ /* 0x000fe40005800000 */
[----:B------:R-:W-:Y:S02]  /*0550*/  ISETP.GE.AND P5, PT, R12, c[0x0][0x168], PT ;  /* 0x00005a000c007a0c */ /* 0x000fe40003fa6270 */
[----:B------:R-:W-:Y:S01]  /*0560*/  SEL R13, RZ, c[0x0][0x168], !P4 ;  /* 0x00005a00ff0d7a07 */ /* 0x000fe20006000000 */
[----:B------:R-:W-:Y:S01]  /*0570*/  IMAD.IADD R6, R8, 0x1, -R7 ;  /* 0x0000000108067824 */ /* 0x000fe200078e0a07 */
[-C--:B------:R-:W-:Y:S02]  /*0580*/  SEL R11, R0, R17.reuse, !P2 ;  /* 0x00000011000b7207 */ /* 0x080fe40005000000 */
[----:B------:R-:W-:Y:S01]  /*0590*/  SEL R23, RZ, c[0x0][0x168], !P5 ;  /* 0x00005a00ff177a07 */ /* 0x000fe20006800000 */
[----:B------:R-:W-:Y:S01]  /*05a0*/  IMAD.IADD R7, R10, 0x1, -R13 ;  /* 0x000000010a077824 */ /* 0x000fe200078e0a0d */
[-C--:B------:R-:W-:Y:S01]  /*05b0*/  SEL R13, R0, R17.reuse, !P4 ;  /* 0x00000011000d7207 */ /* 0x080fe20006000000 */
[----:B------:R-:W-:Y:S01]  /*05c0*/  IMAD R10, R20, 0x4, R11 ;  /* 0x00000004140a7824 */ /* 0x000fe200078e020b */
[----:B------:R-:W-:-:S02]  /*05d0*/  SEL R11, R0, R17, !P3 ;  /* 0x00000011000b7207 */ /* 0x000fc40005800000 */
[----:B------:R-:W-:Y:S01]  /*05e0*/  IADD3 R8, R12, -R23, RZ ;  /* 0x800000170c087210 */ /* 0x000fe20007ffe0ff */
[----:B------:R-:W-:Y:S01]  /*05f0*/  IMAD R9, R9, 0x80, R10 ;  /* 0x0000008009097824 */ /* 0x000fe200078e020a */
[----:B------:R-:W-:Y:S01]  /*0600*/  SEL R23, R0, R17, !P5 ;  /* 0x0000001100177207 */ /* 0x000fe20006800000 */
[C---:B------:R-:W-:Y:S01]  /*0610*/  IMAD R11, R20.reuse, 0x4, R11 ;  /* 0x00000004140b7824 */ /* 0x040fe200078e020b */
[----:B------:R-:W-:Y:S01]  /*0620*/  MOV R12, 0x2 ;  /* 0x00000002000c7802 */ /* 0x000fe20000000f00 */
[C---:B------:R-:W-:Y:S01]  /*0630*/  IMAD R10, R20.reuse, 0x4, R13 ;  /* 0x00000004140a7824 */ /* 0x040fe200078e020d */
[----:B------:R-:W-:Y:S01]  /*0640*/  IADD3 R21, R21, -0x4, RZ ;  /* 0xfffffffc15157810 */ /* 0x000fe20007ffe0ff */
[----:B------:R-:W-:Y:S02]  /*0650*/  IMAD R23, R20, 0x4, R23 ;  /* 0x0000000414177824 */ /* 0x000fe400078e0217 */
        /* <DEDUP_REMOVED lines=18> */
.L_x_94:
[----:B------:R-:W-:Y:S05]  /*0780*/  BSYNC B1 ;  /* 0x0000000000017941 */ /* 0x000fea0003800000 */
.L_x_93:
[----:B------:R-:W-:Y:S05]  /*0790*/  @!P0 BRA `(.L_x_92) ;  /* 0x0000018000008947 */ /* 0x000fea0003800000 */
[----:B-1----:R-:W-:Y:S01]  /*07a0*/  LEA R7, R20, UR4, 0x3 ;  /* 0x0000000414077c11 */ /* 0x002fe2000f8e18ff */
[----:B------:R-:W-:-:S02]  /*07b0*/  IMAD R9, R5, 0x100, R20 ;  /* 0x0000010005097824 */ /* 0x000fc400078e0214 */
[----:B------:R-:W-:Y:S01]  /*07c0*/  IMAD.IADD R10, R19, 0x1, R18 ;  /* 0x00000001130a7824 */ /* 0x000fe200078e0212 */
[----:B------:R-:W-:Y:S01]  /*07d0*/  IADD3 R7, R16, R7, RZ ;  /* 0x0000000710077210 */ /* 0x000fe20007ffe0ff */
[C---:B------:R-:W-:Y:S02]  /*07e0*/  IMAD R8, R18.reuse, 0x20, R9 ;  /* 0x0000002012087824 */ /* 0x040fe400078e0209 */
[----:B------:R-:W-:Y:S02]  /*07f0*/  IMAD.MOV.U32 R12, RZ, RZ, 0x2 ;  /* 0x00000002ff0c7424 */ /* 0x000fe400078e00ff */
[----:B------:R-:W-:Y:S02]  /*0800*/  IMAD R9, R18, 0x100, R7 ;  /* 0x0000010012097824 */ /* 0x000fe400078e0207 */
[----:B------:R-:W-:Y:S02]  /*0810*/  IMAD.SHL.U32 R8, R8, 0x4, RZ ;  /* 0x0000000408087824 */ /* 0x000fe400078e00ff */
.L_x_96:
[----:B------:R-:W-:Y:S02]  /*0820*/  ISETP.GE.AND P0, PT, R10, c[0x0][0x168], PT ;  /* 0x00005a000a007a0c */ /* 0x000fe40003f06270 */
[----:B------:R-:W-:-:S02]  /*0830*/  IADD3 R15, R15, -0x1, RZ ;  /* 0xffffffff0f0f7810 */ /* 0x000fc40007ffe0ff */
[----:B------:R-:W-:Y:S02]  /*0840*/  SEL R6, RZ, c[0x0][0x168], !P0 ;  /* 0x00005a00ff067a07 */ /* 0x000fe40004000000 */
[----:B------:R-:W-:Y:S02]  /*0850*/  SEL R7, R0, R17, !P0 ;  /* 0x0000001100077207 */ /* 0x000fe40004000000 */
[----:B------:R-:W-:Y:S02]  /*0860*/  ISETP.NE.AND P0, PT, R15, RZ, PT ;  /* 0x000000ff0f00720c */ /* 0x000fe40003f05270 */
[----:B------:R-:W-:Y:S01]  /*0870*/  IADD3 R10, R10, 0x1, RZ ;  /* 0x000000010a0a7810 */ /* 0x000fe20007ffe0ff */
[----:B------:R-:W-:-:S05]  /*0880*/  IMAD R7, R6, -0x80, R7 ;  /* 0xffffff8006077824 */ /* 0x000fca00078e0207 */
[----:B------:R-:W-:Y:S02]  /*0890*/  IADD3 R7, R7, R8, RZ ;  /* 0x0000000807077210 */ /* 0x000fe40007ffe0ff */
        /* <DEDUP_REMOVED lines=8> */
.L_x_92:
[----:B------:R-:W-:Y:S05]  /*0920*/  BSYNC B0 ;  /* 0x0000000000007941 */ /* 0x000fea0003800000 */
.L_x_91:
[----:B-1----:R-:W-:Y:S01]  /*0930*/  IMAD.MOV.U32 R7, RZ, RZ, 0x2 ;  /* 0x00000002ff077424 */ /* 0x002fe200078e00ff */
[----:B------:R-:W0:Y:S01]  /*0940*/  LDGDEPBAR ;  /* 0x00000000000079af */ /* 0x000e220000000000 */
[----:B------:R-:W-:Y:S01]  /*0950*/  IMAD.MOV.U32 R0, RZ, RZ, c[0x0][0x19c] ;  /* 0x00006700ff007624 */ /* 0x000fe200078e00ff */
[----:B------:R-:W-:Y:S03]  /*0960*/  BSSY B0, `(.L_x_97) ;  /* 0x00000a5000007945 */ /* 0x000fe60003800000 */
[----:B------:R-:W-:-:S05]  /*0970*/  IMAD R6, R7, R0, 0xf ;  /* 0x0000000f07067424 */ /* 0x000fca00078e0200 */
[----:B------:R-:W-:-:S04]  /*0980*/  SHF.R.S32.HI R9, RZ, 0x1f, R6 ;  /* 0x0000001fff097819 */ /* 0x000fc80000011406 */
[----:B------:R-:W-:-:S04]  /*0990*/  LEA.HI R9, R9, R6, RZ, 0x4 ;  /* 0x0000000609097211 */ /* 0x000fc800078f20ff */
[----:B------:R-:W-:-:S04]  /*09a0*/  SHF.R.S32.HI R9, RZ, 0x4, R9 ;  /* 0x00000004ff097819 */ /* 0x000fc80000011409 */
[----:B------:R-:W-:-:S13]  /*09b0*/  ISETP.GE.AND P0, PT, R20, R9, PT ;  /* 0x000000091400720c */ /* 0x000fda0003f06270 */
[----:B------:R-:W-:Y:S05]  /*09c0*/  @P0 BRA `(.L_x_98) ;  /* 0x000009e000000947 */ /* 0x000fea0003800000 */
[----:B------:R-:W-:-:S04]  /*09d0*/  IMAD.MOV.U32 R14, RZ, RZ, 0x8 ;  /* 0x00000008ff0e7424 */ /* 0x000fc800078e00ff */
[----:B------:R-:W-:-:S06]  /*09e0*/  IMAD.WIDE R14, R3, R14, c[0x0][0x190] ;  /* 0x00006400030e7625 */ /* 0x000fcc00078e020e */
[----:B------:R-:W5:Y:S01]  /*09f0*/  LDG.E.64 R14, [R14.64] ;  /* 0x000000060e0e7981 */ /* 0x000f62000c1e1b00 */
[----:B------:R-:W-:Y:S01]  /*0a00*/  LOP3.LUT R6, RZ, R20, RZ, 0x33, !PT ;  /* 0x00000014ff067212 */ /* 0x000fe200078e33ff */
[----:B------:R-:W-:Y:S01]  /*0a10*/  BSSY B1, `(.L_x_99) ;  /* 0x0000022000017945 */ /* 0x000fe20003800000 */
[----:B------:R-:W-:Y:S01]  /*0a20*/  IMAD.MOV.U32 R10, RZ, RZ, R20 ;  /* 0x000000ffff0a7224 */ /* 0x000fe200078e0014 */
[----:B------:R-:W-:Y:S02]  /*0a30*/  SHF.R.S32.HI R17, RZ, 0x1f, R0 ;  /* 0x0000001fff117819 */ /* 0x000fe40000011400 */
[----:B------:R-:W-:-:S05]  /*0a40*/  IMAD.IADD R6, R9, 0x1, R6 ;  /* 0x0000000109067824 */ /* 0x000fca00078e0206 */
[C---:B------:R-:W-:Y:S02]  /*0a50*/  LEA.HI R8, R6.reuse, 0x1, RZ, 0x1b ;  /* 0x0000000106087811 */ /* 0x040fe400078fd8ff */
[----:B------:R-:W-:Y:S02]  /*0a60*/  ISETP.GE.U32.AND P2, PT, R6, 0x60, PT ;  /* 0x000000600600780c */ /* 0x000fe40003f46070 */
[----:B------:R-:W-:-:S13]  /*0a70*/  LOP3.LUT P0, R8, R8, 0x3, RZ, 0xc0, !PT ;  /* 0x0000000308087812 */ /* 0x000fda000780c0ff */
[----:B------:R-:W-:Y:S05]  /*0a80*/  @!P0 BRA `(.L_x_100) ;  /* 0x000001a000008947 */ /* 0x000fea0003800000 */
[----:B-----5:R-:W-:Y:S02]  /*0a90*/  IMAD R6, R15, c[0x0][0x19c], RZ ;  /* 0x000067000f067a24 */ /* 0x020fe400078e02ff */
[----:B------:R-:W-:-:S04]  /*0aa0*/  IMAD.WIDE.U32 R10, R14, c[0x0][0x19c], RZ ;  /* 0x000067000e0a7a25 */ /* 0x000fc800078e00ff */
[----:B------:R-:W-:Y:S02]  /*0ab0*/  IMAD R13, R14, R17, R6 ;  /* 0x000000110e0d7224 */ /* 0x000fe400078e0206 */
[----:B------:R-:W-:-:S03]  /*0ac0*/  IMAD.SHL.U32 R12, R10, 0x2, RZ ;  /* 0x000000020a0c7824 */ /* 0x000fc600078e00ff */
[----:B------:R-:W-:-:S04]  /*0ad0*/  IADD3 R11, R11, R13, RZ ;  /* 0x0000000d0b0b7210 */ /* 0x000fc80007ffe0ff */
[----:B------:R-:W-:Y:S01]  /*0ae0*/  SHF.L.U64.HI R13, R10, 0x1, R11 ;  /* 0x000000010a0d7819 */ /* 0x000fe2000001020b */
[----:B------:R-:W-:Y:S02]  /*0af0*/  IMAD R11, R2, c[0x0][0x19c], RZ ;  /* 0x00006700020b7a24 */ /* 0x000fe400078e02ff */
[----:B------:R-:W-:Y:S02]  /*0b00*/  IMAD.MOV.U32 R10, RZ, RZ, R20 ;  /* 0x000000ffff0a7224 */ /* 0x000fe400078e0014 */
[----:B------:R-:W-:-:S04]  /*0b10*/  IMAD.WIDE.U32 R12, R20, 0x10, R12 ;  /* 0x00000010140c7825 */ /* 0x000fc800078e000c */
[----:B------:R-:W-:Y:S01]  /*0b20*/  IMAD R11, R20, 0x8, R11 ;  /* 0x00000008140b7824 */ /* 0x000fe200078e020b */
[----:B------:R-:W-:-:S03]  /*0b30*/  IADD3 R6, P0, R12, c[0x0][0x188], RZ ;  /* 0x000062000c067a10 */ /* 0x000fc60007f1e0ff */
[----:B------:R-:W-:Y:S01]  /*0b40*/  IMAD.SHL.U32 R11, R11, 0x2, RZ ;  /* 0x000000020b0b7824 */ /* 0x000fe200078e00ff */
[----:B------:R-:W-:Y:S02]  /*0b50*/  IADD3.X R21, R13, c[0x0][0x18c], RZ, P0, !PT ;  /* 0x000063000d157a10 */ /* 0x000fe400007fe4ff */
.L_x_101:
        /* <DEDUP_REMOVED lines=13> */
.L_x_100:
[----:B------:R-:W-:Y:S05]  /*0c30*/  BSYNC B1 ;  /* 0x0000000000017941 */ /* 0x000fea0003800000 */
.L_x_99:
[----:B------:R-:W-:Y:S05]  /*0c40*/  @!P2 BRA `(.L_x_98) ;  /* 0x000007600000a947 */ /* 0x000fea0003800000 */
[----:B------:R-:W-:Y:S01]  /*0c50*/  IMAD.IADD R11, R9, 0x1, -R10 ;  /* 0x00000001090b7824 */ /* 0x000fe200078e0a0a */
[----:B------:R-:W-:Y:S01]  /*0c60*/  BSSY B1, `(.L_x_102) ;  /* 0x0000044000017945 */ /* 0x000fe20003800000 */
[----:B-----5:R-:W-:Y:S02]  /*0c70*/  IMAD R6, R15, c[0x0][0x19c], RZ ;  /* 0x000067000f067a24 */ /* 0x020fe400078e02ff */
[----:B------:R-:W-:Y:S01]  /*0c80*/  IMAD.WIDE.U32 R12, R14, c[0x0][0x19c], RZ ;  /* 0x000067000e0c7a25 */ /* 0x000fe200078e00ff */
[----:B------:R-:W-:-:S03]  /*0c90*/  ISETP.GT.AND P2, PT, R11, 0x180, PT ;  /* 0x000001800b00780c */ /* 0x000fc60003f44270 */
[----:B------:R-:W-:Y:S01]  /*0ca0*/  IMAD R15, R14, R17, R6 ;  /* 0x000000110e0f7224 */ /* 0x000fe200078e0206 */
[----:B------:R-:W-:Y:S01]  /*0cb0*/  LEA R6, P0, R12, c[0x0][0x188], 0x1 ;  /* 0x000062000c067a11 */ /* 0x000fe200078008ff */
[----:B------:R-:W-:Y:S02]  /*0cc0*/  IMAD R8, R2, c[0x0][0x19c], RZ ;  /* 0x0000670002087a24 */ /* 0x000fe400078e02ff */
[----:B------:R-:W-:Y:S02]  /*0cd0*/  IMAD.IADD R15, R13, 0x1, R15 ;  /* 0x000000010d0f7824 */ /* 0x000fe400078e020f */
[----:B------:R-:W-:Y:S02]  /*0ce0*/  IMAD.SHL.U32 R8, R8, 0x2, RZ ;  /* 0x0000000208087824 */ /* 0x000fe400078e00ff */
[----:B------:R-:W-:Y:S01]  /*0cf0*/  IMAD.WIDE.U32 R24, R10, 0x10, RZ ;  /* 0x000000100a187825 */ /* 0x000fe200078e00ff */
[----:B------:R-:W-:Y:S02]  /*0d00*/  LEA.HI.X R18, R12, c[0x0][0x18c], R15, 0x1, P0 ;  /* 0x000063000c127a11 */ /* 0x000fe400000f0c0f */
[----:B------:R-:W-:Y:S01]  /*0d10*/  PLOP3.LUT P0, PT, PT, PT, PT, 0x80, 0x0 ;  /* 0x000000000000781c */ /* 0x000fe20003f0f070 */
[----:B------:R-:W-:Y:S01]  /*0d20*/  IMAD.MOV.U32 R11, RZ, RZ, R25 ;  /* 0x000000ffff0b7224 */ /* 0x000fe200078e0019 */
[----:B------:R-:W-:-:S02]  /*0d30*/  IADD3 R21, R8, 0x600, RZ ;  /* 0x0000060008157810 */ /* 0x000fc40007ffe0ff */
[C---:B------:R-:W-:Y:S02]  /*0d40*/  IADD3 R23, R8.reuse, 0x400, RZ ;  /* 0x0000040008177810 */ /* 0x040fe40007ffe0ff */
[----:B------:R-:W-:Y:S01]  /*0d50*/  IADD3 R17, R8, 0x200, RZ ;  /* 0x0000020008117810 */ /* 0x000fe20007ffe0ff */
[----:B------:R-:W-:Y:S05]  /*0d60*/  @!P2 BRA `(.L_x_103) ;  /* 0x000003300000a947 */ /* 0x000fea0003800000 */
[----:B------:R-:W-:Y:S02]  /*0d70*/  PLOP3.LUT P0, PT, PT, PT, PT, 0x8, 0x0 ;  /* 0x000000000000781c */ /* 0x000fe40003f0e170 */
[----:B------:R-:W-:Y:S02]  /*0d80*/  IADD3 R25, R9, -0x180, RZ ;  /* 0xfffffe8009197810 */ /* 0x000fe40007ffe0ff */
.L_x_104:
[----:B--2---:R-:W-:Y:S01]  /*0d90*/  IADD3 R12, P2, R24, R6, RZ ;  /* 0x00000006180c7210 */ /* 0x004fe20007f5e0ff */
[--C-:B------:R-:W-:Y:S01]  /*0da0*/  IMAD.IADD R33, R8, 0x1, R24.reuse ;  /* 0x0000000108217824 */ /* 0x100fe200078e0218 */
[----:B------:R-:W-:Y:S01]  /*0db0*/  IADD3 R26, R24, 0x800, RZ ;  /* 0x00000800181a7810 */ /* 0x000fe20007ffe0ff */
[--C-:B------:R-:W-:Y:S01]  /*0dc0*/  IMAD.IADD R31, R17, 0x1, R24.reuse ;  /* 0x00000001111f7824 */ /* 0x100fe200078e0218 */
[----:B------:R-:W-:Y:S01]  /*0dd0*/  IADD3.X R13, R11, R18, RZ, P2, !PT ;  /* 0x000000120b0d7210 */ /* 0x000fe200017fe4ff */
[--C-:B------:R-:W-:Y:S01]  /*0de0*/  IMAD.IADD R29, R23, 0x1, R24.reuse ;  /* 0x00000001171d7824 */ /* 0x100fe200078e0218 */
[----:B------:R-:W-:Y:S01]  /*0df0*/  IADD3 R14, P2, R12, 0x1000, RZ ;  /* 0x000010000c0e7810 */ /* 0x000fe20007f5e0ff */
[----:B------:R-:W-:Y:S01]  /*0e00*/  IMAD.IADD R27, R21, 0x1, R24 ;  /* 0x00000001151b7824 */ /* 0x000fe200078e0218 */
[----:B------:R-:W-:Y:S01]  /*0e10*/  IADD3 R37, R8, R26, RZ ;  /* 0x0000001a08257210 */ /* 0x000fe20007ffe0ff */
[----:B------:R-:W-:Y:S01]  /*0e20*/  @!PT LDS RZ, [RZ] ;  /* 0x00000000fffff984 */ /* 0x000fe20000000800 */
[----:B------:R-:W-:Y:S01]  /*0e30*/  @!PT LDS RZ, [RZ] ;  /* 0x00000000fffff984 */ /* 0x000fe20000000800 */
[----:B------:R-:W-:Y:S01]  /*0e40*/  @!PT LDS RZ, [RZ] ;  /* 0x00000000fffff984 */ /* 0x000fe20000000800 */
[----:B------:R1:W-:Y:S01]  /*0e50*/  LDGSTS.E.BYPASS.128 [R33], [R12.64] ;  /* 0x000000000c217fae */ /* 0x0003e2000b901c46 */
[--C-:B------:R-:W-:Y:S01]  /*0e60*/  IMAD.IADD R35, R17, 0x1, R26.reuse ;  /* 0x0000000111237824 */ /* 0x100fe200078e021a */
[----:B------:R-:W-:Y:S01]  /*0e70*/  IADD3 R10, R10, 0x200, RZ ;  /* 0x000002000a0a7810 */ /* 0x000fe20007ffe0ff */
[----:B------:R-:W-:Y:S01]  /*0e80*/  IMAD.X R15, RZ, RZ, R13, P2 ;  /* 0x000000ffff0f7224 */ /* 0x000fe200010e060d */
[----:B------:R2:W-:Y:S04]  /*0e90*/  LDGSTS.E.BYPASS.128 [R31], [R12.64+0x200] ;  /* 0x000002000c1f7fae */ /* 0x0005e8000b901c46 */
[----:B------:R3:W-:Y:S01]  /*0ea0*/  LDGSTS.E.BYPASS.128 [R29], [R12.64+0x400] ;  /* 0x000004000c1d7fae */ /* 0x0007e2000b901c46 */
[----:B-1----:R-:W-:-:S03]  /*0eb0*/  IMAD.IADD R33, R23, 0x1, R26 ;  /* 0x0000000117217824 */ /* 0x002fc600078e021a */
[----:B------:R1:W-:Y:S01]  /*0ec0*/  LDGSTS.E.BYPASS.128 [R27], [R12.64+0x600] ;  /* 0x000006000c1b7fae */ /* 0x0003e2000b901c46 */
[----:B--2---:R-:W-:Y:S01]  /*0ed0*/  IMAD.IADD R31, R21, 0x1, R26 ;  /* 0x00000001151f7824 */ /* 0x004fe200078e021a */
[----:B------:R-:W-:Y:S02]  /*0ee0*/  IADD3 R26, R24, 0x1000, RZ ;  /* 0x00001000181a7810 */ /* 0x000fe40007ffe0ff */
[----:B------:R2:W-:Y:S04]  /*0ef0*/  LDGSTS.E.BYPASS.128 [R37], [R14.64+-0x800] ;  /* 0x000008000e257fae */ /* 0x0005e8000b901c46 */
[----:B------:R4:W-:Y:S01]  /*0f00*/  LDGSTS.E.BYPASS.128 [R35], [R14.64+-0x600] ;  /* 0x00000a000e237fae */ /* 0x0009e2000b901c46 */
[--C-:B---3--:R-:W-:Y:S02]  /*0f10*/  IMAD.IADD R29, R8, 0x1, R26.reuse ;  /* 0x00000001081d7824 */ /* 0x108fe400078e021a */
[----:B-1----:R-:W-:Y:S01]  /*0f20*/  IMAD.IADD R27, R17, 0x1, R26 ;  /* 0x00000001111b7824 */ /* 0x002fe200078e021a */
[----:B------:R-:W-:Y:S01]  /*0f30*/  IADD3 R12, P2, R12, 0x2000, RZ ;  /* 0x000020000c0c7810 */ /* 0x000fe20007f5e0ff */
[----:B------:R1:W-:Y:S01]  /*0f40*/  LDGSTS.E.BYPASS.128 [R33], [R14.64+-0x400] ;  /* 0x00000c000e217fae */ /* 0x0003e2000b901c46 */
[----:B--2---:R-:W-:-:S03]  /*0f50*/  IADD3 R37, R23, R26, RZ ;  /* 0x0000001a17257210 */ /* 0x004fc60007ffe0ff */
[----:B------:R2:W-:Y:S01]  /*0f60*/  LDGSTS.E.BYPASS.128 [R31], [R14.64+-0x200] ;  /* 0x00000e000e1f7fae */ /* 0x0005e2000b901c46 */
[----:B------:R-:W-:Y:S01]  /*0f70*/  IMAD.X R13, RZ, RZ, R13, P2 ;  /* 0x000000ffff0d7224 */ /* 0x000fe200010e060d */
[----:B------:R-:W-:Y:S01]  /*0f80*/  ISETP.GE.AND P2, PT, R10, R25, PT ;  /* 0x000000190a00720c */ /* 0x000fe20003f46270 */
[----:B----4-:R-:W-:Y:S01]  /*0f90*/  IMAD.IADD R35, R21, 0x1, R26 ;  /* 0x0000000115237824 */ /* 0x010fe200078e021a */
[C---:B------:R-:W-:Y:S01]  /*0fa0*/  IADD3 R26, R24.reuse, 0x1800, RZ ;  /* 0x00001800181a7810 */ /* 0x040fe20007ffe0ff */
[----:B------:R3:W-:Y:S01]  /*0fb0*/  LDGSTS.E.BYPASS.128 [R29], [R14.64] ;  /* 0x000000000e1d7fae */ /* 0x0007e2000b901c46 */
[----:B------:R-:W-:-:S03]  /*0fc0*/  IADD3 R24, P3, R24, 0x2000, RZ ;  /* 0x0000200018187810 */ /* 0x000fc60007f7e0ff */
[--C-:B-1----:R-:W-:Y:S01]  /*0fd0*/  IMAD.IADD R33, R8, 0x1, R26.reuse ;  /* 0x0000000108217824 */ /* 0x102fe200078e021a */
[----:B------:R1:W-:Y:S01]  /*0fe0*/  LDGSTS.E.BYPASS.128 [R27], [R14.64+0x200] ;  /* 0x000002000e1b7fae */ /* 0x0003e2000b901c46 */
[----:B------:R-:W-:Y:S02]  /*0ff0*/  IMAD.X R11, RZ, RZ, R11, P3 ;  /* 0x000000ffff0b7224 */ /* 0x000fe400018e060b */
[--C-:B--2---:R-:W-:Y:S01]  /*1000*/  IMAD.IADD R31, R17, 0x1, R26.reuse ;  /* 0x00000001111f7824 */ /* 0x104fe200078e021a */
[----:B------:R2:W-:Y:S01]  /*1010*/  LDGSTS.E.BYPASS.128 [R37], [R14.64+0x400] ;  /* 0x000004000e257fae */ /* 0x0005e2000b901c46 */
[----:B---3--:R-:W-:-:S03]  /*1020*/  IMAD.IADD R29, R23, 0x1, R26 ;  /* 0x00000001171d7824 */ /* 0x008fc600078e021a */
[----:B------:R2:W-:Y:S01]  /*1030*/  LDGSTS.E.BYPASS.128 [R35], [R14.64+0x600] ;  /* 0x000006000e237fae */ /* 0x0005e2000b901c46 */
[----:B-1----:R-:W-:-:S03]  /*1040*/  IADD3 R27, R21, R26, RZ ;  /* 0x0000001a151b7210 */ /* 0x002fc60007ffe0ff */
[----:B------:R2:W-:Y:S04]  /*1050*/  LDGSTS.E.BYPASS.128 [R33], [R12.64+-0x800] ;  /* 0x000008000c217fae */ /* 0x0005e8000b901c46 */
[----:B------:R2:W-:Y:S04]  /*1060*/  LDGSTS.E.BYPASS.128 [R31], [R12.64+-0x600] ;  /* 0x00000a000c1f7fae */ /* 0x0005e8000b901c46 */
[----:B------:R2:W-:Y:S04]  /*1070*/  LDGSTS.E.BYPASS.128 [R29], [R12.64+-0x400] ;  /* 0x00000c000c1d7fae */ /* 0x0005e8000b901c46 */
[----:B------:R2:W-:Y:S01]  /*1080*/  LDGSTS.E.BYPASS.128 [R27], [R12.64+-0x200] ;  /* 0x00000e000c1b7fae */ /* 0x0005e2000b901c46 */
[----:B------:R-:W-:Y:S05]  /*1090*/  @!P2 BRA `(.L_x_104) ;  /* 0xfffffcf00000a947 */ /* 0x000fea000383ffff */
.L_x_103:
[----:B------:R-:W-:Y:S05]  /*10a0*/  BSYNC B1 ;  /* 0x0000000000017941 */ /* 0x000fea0003800000 */
.L_x_102:
[----:B--2---:R-:W-:Y:S01]  /*10b0*/  IMAD.IADD R12, R9, 0x1, -R10 ;  /* 0x00000001090c7824 */ /* 0x004fe200078e0a0a */
[----:B------:R-:W-:Y:S04]  /*10c0*/  BSSY B1, `(.L_x_105) ;  /* 0x000001f000017945 */ /* 0x000fe80003800000 */
[----:B------:R-:W-:-:S13]  /*10d0*/  ISETP.GT.AND P2, PT, R12, 0x80, PT ;  /* 0x000000800c00780c */ /* 0x000fda0003f44270 */
[----:B------:R-:W-:Y:S05]  /*10e0*/  @!P2 BRA `(.L_x_106) ;  /* 0x000001c00000a947 */ /* 0x000fea0003800000 */
[----:B------:R-:W-:Y:S01]  /*10f0*/  IADD3 R14, P0, R24, R6, RZ ;  /* 0x00000006180e7210 */ /* 0x000fe20007f1e0ff */
[--C-:B------:R-:W-:Y:S01]  /*1100*/  IMAD.IADD R27, R8, 0x1, R24.reuse ;  /* 0x00000001081b7824 */ /* 0x100fe200078e0218 */
[----:B------:R-:W-:Y:S01]  /*1110*/  IADD3 R26, R24, 0x800, RZ ;  /* 0x00000800181a7810 */ /* 0x000fe20007ffe0ff */
[----:B------:R-:W-:Y:S01]  /*1120*/  IMAD.IADD R25, R17, 0x1, R24 ;  /* 0x0000000111197824 */ /* 0x000fe200078e0218 */
[----:B------:R-:W-:Y:S01]  /*1130*/  IADD3 R35, R23, R24, RZ ;  /* 0x0000001817237210 */ /* 0x000fe20007ffe0ff */
[----:B------:R-:W-:Y:S01]  /*1140*/  IMAD.X R15, R11, 0x1, R18, P0 ;  /* 0x000000010b0f7824 */ /* 0x000fe200000e0612 */
[----:B------:R-:W-:Y:S01]  /*1150*/  IADD3 R12, P0, R14, 0x1000, RZ ;  /* 0x000010000e0c7810 */ /* 0x000fe20007f1e0ff */
[----:B------:R-:W-:Y:S01]  /*1160*/  IMAD.IADD R33, R21, 0x1, R24 ;  /* 0x0000000115217824 */ /* 0x000fe200078e0218 */
[----:B------:R-:W-:Y:S01]  /*1170*/  IADD3 R24, P2, R24, 0x1000, RZ ;  /* 0x0000100018187810 */ /* 0x000fe20007f5e0ff */
[--C-:B------:R-:W-:Y:S01]  /*1180*/  IMAD.IADD R31, R8, 0x1, R26.reuse ;  /* 0x00000001081f7824 */ /* 0x100fe200078e021a */
[----:B------:R-:W-:Y:S01]  /*1190*/  @!PT LDS RZ, [RZ] ;  /* 0x00000000fffff984 */ /* 0x000fe20000000800 */
[----:B------:R-:W-:Y:S01]  /*11a0*/  @!PT LDS RZ, [RZ] ;  /* 0x00000000fffff984 */ /* 0x000fe20000000800 */
[----:B------:R-:W-:Y:S01]  /*11b0*/  @!PT LDS RZ, [RZ] ;  /* 0x00000000fffff984 */ /* 0x000fe20000000800 */
[----:B------:R1:W-:Y:S01]  /*11c0*/  LDGSTS.E.BYPASS.128 [R27], [R14.64] ;  /* 0x000000000e1b7fae */ /* 0x0003e2000b901c46 */
[----:B------:R-:W-:Y:S01]  /*11d0*/  IMAD.X R13, RZ, RZ, R15, P0 ;  /* 0x000000ffff0d7224 */ /* 0x000fe200000e060f */
[----:B------:R-:W-:Y:S01]  /*11e0*/  PLOP3.LUT P0, PT, PT, PT, PT, 0x8, 0x0 ;  /* 0x000000000000781c */ /* 0x000fe20003f0e170 */
[----:B------:R-:W-:Y:S01]  /*11f0*/  IMAD.IADD R29, R17, 0x1, R26 ;  /* 0x00000001111d7824 */ /* 0x000fe200078e021a */
[----:B------:R2:W-:Y:S01]  /*1200*/  LDGSTS.E.BYPASS.128 [R25], [R14.64+0x200] ;  /* 0x000002000e197fae */ /* 0x0005e2000b901c46 */
[----:B------:R-:W-:Y:S01]  /*1210*/  IADD3 R10, R10, 0x100, RZ ;  /* 0x000001000a0a7810 */ /* 0x000fe20007ffe0ff */
[----:B------:R-:W-:-:S02]  /*1220*/  IMAD.X R11, RZ, RZ, R11, P2 ;  /* 0x000000ffff0b7224 */ /* 0x000fc400010e060b */
[----:B------:R3:W-:Y:S01]  /*1230*/  LDGSTS.E.BYPASS.128 [R35], [R14.64+0x400] ;  /* 0x000004000e237fae */ /* 0x0007e2000b901c46 */
[----:B-1----:R-:W-:-:S03]  /*1240*/  IMAD.IADD R27, R23, 0x1, R26 ;  /* 0x00000001171b7824 */ /* 0x002fc600078e021a */
[----:B------:R3:W-:Y:S01]  /*1250*/  LDGSTS.E.BYPASS.128 [R33], [R14.64+0x600] ;  /* 0x000006000e217fae */ /* 0x0007e2000b901c46 */
[----:B--2---:R-:W-:-:S03]  /*1260*/  IADD3 R25, R21, R26, RZ ;  /* 0x0000001a15197210 */ /* 0x004fc60007ffe0ff */
[----:B------:R3:W-:Y:S04]  /*1270*/  LDGSTS.E.BYPASS.128 [R31], [R12.64+-0x800] ;  /* 0x000008000c1f7fae */ /* 0x0007e8000b901c46 */
[----:B------:R3:W-:Y:S04]  /*1280*/  LDGSTS.E.BYPASS.128 [R29], [R12.64+-0x600] ;  /* 0x00000a000c1d7fae */ /* 0x0007e8000b901c46 */
[----:B------:R3:W-:Y:S04]  /*1290*/  LDGSTS.E.BYPASS.128 [R27], [R12.64+-0x400] ;  /* 0x00000c000c1b7fae */ /* 0x0007e8000b901c46 */
[----:B------:R3:W-:Y:S02]  /*12a0*/  LDGSTS.E.BYPASS.128 [R25], [R12.64+-0x200] ;  /* 0x00000e000c197fae */ /* 0x0007e4000b901c46 */
.L_x_106:
[----:B------:R-:W-:Y:S05]  /*12b0*/  BSYNC B1 ;  /* 0x0000000000017941 */ /* 0x000fea0003800000 */
.L_x_105:
[----:B------:R-:W-:-:S13]  /*12c0*/  ISETP.LT.OR P0, PT, R10, R9, P0 ;  /* 0x000000090a00720c */ /* 0x000fda0000701670 */
[----:B------:R-:W-:Y:S05]  /*12d0*/  @!P0 BRA `(.L_x_98) ;  /* 0x000000d000008947 */ /* 0x000fea0003800000 */
[----:B------:R-:W-:Y:S01]  /*12e0*/  IADD3 R10, P0, R24, R6, RZ ;  /* 0x00000006180a7210 */ /* 0x000fe20007f1e0ff */
        /* <DEDUP_REMOVED lines=12> */
.L_x_98:
[----:B------:R-:W-:Y:S05]  /*13b0*/  BSYNC B0 ;  /* 0x0000000000007941 */ /* 0x000fea0003800000 */
.L_x_97:
[----:B------:R-:W-:Y:S01]  /*13c0*/  IMAD.SHL.U32 R18, R20, 0x4, RZ ;  /* 0x0000000414127824 */ /* 0x000fe200078e00ff */
[----:B------:R-:W0:Y:S03]  /*13d0*/  LDGDEPBAR ;  /* 0x00000000000079af */ /* 0x000e260000000000 */
[----:B-1----:R-:W-:-:S04]  /*13e0*/  IMAD.WIDE.U32 R8, R18, R7, c[0x0][0x178] ;  /* 0x00005e0012087625 */ /* 0x002fc800078e0007 */
[----:B------:R-:W-:Y:S01]  /*13f0*/  IMAD.WIDE.U32 R6, R18, R7, c[0x0][0x180] ;  /* 0x0000600012067625 */ /* 0x000fe200078e0007 */
[----:B------:R1:W5:Y:S04]  /*1400*/  LDG.E.U16 R17, [R8.64] ;  /* 0x0000000608117981 */ /* 0x000368000c1e1500 */
[----:B---3--:R1:W5:Y:S04]  /*1410*/  LDG.E.U16 R25, [R8.64+0x2] ;  /* 0x0000020608197981 */ /* 0x008368000c1e1500 */
[----:B------:R1:W5:Y:S04]  /*1420*/  LDG.E.U16 R24, [R8.64+0x4] ;  /* 0x0000040608187981 */ /* 0x000368000c1e1500 */
[----:B------:R1:W5:Y:S04]  /*1430*/  LDG.E.U16 R26, [R8.64+0x6] ;  /* 0x00000606081a7981 */ /* 0x000368000c1e1500 */
[----:B------:R1:W5:Y:S01]  /*1440*/  LDG.E.U16 R23, [R6.64] ;  /* 0x0000000606177981 */ /* 0x000362000c1e1500 */
[----:B------:R-:W-:-:S04]  /*1450*/  DEPBAR.LE SB0, 0x1 ;  /* 0x000080400000791a */ /* 0x000fc80000000000 */
[----:B-----5:R1:W5:Y:S04]  /*1460*/  LDG.E.U16 R15, [R6.64+0x2] ;  /* 0x00000206060f7981 */ /* 0x020368000c1e1500 */
[----:B------:R1:W5:Y:S04]  /*1470*/  LDG.E.U16 R14, [R6.64+0x4] ;  /* 0x00000406060e7981 */ /* 0x000368000c1e1500 */
[----:B------:R1:W5:Y:S01]  /*1480*/  LDG.E.U16 R21, [R6.64+0x6] ;  /* 0x0000060606157981 */ /* 0x000362000c1e1500 */
[----:B------:R-:W-:Y:S05]  /*1490*/  @!P1 EXIT ;  /* 0x000000000000994d */ /* 0x000fea0003800000 */
[----:B------:R-:W-:Y:S01]  /*14a0*/  IMAD R18, R5, 0x400, R18 ;  /* 0x0000040005127824 */ /* 0x000fe200078e0212 */
[----:B-1----:R-:W-:Y:S01]  /*14b0*/  LEA R7, R20, UR4, 0x3 ;  /* 0x0000000414077c11 */ /* 0x002fe2000f8e18ff */
[----:B------:R-:W-:Y:S01]  /*14c0*/  IMAD R5, R2, c[0x0][0x19c], RZ ;  /* 0x0000670002057a24 */ /* 0x000fe200078e02ff */
[----:B------:R-:W-:Y:S01]  /*14d0*/  LEA.HI R2, R0, c[0x0][0x19c], RZ, 0x1 ;  /* 0x0000670000027a11 */ /* 0x000fe200078f08ff */
[----:B------:R-:W-:Y:S01]  /*14e0*/  IMAD R12, R3, R4, RZ ;  /* 0x00000004030c7224 */ /* 0x000fe200078e02ff */
[----:B------:R-:W-:Y:S01]  /*14f0*/  SHF.R.S32.HI R0, RZ, 0x1f, R0 ;  /* 0x0000001fff007819 */ /* 0x000fe20000011400 */
[----:B------:R-:W-:Y:S01]  /*1500*/  IMAD R10, R20, 0x2, R5 ;  /* 0x00000002140a7824 */ /* 0x000fe200078e0205 */
[----:B------:R-:W-:Y:S01]  /*1510*/  LEA.HI R3, R2, R5, RZ, 0x1f ;  /* 0x0000000502037211 */ /* 0x000fe200078ff8ff */
[----:B------:R-:W-:Y:S01]  /*1520*/  IMAD.SHL.U32 R12, R12, 0x80, RZ ;  /* 0x000000800c0c7824 */ /* 0x000fe200078e00ff */
[----:B------:R-:W-:Y:S01]  /*1530*/  MOV R9, c[0x0][0x168] ;  /* 0x00005a0000097a02 */ /* 0x000fe20000000f00 */
[----:B------:R-:W-:Y:S01]  /*1540*/  IMAD.IADD R16, R16, 0x1, R7 ;  /* 0x0000000110107824 */ /* 0x000fe200078e0207 */
[----:B------:R-:W-:Y:S01]  /*1550*/  LEA.HI R0, R0, c[0x0][0x19c], RZ, 0x2 ;  /* 0x0000670000007a11 */ /* 0x000fe200078f10ff */
[----:B------:R-:W-:Y:S01]  /*1560*/  IMAD R3, R20, 0x2, R3 ;  /* 0x0000000214037824 */ /* 0x000fe200078e0203 */
[----:B------:R-:W-:Y:S01]  /*1570*/  PRMT R17, RZ, 0x5410, R17 ;  /* 0x00005410ff117816 */ /* 0x000fe20000000011 */
[----:B------:R-:W-:Y:S01]  /*1580*/  IMAD.MOV.U32 R13, RZ, RZ, RZ ;  /* 0x000000ffff0d7224 */ /* 0x000fe200078e00ff */
[----:B------:R-:W-:Y:S01]  /*1590*/  SHF.R.S32.HI R11, RZ, 0x2, R0 ;  /* 0x00000002ff0b7819 */ /* 0x000fe20000011400 */
[----:B------:R-:W-:Y:S01]  /*15a0*/  IMAD.SHL.U32 R8, R3, 0x2, RZ ;  /* 0x0000000203087824 */ /* 0x000fe200078e00ff */
[----:B------:R-:W-:Y:S01]  /*15b0*/  SHF.L.U32 R10, R10, 0x1, RZ ;  /* 0x000000010a0a7819 */ /* 0x000fe200000006ff */
[----:B------:R-:W-:Y:S01]  /*15c0*/  IMAD R9, R9, 0x80, R12 ;  /* 0x0000008009097824 */ /* 0x000fe200078e020c */
[----:B------:R-:W-:-:S02]  /*15d0*/  PRMT R6, RZ, 0x5410, R25 ;  /* 0x00005410ff067816 */ /* 0x000fc40000000019 */
[----:B------:R-:W-:Y:S02]  /*15e0*/  PRMT R7, RZ, 0x5410, R24 ;  /* 0x00005410ff077816 */ /* 0x000fe40000000018 */
[----:B------:R-:W-:Y:S02]  /*15f0*/  PRMT R5, RZ, 0x5410, R26 ;  /* 0x00005410ff057816 */ /* 0x000fe4000000001a */
[----:B------:R-:W-:Y:S02]  /*1600*/  PRMT R4, RZ, 0x5410, R23 ;  /* 0x00005410ff047816 */ /* 0x000fe40000000017 */
[----:B-----5:R-:W-:Y:S02]  /*1610*/  PRMT R3, RZ, 0x5410, R15 ;  /* 0x00005410ff037816 */ /* 0x020fe4000000000f */
[----:B------:R-:W-:Y:S02]  /*1620*/  PRMT R2, RZ, 0x5410, R14 ;  /* 0x00005410ff027816 */ /* 0x000fe4000000000e */
[----:B------:R-:W-:-:S02]  /*1630*/  PRMT R0, RZ, 0x5410, R21 ;  /* 0x00005410ff007816 */ /* 0x000fc40000000015 */
.L_x_113:
[----:B------:R-:W1:Y:S01]  /*1640*/  LDS.64 R14, [R16] ;  /* 0x00000000100e7984 */ /* 0x000e620000000a00 */
[----:B------:R-:W-:-:S02]  /*1650*/  ISETP.GE.AND P2, PT, R19, c[0x0][0x168], PT ;  /* 0x00005a0013007a0c */ /* 0x000fc40003f46270 */
[--C-:B-1----:R-:W-:Y:S02]  /*1660*/  PRMT R21, RZ, 0x5410, R14.reuse ;  /* 0x00005410ff157816 */ /* 0x102fe4000000000e */
[----:B------:R-:W-:Y:S02]  /*1670*/  PRMT R23, RZ, 0x7610, R14 ;  /* 0x00007610ff177816 */ /* 0x000fe4000000000e */
[--C-:B------:R-:W-:Y:S01]  /*1680*/  PRMT R14, RZ, 0x5410, R15.reuse ;  /* 0x00005410ff0e7816 */ /* 0x100fe2000000000f */
[----:B------:R-:W-:Y:S01]  /*1690*/  FFMA.FTZ R24, R21, R21, RZ ;  /* 0x0000001515187223 */ /* 0x000fe200000100ff */
[----:B------:R-:W-:-:S03]  /*16a0*/  PRMT R26, RZ, 0x7610, R15 ;  /* 0x00007610ff1a7816 */ /* 0x000fc6000000000f */
[----:B------:R-:W-:-:S04]  /*16b0*/  FFMA.FTZ R25, R23, R23, R24 ;  /* 0x0000001717197223 */ /* 0x000fc80000010018 */
[----:B------:R-:W-:-:S04]  /*16c0*/  FFMA.FTZ R25, R14, R14, R25 ;  /* 0x0000000e0e197223 */ /* 0x000fc80000010019 */
[----:B------:R-:W-:Y:S01]  /*16d0*/  FFMA.FTZ R27, R26, R26, R25 ;  /* 0x0000001a1a1b7223 */ /* 0x000fe20000010019 */
[----:B------:R-:W-:Y:S05]  /*16e0*/  BRA.DIV ~URZ, `(.L_x_107) ;  /* 0x000004327f007947 */ /* 0x000fea000b800000 */
[----:B------:R1:W2:Y:S02]  /*16f0*/  SHFL.BFLY PT, R24, R27, 0x10, 0x1f ;  /* 0x0e001f001b187f89 */ /* 0x0002a400000e0000 */
.L_x_114:
[----:B-12---:R-:W-:Y:S01]  /*1700*/  FADD.FTZ R27, R27, R24 ;  /* 0x000000181b1b7221 */ /* 0x006fe20000010000 */
[----:B------:R-:W-:Y:S05]  /*1710*/  BRA.DIV ~URZ, `(.L_x_108) ;  /* 0x000004627f007947 */ /* 0x000fea000b800000 */
[----:B------:R-:W1:Y:S02]  /*1720*/  SHFL.BFLY PT, R24, R27, 0x8, 0x1f ;  /* 0x0d001f001b187f89 */ /* 0x000e6400000e0000 */
[----:B-1----:R-:W-:-:S05]  /*1730*/  FADD.FTZ R24, R27, R24 ;  /* 0x000000181b187221 */ /* 0x002fca0000010000 */
[----:B------:R-:W1:Y:S02]  /*1740*/  SHFL.BFLY PT, R15, R24, 0x4, 0x1f ;  /* 0x0c801f00180f7f89 */ /* 0x000e6400000e0000 */
[----:B-1----:R-:W-:-:S05]  /*1750*/  FADD.FTZ R15, R24, R15 ;  /* 0x0000000f180f7221 */ /* 0x002fca0000010000 */
[----:B------:R-:W1:Y:S02]  /*1760*/  SHFL.BFLY PT, R28, R15, 0x2, 0x1f ;  /* 0x0c401f000f1c7f89 */ /* 0x000e6400000e0000 */
[----:B-1----:R-:W-:-:S05]  /*1770*/  FADD.FTZ R29, R15, R28 ;  /* 0x0000001c0f1d7221 */ /* 0x002fca0000010000 */
[----:B------:R1:W2:Y:S02]  /*1780*/  SHFL.BFLY PT, R24, R29, 0x1, 0x1f ;  /* 0x0c201f001d187f89 */ /* 0x0002a400000e0000 */
.L_x_115:
[----:B--2---:R-:W-:Y:S01]  /*1790*/  FADD.FTZ R24, R24, R29 ;  /* 0x0000001d18187221 */ /* 0x004fe20000010000 */
[----:B------:R-:W-:Y:S01]  /*17a0*/  FSEL R28, R6, R3, !P2 ;  /* 0x00000003061c7208 */ /* 0x000fe20005000000 */
[----:B------:R-:W-:Y:S01]  /*17b0*/  IMAD.MOV.U32 R15, RZ, RZ, 0x3c000000 ;  /* 0x3c000000ff0f7424 */ /* 0x000fe200078e00ff */
[----:B------:R-:W-:Y:S01]  /*17c0*/  ISETP.NE.AND P0, PT, R13, RZ, PT ;  /* 0x000000ff0d00720c */ /* 0x000fe20003f05270 */
[----:B------:R-:W-:Y:S01]  /*17d0*/  BSSY B0, `(.L_x_109) ;  /* 0x0000010000007945 */ /* 0x000fe20003800000 */
[----:B------:R-:W-:Y:S01]  /*17e0*/  ISETP.GE.AND P1, PT, R20, R11, PT ;  /* 0x0000000b1400720c */ /* 0x000fe20003f26270 */
[----:B------:R-:W-:Y:S01]  /*17f0*/  FFMA.FTZ R15, R24, R15, c[0x0][0x174] ;  /* 0x00005d00180f7623 */ /* 0x000fe2000001000f */
[----:B------:R-:W-:-:S05]  /*1800*/  FSEL R24, R17, R4, !P2 ;  /* 0x0000000411187208 */ /* 0x000fca0005000000 */
[----:B------:R-:W2:Y:S02]  /*1810*/  MUFU.RSQ R15, R15 ;  /* 0x0000000f000f7308 */ /* 0x000ea40000001400 */
[C---:B--2---:R-:W-:Y:S02]  /*1820*/  FMUL.FTZ R24, R15.reuse, R24 ;  /* 0x000000180f187220 */ /* 0x044fe40000410000 */
[----:B------:R-:W-:Y:S02]  /*1830*/  FMUL.FTZ R28, R15, R28 ;  /* 0x0000001c0f1c7220 */ /* 0x000fe40000410000 */
[----:B------:R-:W-:Y:S02]  /*1840*/  FMUL.FTZ R21, R21, R24 ;  /* 0x0000001815157220 */ /* 0x000fe40000410000 */
[----:B------:R-:W-:Y:S01]  /*1850*/  FMUL.FTZ R24, R23, R28 ;  /* 0x0000001c17187220 */ /* 0x000fe20000410000 */
[----:B------:R-:W-:-:S05]  /*1860*/  FSEL R28, R7, R2, !P2 ;  /* 0x00000002071c7208 */ /* 0x000fca0005000000 */
[----:B------:R-:W-:Y:S01]  /*1870*/  FMUL.FTZ R23, R15, R28 ;  /* 0x0000001c0f177220 */ /* 0x000fe20000410000 */
[----:B------:R-:W-:-:S03]  /*1880*/  FSEL R28, R5, R0, !P2 ;  /* 0x00000000051c7208 */ /* 0x000fc60005000000 */
[----:B------:R-:W-:Y:S02]  /*1890*/  FMUL.FTZ R14, R14, R23 ;  /* 0x000000170e0e7220 */ /* 0x000fe40000410000 */
[----:B------:R-:W-:Y:S01]  /*18a0*/  FMUL.FTZ R15, R15, R28 ;  /* 0x0000001c0f0f7220 */ /* 0x000fe20000410000 */
[----:B------:R-:W-:Y:S05]  /*18b0*/  @P0 BRA `(.L_x_110) ;  /* 0x0000001000000947 */ /* 0x000fea0003800000 */
[----:B------:R-:W-:-:S04]  /*18c0*/  DEPBAR.LE SB0, 0x0 ;  /* 0x000080000000791a */ /* 0x000fc80000000000 */
.L_x_110:
[----:B------:R-:W-:Y:S05]  /*18d0*/  BSYNC B0 ;  /* 0x0000000000007941 */ /* 0x000fea0003800000 */
.L_x_109:
[----:B------:R-:W-:Y:S01]  /*18e0*/  BSSY B0, `(.L_x_111) ;  /* 0x0000013000007945 */ /* 0x000fe20003800000 */
[----:B------:R-:W-:Y:S01]  /*18f0*/  FMUL.FTZ R15, R26, R15 ;  /* 0x0000000f1a0f7220 */ /* 0x000fe20000410000 */
[----:B------:R-:W-:Y:S05]  /*1900*/  @P1 BRA `(.L_x_112) ;  /* 0x0000010000001947 */ /* 0x000fea0003800000 */
[----:B------:R-:W2:Y:S04]  /*1910*/  LDS.U16 R25, [R8] ;  /* 0x0000000008197984 */ /* 0x000ea80000000400 */
[----:B------:R-:W3:Y:S01]  /*1920*/  LDS.U16 R23, [R10] ;  /* 0x000000000a177984 */ /* 0x000ee20000000400 */
[----:B--2---:R-:W-:-:S02]  /*1930*/  PRMT R25, RZ, 0x5410, R25 ;  /* 0x00005410ff197816 */ /* 0x004fc40000000019 */
[----:B---3--:R-:W-:-:S03]  /*1940*/  PRMT R23, RZ, 0x5410, R23 ;  /* 0x00005410ff177816 */ /* 0x008fc60000000017 */
[CC--:B------:R-:W-:Y:S02]  /*1950*/  FMUL.FTZ R26, R24.reuse, R25.reuse ;  /* 0x00000019181a7220 */ /* 0x0c0fe40000410000 */
[C---:B------:R-:W-:Y:S02]  /*1960*/  FMUL.FTZ R25, R21.reuse, R25 ;  /* 0x0000001915197220 */ /* 0x040fe40000410000 */
[-C--:B------:R-:W-:Y:S02]  /*1970*/  FFMA.FTZ R21, R21, R23.reuse, -R26 ;  /* 0x0000001715157223 */ /* 0x080fe4000001081a */
[----:B------:R-:W-:Y:S02]  /*1980*/  FFMA.FTZ R24, R24, R23, R25 ;  /* 0x0000001718187223 */ /* 0x000fe40000010019 */
[----:B------:R-:W2:Y:S04]  /*1990*/  LDS.U16 R25, [R8+0x2] ;  /* 0x0000020008197984 */ /* 0x000ea80000000400 */
[----:B------:R-:W3:Y:S01]  /*19a0*/  LDS.U16 R23, [R10+0x2] ;  /* 0x000002000a177984 */ /* 0x000ee20000000400 */
[----:B--2---:R-:W-:-:S02]  /*19b0*/  PRMT R25, RZ, 0x5410, R25 ;  /* 0x00005410ff197816 */ /* 0x004fc40000000019 */
[----:B---3--:R-:W-:-:S03]  /*19c0*/  PRMT R23, RZ, 0x5410, R23 ;  /* 0x00005410ff177816 */ /* 0x008fc60000000017 */
[CC--:B------:R-:W-:Y:S02]  /*19d0*/  FMUL.FTZ R26, R15.reuse, R25.reuse ;  /* 0x000000190f1a7220 */ /* 0x0c0fe40000410000 */
[C---:B------:R-:W-:Y:S02]  /*19e0*/  FMUL.FTZ R28, R14.reuse, R25 ;  /* 0x000000190e1c7220 */ /* 0x040fe40000410000 */
[-C--:B------:R-:W-:Y:S02]  /*19f0*/  FFMA.FTZ R14, R14, R23.reuse, -R26 ;  /* 0x000000170e0e7223 */ /* 0x080fe4000001081a */
[----:B------:R-:W-:Y:S02]  /*1a00*/  FFMA.FTZ R15, R15, R23, R28 ;  /* 0x000000170f0f7223 */ /* 0x000fe4000001001c */
.L_x_112:
[----:B------:R-:W-:Y:S05]  /*1a10*/  BSYNC B0 ;  /* 0x0000000000007941 */ /* 0x000fea0003800000 */
.L_x_111:
[----:B------:R-:W-:Y:S02]  /*1a20*/  SEL R23, R12, R9, !P2 ;  /* 0x000000090c177207 */ /* 0x000fe40005000000 */
[----:B------:R-:W-:Y:S02]  /*1a30*/  SEL R26, RZ, c[0x0][0x168], !P2 ;  /* 0x00005a00ff1a7a07 */ /* 0x000fe40005000000 */
[----:B------:R-:W-:-:S02]  /*1a40*/  F2FP.BF16.PACK_AB R15, R15, R14 ;  /* 0x0000000e0f0f723e */ /* 0x000fc400000010ff */
[----:B------:R-:W-:Y:S01]  /*1a50*/  F2FP.BF16.PACK_AB R14, R24, R21 ;  /* 0x00000015180e723e */ /* 0x000fe200000010ff */
[----:B------:R-:W-:Y:S01]  /*1a60*/  IMAD R23, R26, -0x80, R23 ;  /* 0xffffff801a177824 */ /* 0x000fe200078e0217 */
[----:B------:R-:W-:Y:S01]  /*1a70*/  HFMA2.MMA R26, -RZ, RZ, 0, 1.1920928955078125e-07 ;  /* 0x00000002ff1a7435 */ /* 0x000fe200000001ff */
[----:B------:R-:W-:Y:S02]  /*1a80*/  IADD3 R13, R13, 0x1, RZ ;  /* 0x000000010d0d7810 */ /* 0x000fe40007ffe0ff */
[----:B------:R-:W-:Y:S01]  /*1a90*/  IMAD.IADD R23, R23, 0x1, R18 ;  /* 0x0000000117177824 */ /* 0x000fe200078e0212 */
[----:B------:R-:W-:Y:S02]  /*1aa0*/  IADD3 R16, R16, 0x100, RZ ;  /* 0x0000010010107810 */ /* 0x000fe40007ffe0ff */
[----:B------:R-:W-:Y:S02]  /*1ab0*/  ISETP.GE.AND P0, PT, R13, R22, PT ;  /* 0x000000160d00720c */ /* 0x000fe40003f06270 */
[----:B------:R-:W-:-:S02]  /*1ac0*/  IADD3 R19, R19, 0x1, RZ ;  /* 0x0000000113137810 */ /* 0x000fc40007ffe0ff */
[----:B------:R-:W-:Y:S01]  /*1ad0*/  IMAD.WIDE R24, R23, R26, c[0x0][0x160] ;  /* 0x0000580017187625 */ /* 0x000fe200078e021a */
[----:B------:R-:W-:-:S04]  /*1ae0*/  IADD3 R18, R18, 0x80, RZ ;  /* 0x0000008012127810 */ /* 0x000fc80007ffe0ff */
[----:B------:R2:W-:Y:S04]  /*1af0*/  STG.E.64 [R24.64], R14 ;  /* 0x0000000e18007986 */ /* 0x0005e8000c101b06 */
[----:B-12---:R-:W-:Y:S05]  /*1b00*/  @!P0 BRA `(.L_x_113) ;  /* 0xfffffb3000008947 */ /* 0x006fea000383ffff */
[----:B------:R-:W-:Y:S05]  /*1b10*/  EXIT ;  /* 0x000000000000794d */ /* 0x000fea0003800000 */
.L_x_107:
[----:B------:R-:W-:Y:S01]  /*1b20*/  IMAD.MOV.U32 R25, RZ, RZ, 0x10 ;  /* 0x00000010ff197424 */ /* 0x000fe200078e00ff */
[----:B------:R-:W-:Y:S01]  /*1b30*/  MOV R28, 0x1b70 ;  /* 0x00001b70001c7802 */ /* 0x000fe20000000f00 */
[----:B------:R-:W-:Y:S02]  /*1b40*/  IMAD.MOV.U32 R24, RZ, RZ, 0x1f ;  /* 0x0000001fff187424 */ /* 0x000fe400078e00ff */
[----:B------:R-:W-:Y:S02]  /*1b50*/  IMAD.MOV.U32 R15, RZ, RZ, -0x1 ;  /* 0xffffffffff0f7424 */ /* 0x000fe400078e00ff */
[----:B------:R-:W-:Y:S05]  /*1b60*/  CALL.REL.NOINC `($__internal_5_$__cuda_sm70_shflsync_bfly_p) ;  /* 0x000001a000007944 */ /* 0x000fea0003c00000 */
[----:B-12---:R-:W-:Y:S05]  /*1b70*/  BRA `(.L_x_114) ;  /* 0xfffffb8000007947 */ /* 0x006fea000383ffff */
.L_x_108:
[----:B------:R-:W-:Y:S01]  /*1b80*/  IMAD.MOV.U32 R25, RZ, RZ, 0x8 ;  /* 0x00000008ff197424 */ /* 0x000fe200078e00ff */
[----:B------:R-:W-:Y:S01]  /*1b90*/  MOV R24, 0x1f ;  /* 0x0000001f00187802 */ /* 0x000fe20000000f00 */
[----:B------:R-:W-:Y:S01]  /*1ba0*/  IMAD.MOV.U32 R15, RZ, RZ, -0x1 ;  /* 0xffffffffff0f7424 */ /* 0x000fe200078e00ff */
[----:B------:R-:W-:-:S02]  /*1bb0*/  MOV R28, 0x1bd0 ;  /* 0x00001bd0001c7802 */ /* 0x000fc40000000f00 */
[----:B------:R-:W-:Y:S05]  /*1bc0*/  CALL.REL.NOINC `($__internal_5_$__cuda_sm70_shflsync_bfly_p) ;  /* 0x0000014000007944 */ /* 0x000fea0003c00000 */
[----:B-12---:R-:W-:Y:S01]  /*1bd0*/  FADD.FTZ R27, R27, R24 ;  /* 0x000000181b1b7221 */ /* 0x006fe20000010000 */
[----:B------:R-:W-:Y:S01]  /*1be0*/  MOV R28, 0x1c30 ;  /* 0x00001c30001c7802 */ /* 0x000fe20000000f00 */
[----:B------:R-:W-:-:S02]  /*1bf0*/  IMAD.MOV.U32 R25, RZ, RZ, 0x4 ;  /* 0x00000004ff197424 */ /* 0x000fc400078e00ff */
[----:B------:R-:W-:Y:S02]  /*1c00*/  IMAD.MOV.U32 R24, RZ, RZ, 0x1f ;  /* 0x0000001fff187424 */ /* 0x000fe400078e00ff */
[----:B------:R-:W-:Y:S02]  /*1c10*/  IMAD.MOV.U32 R15, RZ, RZ, -0x1 ;  /* 0xffffffffff0f7424 */ /* 0x000fe400078e00ff */
[----:B------:R-:W-:Y:S05]  /*1c20*/  CALL.REL.NOINC `($__internal_5_$__cuda_sm70_shflsync_bfly_p) ;  /* 0x000000e000007944 */ /* 0x000fea0003c00000 */
[----:B-1----:R-:W-:Y:S01]  /*1c30*/  HFMA2.MMA R25, -RZ, RZ, 0, 1.1920928955078125e-07 ;  /* 0x00000002ff197435 */ /* 0x002fe200000001ff */
[----:B--2---:R-:W-:Y:S01]  /*1c40*/  FADD.FTZ R27, R27, R24 ;  /* 0x000000181b1b7221 */ /* 0x004fe20000010000 */
[----:B------:R-:W-:Y:S01]  /*1c50*/  MOV R28, 0x1c90 ;  /* 0x00001c90001c7802 */ /* 0x000fe20000000f00 */
[----:B------:R-:W-:Y:S02]  /*1c60*/  IMAD.MOV.U32 R24, RZ, RZ, 0x1f ;  /* 0x0000001fff187424 */ /* 0x000fe400078e00ff */
[----:B------:R-:W-:Y:S02]  /*1c70*/  IMAD.MOV.U32 R15, RZ, RZ, -0x1 ;  /* 0xffffffffff0f7424 */ /* 0x000fe400078e00ff */
[----:B------:R-:W-:Y:S05]  /*1c80*/  CALL.REL.NOINC `($__internal_5_$__cuda_sm70_shflsync_bfly_p) ;  /* 0x0000008000007944 */ /* 0x000fea0003c00000 */
[----:B--2---:R-:W-:Y:S01]  /*1c90*/  FADD.FTZ R29, R27, R24 ;  /* 0x000000181b1d7221 */ /* 0x004fe20000010000 */
[----:B-1----:R-:W-:Y:S01]  /*1ca0*/  MOV R15, 0xffffffff ;  /* 0xffffffff000f7802 */ /* 0x002fe20000000f00 */
[----:B------:R-:W-:Y:S01]  /*1cb0*/  IMAD.MOV.U32 R25, RZ, RZ, 0x1 ;  /* 0x00000001ff197424 */ /* 0x000fe200078e00ff */
[----:B------:R-:W-:Y:S01]  /*1cc0*/  MOV R28, 0x1d00 ;  /* 0x00001d00001c7802 */ /* 0x000fe20000000f00 */
[----:B------:R-:W-:-:S02]  /*1cd0*/  IMAD.MOV.U32 R24, RZ, RZ, 0x1f ;  /* 0x0000001fff187424 */ /* 0x000fc400078e00ff */
[----:B------:R-:W-:Y:S02]  /*1ce0*/  IMAD.MOV.U32 R27, RZ, RZ, R29 ;  /* 0x000000ffff1b7224 */ /* 0x000fe400078e001d */
[----:B------:R-:W-:Y:S05]  /*1cf0*/  CALL.REL.NOINC `($__internal_5_$__cuda_sm70_shflsync_bfly_p) ;  /* 0x0000001000007944 */ /* 0x000fea0003c00000 */
[----:B-12---:R-:W-:Y:S05]  /*1d00*/  BRA `(.L_x_115) ;  /* 0xfffffa8000007947 */ /* 0x006fea000383ffff */
        .weak           $__internal_5_$__cuda_sm70_shflsync_bfly_p
        .type           $__internal_5_$__cuda_sm70_shflsync_bfly_p,@function
        .size           $__internal_5_$__cuda_sm70_shflsync_bfly_p,(.L_x_3641 - $__internal_5_$__cuda_sm70_shflsync_bfly_p)
$__internal_5_$__cuda_sm70_shflsync_bfly_p:
[----:B------:R-:W-:Y:S01]  /*1d10*/  IMAD.MOV.U32 R30, RZ, RZ, R28 ;  /* 0x000000ffff1e7224 */ /* 0x000fe200078e001c */
[----:B------:R-:W-:Y:S04]  /*1d20*/  WARPSYNC R15 ;  /* 0x0000000f00007348 */ /* 0x000fe80003800000 */
[----:B------:R-:W-:Y:S01]  /*1d30*/  IMAD.MOV.U32 R31, RZ, RZ, 0x0 ;  /* 0x00000000ff1f7424 */ /* 0x000fe200078e00ff */
[----:B------:R1:W2:Y:S03]  /*1d40*/  SHFL.BFLY PT, R24, R27, R25, R24 ;  /* 0x0c0000191b187389 */ /* 0x0002a600000e0018 */
[----:B------:R-:W-:Y:S05]  /*1d50*/  RET.REL.NODEC R30 `(_ZN12tensorrt_llm7kernels32fusedQKNormRopeKernelNTokenHeadsIN3c108BFloat16ES3_Li128ELb1ELi8EEEvPviiifPKvS6_S6_PKlii) ;  /* 0xffffe2a01e007950 */ /* 0x000fea0003c3ffff */
.L_x_116:
        /* <DEDUP_REMOVED lines=10> */
.L_x_3641:


//--------------------- .text._ZN12tensorrt_llm7kernels32fusedQKNormRopeKernelNTokenHeadsIN3c108BFloat16ES3_Li64ELb0ELi8EEEvPviiifPKvS6_S6_PKlii --------------------------
	.section	.text._ZN12tensorrt_llm7kernels32fusedQKNormRopeKernelNTokenHeadsIN3c108BFloat16ES3_Li64ELb0ELi8EEEvPviiifPKvS6_S6_PKlii,"ax",@progbits
	.sectioninfo	@"SHI_REGISTERS=32"
	.align	128
        .global         _ZN12tensorrt_llm7kernels32fusedQKNormRopeKernelNTokenHeadsIN3c108BFloat16ES3_Li64ELb0ELi8EEEvPviiifPKvS6_S6_PKlii
        .type           _ZN12tensorrt_llm7kernels32fusedQKNormRopeKernelNTokenHeadsIN3c108BFloat16ES3_Li64ELb0ELi8EEEvPviiifPKvS6_S6_PKlii,@function
        .size           _ZN12tensorrt_llm7kernels32fusedQKNormRopeKernelNTokenHeadsIN3c108BFloat16ES3_Li64ELb0ELi8EEEvPviiifPKvS6_S6_PKlii,(.L_x_3643 - _ZN12tensorrt_llm7kernels32fusedQKNormRopeKernelNTokenHeadsIN3c108BFloat16ES3_Li64ELb0ELi8EEEvPviiifPKvS6_S6_PKlii)
        .other          _ZN12tensorrt_llm7kernels32fusedQKNormRopeKernelNTokenHeadsIN3c108BFloat16ES3_Li64ELb0ELi8EEEvPviiifPKvS6_S6_PKlii,@"STO_CUDA_ENTRY STV_DEFAULT"
_ZN12tensorrt_llm7kernels32fusedQKNormRopeKernelNTokenHeadsIN3c108BFloat16ES3_Li64ELb0ELi8EEEvPviiifPKvS6_S6_PKlii:
.text._ZN12tensorrt_llm7kernels32fusedQKNormRopeKernelNTokenHeadsIN3c108BFloat16ES3_Li64ELb0ELi8EEEvPviiifPKvS6_S6_PKlii:
        /* <DEDUP_REMOVED lines=75> */
.L_x_121:
        /* <DEDUP_REMOVED lines=24> */
[----:B------:R-:W-:Y:S01]  /*0630*/  IMAD R14, R6, 0x2, R17 ;  /* 0x00000002060e7824 */ /* 0x000fe200078e0211 */
        /* <DEDUP_REMOVED lines=13> */
[----:B------:R1:W-:Y:S03]  /*0710*/  LDGSTS.E [R23], [R10.64] ;  /* 0x000000000a177fae */ /* 0x0003e6000b921846 */
[-C--:B------:R-:W-:Y:S01]  /*0720*/  IMAD.WIDE R14, R17, R16.reuse, c[0x0][0x160] ;  /* 0x00005800110e7625 */ /* 0x080fe200078e0210 */
[----:B------:R1:W-:Y:S03]  /*0730*/  LDGSTS.E [R23+0x80], [R12.64] ;  /* 0x000800000c177fae */ /* 0x0003e6000b921846 */
[----:B------:R-:W-:Y:S01]  /*0740*/  IMAD.WIDE R16, R25, R16, c[0x0][0x160] ;  /* 0x0000580019107625 */ /* 0x000fe200078e0210 */
[----:B------:R1:W-:Y:S04]  /*0750*/  LDGSTS.E [R23+0x100], [R14.64] ;  /* 0x001000000e177fae */ /* 0x0003e8000b921846 */
[----:B------:R1:W-:Y:S01]  /*0760*/  LDGSTS.E [R23+0x180], [R16.64] ;  /* 0x0018000010177fae */ /* 0x0003e2000b921846 */
[----:B------:R-:W-:Y:S05]  /*0770*/  @P2 BRA `(.L_x_121) ;  /* 0xfffffd3000002947 */ /* 0x000fea000383ffff */
.L_x_120:
[----:B------:R-:W-:Y:S05]  /*0780*/  BSYNC B1 ;  /* 0x0000000000017941 */ /* 0x000fea0003800000 */
.L_x_119:
        /* <DEDUP_REMOVED lines=9> */
.L_x_122:
        /* <DEDUP_REMOVED lines=13> */
[----:B------:R1:W-:Y:S02]  /*08f0*/  LDGSTS.E [R13], [R10.64] ;  /* 0x000000000a0d7fae */ /* 0x0003e4000b921846 */
[----:B-1----:R-:W-:Y:S01]  /*0900*/  IADD3 R13, R13, 0x80, RZ ;  /* 0x000000800d0d7810 */ /* 0x002fe20007ffe0ff */
[----:B------:R-:W-:Y:S05]  /*0910*/  @P0 BRA `(.L_x_122) ;  /* 0xffffff0000000947 */ /* 0x000fea000383ffff */
.L_x_118:
[----:B------:R-:W-:Y:S05]  /*0920*/  BSYNC B0 ;  /* 0x0000000000007941 */ /* 0x000fea0003800000 */
.L_x_117:
[----:B------:R-:W-:Y:S01]  /*0930*/  IMAD.MOV.U32 R8, RZ, RZ, 0x2 ;  /* 0x00000002ff087424 */ /* 0x000fe200078e00ff */
[----:B------:R-:W0:Y:S01]  /*0940*/  LDGDEPBAR ;  /* 0x00000000000079af */ /* 0x000e220000000000 */
[----:B-1----:R-:W-:Y:S01]  /*0950*/  IMAD.MOV.U32 R11, RZ, RZ, c[0x0][0x19c] ;  /* 0x00006700ff0b7624 */ /* 0x002fe200078e00ff */
        /* <DEDUP_REMOVED lines=32> */
.L_x_127:
        /* <DEDUP_REMOVED lines=13> */
.L_x_126:
[----:B------:R-:W-:Y:S05]  /*0c30*/  BSYNC B1 ;  /* 0x0000000000017941 */ /* 0x000fea0003800000 */
.L_x_125:
        /* <DEDUP_REMOVED lines=13> */
[----:B------:R-:W-:Y:S01]  /*0d10*/  MOV R15, R17 ;  /* 0x00000011000f7202 */ /* 0x000fe20000000f00 */
[----:B------:R-:W-:Y:S01]  /*0d20*/  IMAD.MOV.U32 R25, RZ, RZ, R16 ;  /* 0x000000ffff197224 */ /* 0x000fe200078e0010 */
[----:B------:R-:W-:Y:S02]  /*0d30*/  PLOP3.LUT P0, PT, PT, PT, PT, 0x80, 0x0 ;  /* 0x000000000000781c */ /* 0x000fe40003f0f070 */
[C---:B------:R-:W-:Y:S02]  /*0d40*/  IADD3 R21, R12.reuse, 0x600, RZ ;  /* 0x000006000c157810 */ /* 0x040fe40007ffe0ff */
[C---:B------:R-:W-:Y:S02]  /*0d50*/  IADD3 R23, R12.reuse, 0x400, RZ ;  /* 0x000004000c177810 */ /* 0x040fe40007ffe0ff */
[----:B------:R-:W-:Y:S01]  /*0d60*/  IADD3 R20, R12, 0x200, RZ ;  /* 0x000002000c147810 */ /* 0x000fe20007ffe0ff */
[----:B------:R-:W-:Y:S05]  /*0d70*/  @!P2 BRA `(.L_x_129) ;  /* 0x000003300000a947 */ /* 0x000fea0003800000 */
[----:B------:R-:W-:Y:S02]  /*0d80*/  PLOP3.LUT P0, PT, PT, PT, PT, 0x8, 0x0 ;  /* 0x000000000000781c */ /* 0x000fe40003f0e170 */
[----:B------:R-:W-:-:S02]  /*0d90*/  IADD3 R27, R13, -0x180, RZ ;  /* 0xfffffe800d1b7810 */ /* 0x000fc40007ffe0ff */
.L_x_130:
[----:B-1----:R-:W-:Y:S01]  /*0da0*/  IADD3 R16, P2, R25, R10, RZ ;  /* 0x0000000a19107210 */ /* 0x002fe20007f5e0ff */
[--C-:B------:R-:W-:Y:S01]  /*0db0*/  IMAD.IADD R24, R12, 0x1, R25.reuse ;  /* 0x000000010c187824 */ /* 0x100fe200078e0219 */
[----:B------:R-:W-:Y:S01]  /*0dc0*/  IADD3 R14, R14, 0x200, RZ ;  /* 0x000002000e0e7810 */ /* 0x000fe20007ffe0ff */
[----:B------:R-:W-:-:S02]  /*0dd0*/  IMAD.IADD R29, R23, 0x1, R25 ;  /* 0x00000001171d7824 */ /* 0x000fc400078e0219 */
[----:B------:R-:W-:Y:S01]  /*0de0*/  IMAD.X R17, R15, 0x1, R22, P2 ;  /* 0x000000010f117824 */ /* 0x000fe200010e0616 */
[----:B------:R-:W-:Y:S01]  /*0df0*/  IADD3 R18, P2, R16, 0x1000, RZ ;  /* 0x0000100010127810 */ /* 0x000fe20007f5e0ff */
[----:B------:R-:W-:-:S03]  /*0e00*/  IMAD.IADD R28, R21, 0x1, R25 ;  /* 0x00000001151c7824 */ /* 0x000fc600078e0219 */
[----:B------:R-:W-:Y:S01]  /*0e10*/  @!PT LDS RZ, [RZ] ;  /* 0x00000000fffff984 */ /* 0x000fe20000000800 */
[----:B------:R-:W-:Y:S01]  /*0e20*/  @!PT LDS RZ, [RZ] ;  /* 0x00000000fffff984 */ /* 0x000fe20000000800 */
[----:B------:R-:W-:Y:S01]  /*0e30*/  @!PT LDS RZ, [RZ] ;  /* 0x00000000fffff984 */ /* 0x000fe20000000800 */
[----:B------:R1:W-:Y:S01]  /*0e40*/  LDGSTS.E.BYPASS.128 [R24], [R16.64] ;  /* 0x0000000010187fae */ /* 0x0003e2000b901c46 */
[----:B------:R-:W-:Y:S01]  /*0e50*/  IADD3.X R19, RZ, R17, RZ, P2, !PT ;  /* 0x00000011ff137210 */ /* 0x000fe200017fe4ff */
[----:B-1----:R-:W-:-:S05]  /*0e60*/  IMAD.IADD R24, R20, 0x1, R25 ;  /* 0x0000000114187824 */ /* 0x002fca00078e0219 */
[----:B------:R1:W-:Y:S04]  /*0e70*/  LDGSTS.E.BYPASS.128 [R24], [R16.64+0x200] ;  /* 0x0000020010187fae */ /* 0x0003e8000b901c46 */
[----:B------:R2:W-:Y:S04]  /*0e80*/  LDGSTS.E.BYPASS.128 [R29], [R16.64+0x400] ;  /* 0x00000400101d7fae */ /* 0x0005e8000b901c46 */
[----:B------:R3:W-:Y:S01]  /*0e90*/  LDGSTS.E.BYPASS.128 [R28], [R16.64+0x600] ;  /* 0x00000600101c7fae */ /* 0x0007e2000b901c46 */
[C---:B--2---:R-:W-:Y:S02]  /*0ea0*/  IADD3 R29, R25.reuse, 0x800, RZ ;  /* 0x00000800191d7810 */ /* 0x044fe40007ffe0ff */
[----:B---3--:R-:W-:-:S03]  /*0eb0*/  IADD3 R28, R25, 0x1000, RZ ;  /* 0x00001000191c7810 */ /* 0x008fc60007ffe0ff */
[--C-:B------:R-:W-:Y:S01]  /*0ec0*/  IMAD.IADD R26, R12, 0x1, R29.reuse ;  /* 0x000000010c1a7824 */ /* 0x100fe200078e021d */
[----:B-1----:R-:W-:Y:S01]  /*0ed0*/  IADD3 R16, P2, R16, 0x2000, RZ ;  /* 0x0000200010107810 */ /* 0x002fe20007f5e0ff */
[----:B------:R-:W-:-:S03]  /*0ee0*/  IMAD.IADD R24, R20, 0x1, R29 ;  /* 0x0000000114187824 */ /* 0x000fc600078e021d */
[----:B------:R1:W-:Y:S01]  /*0ef0*/  LDGSTS.E.BYPASS.128 [R26], [R18.64+-0x800] ;  /* 0x00000800121a7fae */ /* 0x0003e2000b901c46 */
[----:B------:R-:W-:Y:S01]  /*0f00*/  IMAD.X R17, RZ, RZ, R17, P2 ;  /* 0x000000ffff117224 */ /* 0x000fe200010e0611 */
[----:B------:R-:W-:Y:S02]  /*0f10*/  ISETP.GE.AND P2, PT, R14, R27, PT ;  /* 0x0000001b0e00720c */ /* 0x000fe40003f46270 */
[----:B------:R2:W-:Y:S01]  /*0f20*/  LDGSTS.E.BYPASS.128 [R24], [R18.64+-0x600] ;  /* 0x00000a0012187fae */ /* 0x0005e2000b901c46 */
[--C-:B-1----:R-:W-:Y:S02]  /*0f30*/  IMAD.IADD R26, R23, 0x1, R29.reuse ;  /* 0x00000001171a7824 */ /* 0x102fe400078e021d */
[----:B------:R-:W-:Y:S02]  /*0f40*/  IMAD.IADD R29, R21, 0x1, R29 ;  /* 0x00000001151d7824 */ /* 0x000fe400078e021d */
[--C-:B--2---:R-:W-:Y:S01]  /*0f50*/  IMAD.IADD R24, R12, 0x1, R28.reuse ;  /* 0x000000010c187824 */ /* 0x104fe200078e021c */
[----:B------:R1:W-:Y:S04]  /*0f60*/  LDGSTS.E.BYPASS.128 [R26], [R18.64+-0x400] ;  /* 0x00000c00121a7fae */ /* 0x0003e8000b901c46 */
[----:B------:R2:W-:Y:S04]  /*0f70*/  LDGSTS.E.BYPASS.128 [R29], [R18.64+-0x200] ;  /* 0x00000e00121d7fae */ /* 0x0005e8000b901c46 */
[----:B------:R3:W-:Y:S01]  /*0f80*/  LDGSTS.E.BYPASS.128 [R24], [R18.64] ;  /* 0x0000000012187fae */ /* 0x0007e2000b901c46 */
[--C-:B-1----:R-:W-:Y:S01]  /*0f90*/  IMAD.IADD R26, R23, 0x1, R28.reuse ;  /* 0x00000001171a7824 */ /* 0x102fe200078e021c */
[----:B--2---:R-:W-:Y:S01]  /*0fa0*/  IADD3 R29, R20, R28, RZ ;  /* 0x0000001c141d7210 */ /* 0x004fe20007ffe0ff */
[----:B---3--:R-:W-:-:S04]  /*0fb0*/  IMAD.IADD R24, R21, 0x1, R28 ;  /* 0x0000000115187824 */ /* 0x008fc800078e021c */
[----:B------:R1:W-:Y:S04]  /*0fc0*/  LDGSTS.E.BYPASS.128 [R29], [R18.64+0x200] ;  /* 0x00000200121d7fae */ /* 0x0003e8000b901c46 */
[----:B------:R2:W-:Y:S04]  /*0fd0*/  LDGSTS.E.BYPASS.128 [R26], [R18.64+0x400] ;  /* 0x00000400121a7fae */ /* 0x0005e8000b901c46 */
[----:B------:R3:W-:Y:S01]  /*0fe0*/  LDGSTS.E.BYPASS.128 [R24], [R18.64+0x600] ;  /* 0x0000060012187fae */ /* 0x0007e2000b901c46 */
[C---:B-1----:R-:W-:Y:S02]  /*0ff0*/  IADD3 R29, R25.reuse, 0x1800, RZ ;  /* 0x00001800191d7810 */ /* 0x042fe40007ffe0ff */
[----:B------:R-:W-:-:S02]  /*1000*/  IADD3 R25, P3, R25, 0x2000, RZ ;  /* 0x0000200019197810 */ /* 0x000fc40007f7e0ff */
[----:B--2---:R-:W-:Y:S01]  /*1010*/  IADD3 R26, R20, R29, RZ ;  /* 0x0000001d141a7210 */ /* 0x004fe20007ffe0ff */
[----:B------:R-:W-:Y:S02]  /*1020*/  IMAD.IADD R28, R12, 0x1, R29 ;  /* 0x000000010c1c7824 */ /* 0x000fe400078e021d */
[----:B------:R-:W-:Y:S02]  /*1030*/  IMAD.X R15, RZ, RZ, R15, P3 ;  /* 0x000000ffff0f7224 */ /* 0x000fe400018e060f */
[--C-:B---3--:R-:W-:Y:S01]  /*1040*/  IMAD.IADD R24, R23, 0x1, R29.reuse ;  /* 0x0000000117187824 */ /* 0x108fe200078e021d */
[----:B------:R1:W-:Y:S01]  /*1050*/  LDGSTS.E.BYPASS.128 [R28], [R16.64+-0x800] ;  /* 0x00000800101c7fae */ /* 0x0003e2000b901c46 */
[----:B------:R-:W-:-:S03]  /*1060*/  IMAD.IADD R29, R21, 0x1, R29 ;  /* 0x00000001151d7824 */ /* 0x000fc600078e021d */
[----:B------:R1:W-:Y:S04]  /*1070*/  LDGSTS.E.BYPASS.128 [R26], [R16.64+-0x600] ;  /* 0x00000a00101a7fae */ /* 0x0003e8000b901c46 */
[----:B------:R1:W-:Y:S04]  /*1080*/  LDGSTS.E.BYPASS.128 [R24], [R16.64+-0x400] ;  /* 0x00000c0010187fae */ /* 0x0003e8000b901c46 */
[----:B------:R1:W-:Y:S01]  /*1090*/  LDGSTS.E.BYPASS.128 [R29], [R16.64+-0x200] ;  /* 0x00000e00101d7fae */ /* 0x0003e2000b901c46 */
[----:B------:R-:W-:Y:S05]  /*10a0*/  @!P2 BRA `(.L_x_130) ;  /* 0xfffffcf00000a947 */ /* 0x000fea000383ffff */
.L_x_129:
[----:B------:R-:W-:Y:S05]  /*10b0*/  BSYNC B1 ;  /* 0x0000000000017941 */ /* 0x000fea0003800000 */
.L_x_128:
[----:B-1----:R-:W-:Y:S01]  /*10c0*/  IMAD.IADD R16, R13, 0x1, -R14 ;  /* 0x000000010d107824 */ /* 0x002fe200078e0a0e */
[----:B------:R-:W-:Y:S04]  /*10d0*/  BSSY B1, `(.L_x_131) ;  /* 0x000001f000017945 */ /* 0x000fe80003800000 */
[----:B------:R-:W-:-:S13]  /*10e0*/  ISETP.GT.AND P2, PT, R16, 0x80, PT ;  /* 0x000000801000780c */ /* 0x000fda0003f44270 */
[----:B------:R-:W-:Y:S05]  /*10f0*/  @!P2 BRA `(.L_x_132) ;  /* 0x000001c00000a947 */ /* 0x000fea0003800000 */
[----:B------:R-:W-:Y:S01]  /*1100*/  IADD3 R18, P0, R25, R10, RZ ;  /* 0x0000000a19127210 */ /* 0x000fe20007f1e0ff */
[--C-:B------:R-:W-:Y:S01]  /*1110*/  IMAD.IADD R24, R12, 0x1, R25.reuse ;  /* 0x000000010c187824 */ /* 0x100fe200078e0219 */
[----:B------:R-:W-:Y:S01]  /*1120*/  IADD3 R14, R14, 0x100, RZ ;  /* 0x000001000e0e7810 */ /* 0x000fe20007ffe0ff */
[--C-:B------:R-:W-:Y:S01]  /*1130*/  IMAD.IADD R27, R20, 0x1, R25.reuse ;  /* 0x00000001141b7824 */ /* 0x100fe200078e0219 */
[----:B------:R-:W-:Y:S01]  /*1140*/  IADD3.X R19, R15, R22, RZ, P0, !PT ;  /* 0x000000160f137210 */ /* 0x000fe200007fe4ff */
[--C-:B------:R-:W-:Y:S01]  /*1150*/  IMAD.IADD R29, R23, 0x1, R25.reuse ;  /* 0x00000001171d7824 */ /* 0x100fe200078e0219 */
[----:B------:R-:W-:Y:S01]  /*1160*/  IADD3 R16, P0, R18, 0x1000, RZ ;  /* 0x0000100012107810 */ /* 0x000fe20007f1e0ff */
[----:B------:R-:W-:Y:S02]  /*1170*/  IMAD.IADD R28, R21, 0x1, R25 ;  /* 0x00000001151c7824 */ /* 0x000fe400078e0219 */
[----:B------:R-:W-:Y:S01]  /*1180*/  @!PT LDS RZ, [RZ] ;  /* 0x00000000fffff984 */ /* 0x000fe20000000800 */
[----:B------:R-:W-:Y:S01]  /*1190*/  @!PT LDS RZ, [RZ] ;  /* 0x00000000fffff984 */ /* 0x000fe20000000800 */
[----:B------:R-:W-:Y:S01]  /*11a0*/  @!PT LDS RZ, [RZ] ;  /* 0x00000000fffff984 */ /* 0x000fe20000000800 */
[----:B------:R1:W-:Y:S01]  /*11b0*/  LDGSTS.E.BYPASS.128 [R24], [R18.64] ;  /* 0x0000000012187fae */ /* 0x0003e2000b901c46 */
[----:B------:R-:W-:-:S02]  /*11c0*/  IADD3.X R17, RZ, R19, RZ, P0, !PT ;  /* 0x00000013ff117210 */ /* 0x000fc400007fe4ff */
[----:B------:R-:W-:Y:S01]  /*11d0*/  PLOP3.LUT P0, PT, PT, PT, PT, 0x8, 0x0 ;  /* 0x000000000000781c */ /* 0x000fe20003f0e170 */
[----:B------:R2:W-:Y:S04]  /*11e0*/  LDGSTS.E.BYPASS.128 [R27], [R18.64+0x200] ;  /* 0x00000200121b7fae */ /* 0x0005e8000b901c46 */
[----:B------:R3:W-:Y:S04]  /*11f0*/  LDGSTS.E.BYPASS.128 [R29], [R18.64+0x400] ;  /* 0x00000400121d7fae */ /* 0x0007e8000b901c46 */
[----:B------:R4:W-:Y:S01]  /*1200*/  LDGSTS.E.BYPASS.128 [R28], [R18.64+0x600] ;  /* 0x00000600121c7fae */ /* 0x0009e2000b901c46 */
[----:B--2---:R-:W-:-:S02]  /*1210*/  IADD3 R27, R25, 0x800, RZ ;  /* 0x00000800191b7810 */ /* 0x004fc40007ffe0ff */
[----:B------:R-:W-:-:S03]  /*1220*/  IADD3 R25, P2, R25, 0x1000, RZ ;  /* 0x0000100019197810 */ /* 0x000fc60007f5e0ff */
[--C-:B------:R-:W-:Y:S01]  /*1230*/  IMAD.IADD R26, R12, 0x1, R27.reuse ;  /* 0x000000010c1a7824 */ /* 0x100fe200078e021b */
[----:B------:R-:W-:Y:S01]  /*1240*/  IADD3.X R15, RZ, R15, RZ, P2, !PT ;  /* 0x0000000fff0f7210 */ /* 0x000fe200017fe4ff */
[--C-:B-1----:R-:W-:Y:S02]  /*1250*/  IMAD.IADD R24, R20, 0x1, R27.reuse ;  /* 0x0000000114187824 */ /* 0x102fe400078e021b */
[--C-:B---3--:R-:W-:Y:S01]  /*1260*/  IMAD.IADD R29, R23, 0x1, R27.reuse ;  /* 0x00000001171d7824 */ /* 0x108fe200078e021b */
[----:B------:R4:W-:Y:S01]  /*1270*/  LDGSTS.E.BYPASS.128 [R26], [R16.64+-0x800] ;  /* 0x00000800101a7fae */ /* 0x0009e2000b901c46 */
[----:B------:R-:W-:-:S03]  /*1280*/  IMAD.IADD R27, R21, 0x1, R27 ;  /* 0x00000001151b7824 */ /* 0x000fc600078e021b */
[----:B------:R4:W-:Y:S04]  /*1290*/  LDGSTS.E.BYPASS.128 [R24], [R16.64+-0x600] ;  /* 0x00000a0010187fae */ /* 0x0009e8000b901c46 */
[----:B------:R4:W-:Y:S04]  /*12a0*/  LDGSTS.E.BYPASS.128 [R29], [R16.64+-0x400] ;  /* 0x00000c00101d7fae */ /* 0x0009e8000b901c46 */
[----:B------:R4:W-:Y:S02]  /*12b0*/  LDGSTS.E.BYPASS.128 [R27], [R16.64+-0x200] ;  /* 0x00000e00101b7fae */ /* 0x0009e4000b901c46 */
.L_x_132:
[----:B------:R-:W-:Y:S05]  /*12c0*/  BSYNC B1 ;  /* 0x0000000000017941 */ /* 0x000fea0003800000 */
.L_x_131:
[----:B------:R-:W-:-:S13]  /*12d0*/  ISETP.LT.OR P0, PT, R14, R13, P0 ;  /* 0x0000000d0e00720c */ /* 0x000fda0000701670 */
[----:B------:R-:W-:Y:S05]  /*12e0*/  @!P0 BRA `(.L_x_124) ;  /* 0x000000d000008947 */ /* 0x000fea0003800000 */
[----:B------:R-:W-:Y:S01]  /*12f0*/  IADD3 R14, P0, R25, R10, RZ ;  /* 0x0000000a190e7210 */ /* 0x000fe20007f1e0ff */
[--C-:B----4-:R-:W-:Y:S01]  /*1300*/  IMAD.IADD R17, R12, 0x1, R25.reuse ;  /* 0x000000010c117824 */ /* 0x110fe200078e0219 */
[----:B------:R-:W-:Y:S01]  /*1310*/  IADD3 R21, R21, R25, RZ ;  /* 0x0000001915157210 */ /* 0x000fe20007ffe0ff */
        /* <DEDUP_REMOVED lines=10> */
.L_x_124:
[----:B------:R-:W-:Y:S05]  /*13c0*/  BSYNC B0 ;  /* 0x0000000000007941 */ /* 0x000fea0003800000 */
.L_x_123:
[----:B-1----:R-:W-:Y:S01]  /*13d0*/  IMAD.SHL.U32 R15, R6, 0x2, RZ ;  /* 0x00000002060f7824 */ /* 0x002fe200078e00ff */
[----:B------:R-:W0:Y:S03]  /*13e0*/  LDGDEPBAR ;  /* 0x00000000000079af */ /* 0x000e260000000000 */
[----:B------:R-:W-:-:S04]  /*13f0*/  IMAD.WIDE.U32 R20, R15, R8, c[0x0][0x178] ;  /* 0x00005e000f147625 */ /* 0x000fc800078e0008 */
[----:B------:R-:W-:Y:S01]  /*1400*/  IMAD.WIDE.U32 R12, R15, R8, c[0x0][0x180] ;  /* 0x000060000f0c7625 */ /* 0x000fe200078e0008 */
[----:B------:R1:W5:Y:S04]  /*1410*/  LDG.E.U16 R14, [R20.64] ;  /* 0x00000006140e7981 */ /* 0x000368000c1e1500 */
[----:B----45:R1:W5:Y:S04]  /*1420*/  LDG.E.U16 R16, [R20.64+0x2] ;  /* 0x0000020614107981 */ /* 0x030368000c1e1500 */
[----:B------:R1:W5:Y:S04]  /*1430*/  LDG.E.U16 R18, [R12.64] ;  /* 0x000000060c127981 */ /* 0x000368000c1e1500 */
[----:B------:R1:W5:Y:S01]  /*1440*/  LDG.E.U16 R23, [R12.64+0x2] ;  /* 0x000002060c177981 */ /* 0x000362000c1e1500 */
[----:B------:R-:W-:-:S04]  /*1450*/  DEPBAR.LE SB0, 0x1 ;  /* 0x000080400000791a */ /* 0x000fc80000000000 */
[----:B------:R-:W-:Y:S05]  /*1460*/  @!P1 EXIT ;  /* 0x000000000000994d */ /* 0x000fea0003800000 */
[----:B------:R-:W-:Y:S01]  /*1470*/  IABS R10, c[0x0][0x19c] ;  /* 0x00006700000a7a13 */ /* 0x000fe20000000000 */
[----:B------:R-:W-:Y:S01]  /*1480*/  IMAD.SHL.U32 R8, R6, 0x4, RZ ;  /* 0x0000000406087824 */ /* 0x000fe200078e00ff */
[----:B------:R-:W-:Y:S02]  /*1490*/  PRMT R14, RZ, 0x5410, R14 ;  /* 0x00005410ff0e7816 */ /* 0x000fe4000000000e */
[----:B------:R-:W2:Y:S01]  /*14a0*/  I2F.RP R19, R10 ;  /* 0x0000000a00137306 */ /* 0x000ea20000209400 */
[----:B-----5:R-:W-:Y:S02]  /*14b0*/  PRMT R16, RZ, 0x5410, R16 ;  /* 0x00005410ff107816 */ /* 0x020fe40000000010 */
[----:B------:R-:W-:Y:S02]  /*14c0*/  IADD3 R17, R8, 0x2, RZ ;  /* 0x0000000208117810 */ /* 0x000fe40007ffe0ff */
[----:B------:R-:W-:Y:S02]  /*14d0*/  IADD3 R7, R7, UR4, R8 ;  /* 0x0000000407077c10 */ /* 0x000fe4000fffe008 */
[----:B------:R-:W-:-:S02]  /*14e0*/  ISETP.GE.AND P2, PT, R17, RZ, PT ;  /* 0x000000ff1100720c */ /* 0x000fc40003f46270 */
[----:B------:R-:W-:Y:S01]  /*14f0*/  PRMT R23, RZ, 0x5410, R23 ;  /* 0x00005410ff177816 */ /* 0x000fe20000000017 */
[----:B--2---:R-:W2:Y:S02]  /*1500*/  MUFU.RCP R19, R19 ;  /* 0x0000001300137308 */ /* 0x004ea40000001000 */
[----:B-12---:R-:W-:Y:S02]  /*1510*/  IADD3 R12, R19, 0xffffffe, RZ ;  /* 0x0ffffffe130c7810 */ /* 0x006fe40007ffe0ff */
[----:B------:R-:W-:-:S04]  /*1520*/  IABS R19, R17 ;  /* 0x0000001100137213 */ /* 0x000fc80000000000 */
[----:B------:R1:W2:Y:S01]  /*1530*/  F2I.FTZ.U32.TRUNC.NTZ R13, R12 ;  /* 0x0000000c000d7305 */ /* 0x0002a2000021f000 */
[----:B------:R-:W-:Y:S01]  /*1540*/  MOV R17, c[0x0][0x168] ;  /* 0x00005a0000117a02 */ /* 0x000fe20000000f00 */
[----:B-1----:R-:W-:Y:S02]  /*1550*/  IMAD.MOV.U32 R12, RZ, RZ, RZ ;  /* 0x000000ffff0c7224 */ /* 0x002fe400078e00ff */
[----:B--2---:R-:W-:-:S04]  /*1560*/  IMAD.MOV R21, RZ, RZ, -R13 ;  /* 0x000000ffff157224 */ /* 0x004fc800078e0a0d */
[----:B------:R-:W-:-:S04]  /*1570*/  IMAD R21, R21, R10, RZ ;  /* 0x0000000a15157224 */ /* 0x000fc800078e02ff */
[----:B------:R-:W-:Y:S01]  /*1580*/  IMAD.HI.U32 R13, R13, R21, R12 ;  /* 0x000000150d0d7227 */ /* 0x000fe200078e000c */
[----:B------:R-:W-:-:S03]  /*1590*/  PRMT R21, RZ, 0x5410, R18 ;  /* 0x00005410ff157816 */ /* 0x000fc60000000012 */
[----:B------:R-:W-:Y:S01]  /*15a0*/  IMAD R12, R2, R9, RZ ;  /* 0x00000009020c7224 */ /* 0x000fe200078e02ff */
[----:B------:R-:W-:Y:S01]  /*15b0*/  LEA.HI R2, R11, c[0x0][0x19c], RZ, 0x1 ;  /* 0x000067000b027a11 */ /* 0x000fe200078f08ff */
[----:B------:R-:W-:Y:S01]  /*15c0*/  IMAD.HI.U32 R13, R13, R19, RZ ;  /* 0x000000130d0d7227 */ /* 0x000fe200078e00ff */
[----:B------:R-:W-:-:S03]  /*15d0*/  SHF.R.S32.HI R11, RZ, 0x1f, R11 ;  /* 0x0000001fff0b7819 */ /* 0x000fc6000001140b */
[----:B------:R-:W-:Y:S01]  /*15e0*/  IMAD R9, R3, 0x200, R15 ;  /* 0x0000020003097824 */ /* 0x000fe200078e020f */
[----:B------:R-:W-:Y:S02]  /*15f0*/  IADD3 R13, -R13, RZ, RZ ;  /* 0x000000ff0d0d7210 */ /* 0x000fe40007ffe1ff */
[----:B------:R-:W-:Y:S02]  /*1600*/  LEA.HI R15, R11, c[0x0][0x19c], RZ, 0x2 ;  /* 0x000067000b0f7a11 */ /* 0x000fe400078f10ff */
[----:B------:R-:W-:Y:S01]  /*1610*/  SHF.R.S32.HI R11, RZ, 0x1, R2 ;  /* 0x00000001ff0b7819 */ /* 0x000fe20000011402 */
[----:B------:R-:W-:Y:S01]  /*1620*/  IMAD R13, R10, R13, R19 ;  /* 0x0000000d0a0d7224 */ /* 0x000fe200078e0213 */
[----:B------:R-:W-:-:S04]  /*1630*/  SHF.R.S32.HI R15, RZ, 0x2, R15 ;  /* 0x00000002ff0f7819 */ /* 0x000fc8000001140f */
[----:B------:R-:W-:-:S13]  /*1640*/  ISETP.GT.U32.AND P0, PT, R10, R13, PT ;  /* 0x0000000d0a00720c */ /* 0x000fda0003f04070 */
[----:B------:R-:W-:Y:S01]  /*1650*/  @!P0 IMAD.IADD R13, R13, 0x1, -R10 ;  /* 0x000000010d0d8824 */ /* 0x000fe200078e0a0a */
[----:B------:R-:W-:-:S04]  /*1660*/  ISETP.NE.AND P0, PT, RZ, c[0x0][0x19c], PT ;  /* 0x00006700ff007a0c */ /* 0x000fc80003f05270 */
[----:B------:R-:W-:-:S13]  /*1670*/  ISETP.GT.U32.AND P1, PT, R10, R13, PT ;  /* 0x0000000d0a00720c */ /* 0x000fda0003f24070 */
[----:B------:R-:W-:Y:S02]  /*1680*/  @!P1 IMAD.IADD R13, R13, 0x1, -R10 ;  /* 0x000000010d0d9824 */ /* 0x000fe400078e0a0a */
[----:B------:R-:W-:Y:S02]  /*1690*/  IMAD.SHL.U32 R10, R12, 0x40, RZ ;  /* 0x000000400c0a7824 */ /* 0x000fe400078e00ff */
[----:B------:R-:W-:Y:S02]  /*16a0*/  IMAD.MOV.U32 R19, RZ, RZ, R13 ;  /* 0x000000ffff137224 */ /* 0x000fe400078e000d */
[----:B------:R-:W-:Y:S02]  /*16b0*/  IMAD.MOV.U32 R13, RZ, RZ, RZ ;  /* 0x000000ffff0d7224 */ /* 0x000fe400078e00ff */
[----:B------:R-:W-:Y:S01]  /*16c0*/  @!P2 IMAD.MOV R19, RZ, RZ, -R19 ;  /* 0x000000ffff13a224 */ /* 0x000fe200078e0a13 */
[----:B------:R-:W-:Y:S01]  /*16d0*/  @!P0 LOP3.LUT R19, RZ, c[0x0][0x19c], RZ, 0x33, !PT ;  /* 0x00006700ff138a12 */ /* 0x000fe200078e33ff */
[----:B------:R-:W-:-:S02]  /*16e0*/  IMAD R17, R17, 0x40, R10 ;  /* 0x0000004011117824 */ /* 0x000fc400078e020a */
[----:B------:R-:W-:Y:S01]  /*16f0*/  IMAD R12, R0, c[0x0][0x19c], R11 ;  /* 0x00006700000c7a24 */ /* 0x000fe200078e020b */
[----:B------:R-:W-:Y:S02]  /*1700*/  SHF.R.U32.HI R19, RZ, 0x1, R19 ;  /* 0x00000001ff137819 */ /* 0x000fe40000011613 */
.L_x_143:
[----:B------:R-:W1:Y:S01]  /*1710*/  LDS R20, [R7] ;  /* 0x0000000007147984 */ /* 0x000e620000000800 */
[----:B------:R-:W-:Y:S02]  /*1720*/  ISETP.GE.AND P0, PT, R5, c[0x0][0x168], PT ;  /* 0x00005a0005007a0c */ /* 0x000fe40003f06270 */
[--C-:B-1----:R-:W-:Y:S02]  /*1730*/  PRMT R18, RZ, 0x5410, R20.reuse ;  /* 0x00005410ff127816 */ /* 0x102fe40000000014 */
[----:B------:R-:W-:-:S03]  /*1740*/  PRMT R20, RZ, 0x7610, R20 ;  /* 0x00007610ff147816 */ /* 0x000fc60000000014 */
[----:B------:R-:W-:-:S04]  /*1750*/  FFMA.FTZ R3, R18, R18, RZ ;  /* 0x0000001212037223 */ /* 0x000fc800000100ff */
[----:B------:R-:W-:Y:S01]  /*1760*/  FFMA.FTZ R22, R20, R20, R3 ;  /* 0x0000001414167223 */ /* 0x000fe20000010003 */
[----:B------:R-:W-:Y:S05]  /*1770*/  BRA.DIV ~URZ, `(.L_x_133) ;  /* 0x000006827f007947 */ /* 0x000fea000b800000 */
[----:B------:R1:W2:Y:S02]  /*1780*/  SHFL.BFLY PT, R25, R22, 0x10, 0x1f ;  /* 0x0e001f0016197f89 */ /* 0x0002a400000e0000 */
.L_x_144:
        /* <DEDUP_REMOVED lines=9> */
.L_x_145:
[----:B------:R-:W-:Y:S01]  /*1820*/  HFMA2.MMA R2, -RZ, RZ, 1.125, 0 ;  /* 0x3c800000ff027435 */ /* 0x000fe200000001ff */
[----:B--2---:R-:W-:Y:S01]  /*1830*/  FADD.FTZ R25, R25, R22 ;  /* 0x0000001619197221 */ /* 0x004fe20000010000 */
[----:B------:R-:W-:Y:S01]  /*1840*/  ISETP.NE.AND P1, PT, R13, RZ, PT ;  /* 0x000000ff0d00720c */ /* 0x000fe20003f25270 */
[----:B------:R-:W-:Y:S01]  /*1850*/  BSSY B0, `(.L_x_135) ;  /* 0x000000a000007945 */ /* 0x000fe20003800000 */
[----:B-1----:R-:W-:Y:S02]  /*1860*/  FSEL R22, R16, R23, !P0 ;  /* 0x0000001710167208 */ /* 0x002fe40004000000 */
[----:B------:R-:W-:-:S04]  /*1870*/  ISETP.GE.AND P2, PT, R6, R11, PT ;  /* 0x0000000b0600720c */ /* 0x000fc80003f46270 */
[----:B------:R-:W-:Y:S01]  /*1880*/  FFMA.FTZ R25, R25, R2, c[0x0][0x174] ;  /* 0x00005d0019197623 */ /* 0x000fe20000010002 */
[----:B------:R-:W-:-:S05]  /*1890*/  FSEL R2, R14, R21, !P0 ;  /* 0x000000150e027208 */ /* 0x000fca0004000000 */
[----:B------:R-:W1:Y:S02]  /*18a0*/  MUFU.RSQ R25, R25 ;  /* 0x0000001900197308 */ /* 0x000e640000001400 */
[C---:B-1----:R-:W-:Y:S02]  /*18b0*/  FMUL.FTZ R3, R25.reuse, R2 ;  /* 0x0000000219037220 */ /* 0x042fe40000410000 */
[----:B------:R-:W-:Y:S01]  /*18c0*/  FMUL.FTZ R27, R25, R22 ;  /* 0x00000016191b7220 */ /* 0x000fe20000410000 */
[----:B------:R-:W-:Y:S05]  /*18d0*/  @P1 BRA `(.L_x_136) ;  /* 0x0000001000001947 */ /* 0x000fea0003800000 */
[----:B------:R-:W-:-:S04]  /*18e0*/  DEPBAR.LE SB0, 0x0 ;  /* 0x000080000000791a */ /* 0x000fc80000000000 */
.L_x_136:
[----:B------:R-:W-:Y:S05]  /*18f0*/  BSYNC B0 ;  /* 0x0000000000007941 */ /* 0x000fea0003800000 */
.L_x_135:
[----:B------:R-:W-:Y:S01]  /*1900*/  BSSY B0, `(.L_x_137) ;  /* 0x0000040000007945 */ /* 0x000fe20003800000 */
[----:B------:R-:W-:Y:S02]  /*1910*/  FMUL.FTZ R18, R18, R3 ;  /* 0x0000000312127220 */ /* 0x000fe40000410000 */
[----:B------:R-:W-:Y:S01]  /*1920*/  FMUL.FTZ R20, R20, R27 ;  /* 0x0000001b14147220 */ /* 0x000fe20000410000 */
[----:B------:R-:W-:Y:S05]  /*1930*/  @P2 BRA `(.L_x_138) ;  /* 0x000003c000002947 */ /* 0x000fea0003800000 */
[----:B------:R-:W-:Y:S01]  /*1940*/  ISETP.GE.AND P1, PT, R6, R15, PT ;  /* 0x0000000f0600720c */ /* 0x000fe20003f26270 */
[----:B------:R-:W-:Y:S05]  /*1950*/  BRA.CONV ~URZ, `(.L_x_139) ;  /* 0x000000337f007947 */ /* 0x000fea000b800000 */
[----:B------:R-:W-:Y:S01]  /*1960*/  IMAD.MOV.U32 R3, RZ, RZ, -0x1 ;  /* 0xffffffffff037424 */ /* 0x000fe200078e00ff */
[----:B------:R-:W-:-:S06]  /*1970*/  MOV R2, 0x1990 ;  /* 0x0000199000027802 */ /* 0x000fcc0000000f00 */
[----:B------:R-:W-:Y:S05]  /*1980*/  CALL.REL.NOINC `($__internal_7_$__cuda_sm70_warpsync) ;  /* 0x0000079000007944 */ /* 0x000fea0003c00000 */
.L_x_139:
[----:B------:R-:W-:-:S06]  /*1990*/  NOP ;  /* 0x0000000000007918 */ /* 0x000fcc0000000000 */
[----:B------:R-:W-:Y:S05]  /*19a0*/  BRA.DIV ~URZ, `(.L_x_140) ;  /* 0x000006427f007947 */ /* 0x000fea000b800000 */
[----:B------:R1:W2:Y:S02]  /*19b0*/  SHFL.BFLY PT, R22, R18, R15, 0x1f ;  /* 0x0c001f0f12167589 */ /* 0x0002a400000e0000 */
.L_x_146:
        /* <DEDUP_REMOVED lines=8> */
[----:B------:R-:W2:Y:S01]  /*1a40*/  F2I.FTZ.U32.TRUNC.NTZ R3, R26 ;  /* 0x0000001a00037305 */ /* 0x000ea2000021f000 */
[----:B------:R-:W-:Y:S01]  /*1a50*/  FSEL R25, R25, R22, !P1 ;  /* 0x0000001619197208 */ /* 0x000fe20004800000 */
[----:B--2---:R-:W-:-:S04]  /*1a60*/  IMAD.MOV R27, RZ, RZ, -R3 ;  /* 0x000000ffff1b7224 */ /* 0x004fc800078e0a03 */
        /* <DEDUP_REMOVED lines=17> */
[----:B------:R-:W2:Y:S04]  /*1b80*/  LDS.U16 R2, [R2] ;  /* 0x0000000002027984 */ /* 0x000ea80000000400 */
[----:B------:R-:W3:Y:S01]  /*1b90*/  LDS.U16 R3, [R3] ;  /* 0x0000000003037984 */ /* 0x000ee20000000400 */
[----:B--2---:R-:W-:Y:S02]  /*1ba0*/  PRMT R2, RZ, 0x5410, R2 ;  /* 0x00005410ff027816 */ /* 0x004fe40000000002 */
[----:B---3--:R-:W-:-:S03]  /*1bb0*/  PRMT R3, RZ, 0x5410, R3 ;  /* 0x00005410ff037816 */ /* 0x008fc60000000003 */
[----:B------:R-:W-:-:S04]  /*1bc0*/  FMUL.FTZ R25, R2, R25 ;  /* 0x0000001902197220 */ /* 0x000fc80000410000 */
[----:B-1----:R-:W-:Y:S01]  /*1bd0*/  FFMA.FTZ R18, R18, R3, R25 ;  /* 0x0000000312127223 */ /* 0x002fe20000010019 */
[----:B------:R-:W-:Y:S05]  /*1be0*/  BRA.DIV ~URZ, `(.L_x_141) ;  /* 0x000004827f007947 */ /* 0x000fea000b800000 */
[----:B------:R1:W2:Y:S02]  /*1bf0*/  SHFL.BFLY PT, R25, R20, R15, 0x1f ;  /* 0x0c001f0f14197589 */ /* 0x0002a400000e0000 */
.L_x_147:
[--C-:B------:R-:W-:Y:S02]  /*1c00*/  IMAD.IADD R3, R12, 0x1, R19.reuse ;  /* 0x000000010c037824 */ /* 0x100fe400078e0213 */
[----:B------:R-:W-:Y:S02]  /*1c10*/  IMAD R2, R0, c[0x0][0x19c], R19 ;  /* 0x0000670000027a24 */ /* 0x000fe400078e0213 */
[----:B------:R-:W-:Y:S02]  /*1c20*/  IMAD.SHL.U32 R3, R3, 0x2, RZ ;  /* 0x0000000203037824 */ /* 0x000fe400078e00ff */
[----:B------:R-:W-:Y:S02]  /*1c30*/  IMAD.SHL.U32 R2, R2, 0x2, RZ ;  /* 0x0000000202027824 */ /* 0x000fe400078e00ff */
[----:B--2---:R-:W-:Y:S02]  /*1c40*/  @!P1 FADD.FTZ R25, -R25, -RZ ;  /* 0x800000ff19199221 */ /* 0x004fe40000010100 */
[----:B------:R-:W2:Y:S04]  /*1c50*/  LDS.U16 R3, [R3] ;  /* 0x0000000003037984 */ /* 0x000ea80000000400 */
[----:B------:R-:W3:Y:S01]  /*1c60*/  LDS.U16 R2, [R2] ;  /* 0x0000000002027984 */ /* 0x000ee20000000400 */
[----:B--2---:R-:W-:-:S05]  /*1c70*/  PRMT R3, RZ, 0x5410, R3 ;  /* 0x00005410ff037816 */ /* 0x004fca0000000003 */
[----:B------:R-:W-:Y:S01]  /*1c80*/  FMUL.FTZ R22, R3, R25 ;  /* 0x0000001903167220 */ /* 0x000fe20000410000 */
[----:B---3--:R-:W-:-:S05]  /*1c90*/  PRMT R3, RZ, 0x5410, R2 ;  /* 0x00005410ff037816 */ /* 0x008fca0000000002 */
[----:B-1----:R-:W-:Y:S01]  /*1ca0*/  FFMA.FTZ R20, R20, R3, R22 ;  /* 0x0000000314147223 */ /* 0x002fe20000010016 */
[----:B------:R-:W-:Y:S05]  /*1cb0*/  BRA.CONV ~URZ, `(.L_x_142) ;  /* 0x000000337f007947 */ /* 0x000fea000b800000 */
[----:B------:R-:W-:Y:S01]  /*1cc0*/  IMAD.MOV.U32 R3, RZ, RZ, -0x1 ;  /* 0xffffffffff037424 */ /* 0x000fe200078e00ff */
[----:B------:R-:W-:Y:S02]  /*1cd0*/  MOV R2, 0x1cf0 ;  /* 0x00001cf000027802 */ /* 0x000fe40000000f00 */
[----:B------:R-:W-:Y:S05]  /*1ce0*/  CALL.REL.NOINC `($__internal_7_$__cuda_sm70_warpsync) ;  /* 0x0000043000007944 */ /* 0x000fea0003c00000 */
.L_x_142:
[----:B------:R-:W-:-:S06]  /*1cf0*/  NOP ;  /* 0x0000000000007918 */ /* 0x000fcc0000000000 */
.L_x_138:
[----:B------:R-:W-:Y:S05]  /*1d00*/  BSYNC B0 ;  /* 0x0000000000007941 */ /* 0x000fea0003800000 */
.L_x_137:
[----:B------:R-:W-:Y:S02]  /*1d10*/  SEL R2, R10, R17, !P0 ;  /* 0x000000110a027207 */ /* 0x000fe40004000000 */
[----:B------:R-:W-:Y:S02]  /*1d20*/  SEL R3, RZ, c[0x0][0x168], !P0 ;  /* 0x00005a00ff037a07 */ /* 0x000fe40004000000 */
[----:B------:R-:W-:Y:S02]  /*1d30*/  F2FP.BF16.PACK_AB R25, R20, R18 ;  /* 0x000000121419723e */ /* 0x000fe400000010ff */
[----:B------:R-:W-:Y:S01]  /*1d40*/  IADD3 R13, R13, 0x1, RZ ;  /* 0x000000010d0d7810 */ /* 0x000fe20007ffe0ff */
[----:B------:R-:W-:Y:S01]  /*1d50*/  IMAD R2, R3, -0x40, R2 ;  /* 0xffffffc003027824 */ /* 0x000fe200078e0202 */
[----:B------:R-:W-:-:S02]  /*1d60*/  MOV R3, 0x2 ;  /* 0x0000000200037802 */ /* 0x000fc40000000f00 */
[----:B------:R-:W-:Y:S01]  /*1d70*/  ISETP.GE.AND P0, PT, R13, R4, PT ;  /* 0x000000040d00720c */ /* 0x000fe20003f06270 */
[----:B------:R-:W-:Y:S01]  /*1d80*/  IMAD.IADD R2, R2, 0x1, R9 ;  /* 0x0000000102027824 */ /* 0x000fe200078e0209 */
[----:B------:R-:W-:Y:S02]  /*1d90*/  IADD3 R7, R7, 0x80, RZ ;  /* 0x0000008007077810 */ /* 0x000fe40007ffe0ff */
[----:B------:R-:W-:Y:S01]  /*1da0*/  IADD3 R5, R5, 0x1, RZ ;  /* 0x0000000105057810 */ /* 0x000fe20007ffe0ff */
[----:B------:R-:W-:Y:S01]  /*1db0*/  IMAD.WIDE R2, R2, R3, c[0x0][0x160] ;  /* 0x0000580002027625 */ /* 0x000fe200078e0203 */
[----:B------:R-:W-:-:S04]  /*1dc0*/  IADD3 R9, R9, 0x40, RZ ;  /* 0x0000004009097810 */ /* 0x000fc80007ffe0ff */
[----:B------:R1:W-:Y:S03]  /*1dd0*/  STG.E [R2.64], R25 ;  /* 0x0000001902007986 */ /* 0x0003e6000c101906 */
[----:B-1----:R-:W-:Y:S05]  /*1de0*/  @!P0 BRA `(.L_x_143) ;  /* 0xfffff92000008947 */ /* 0x002fea000383ffff */
[----:B------:R-:W-:Y:S05]  /*1df0*/  EXIT ;  /* 0x000000000000794d */ /* 0x000fea0003800000 */
.L_x_133:
[----:B------:R-:W-:Y:S01]  /*1e00*/  IMAD.MOV.U32 R26, RZ, RZ, 0x10 ;  /* 0x00000010ff1a7424 */ /* 0x000fe200078e00ff */
[----:B------:R-:W-:Y:S01]  /*1e10*/  MOV R2, 0x1e50 ;  /* 0x00001e5000027802 */ /* 0x000fe20000000f00 */
[----:B------:R-:W-:Y:S02]  /*1e20*/  IMAD.MOV.U32 R25, RZ, RZ, 0x1f ;  /* 0x0000001fff197424 */ /* 0x000fe400078e00ff */
[----:B------:R-:W-:Y:S02]  /*1e30*/  IMAD.MOV.U32 R24, RZ, RZ, -0x1 ;  /* 0xffffffffff187424 */ /* 0x000fe400078e00ff */
[----:B------:R-:W-:Y:S05]  /*1e40*/  CALL.REL.NOINC `($__internal_6_$__cuda_sm70_shflsync_bfly_p) ;  /* 0x0000029000007944 */ /* 0x000fea0003c00000 */
[----:B-12---:R-:W-:Y:S05]  /*1e50*/  BRA `(.L_x_144) ;  /* 0xfffff93000007947 */ /* 0x006fea000383ffff */
.L_x_134:
[----:B-1----:R-:W-:Y:S01]  /*1e60*/  MOV R22, R27 ;  /* 0x0000001b00167202 */ /* 0x002fe20000000f00 */
[----:B------:R-:W-:Y:S01]  /*1e70*/  IMAD.MOV.U32 R26, RZ, RZ, 0x8 ;  /* 0x00000008ff1a7424 */ /* 0x000fe200078e00ff */
[----:B------:R-:W-:Y:S01]  /*1e80*/  MOV R2, 0x1ec0 ;  /* 0x00001ec000027802 */ /* 0x000fe20000000f00 */
[----:B------:R-:W-:-:S02]  /*1e90*/  IMAD.MOV.U32 R25, RZ, RZ, 0x1f ;  /* 0x0000001fff197424 */ /* 0x000fc400078e00ff */
[----:B------:R-:W-:Y:S02]  /*1ea0*/  IMAD.MOV.U32 R24, RZ, RZ, -0x1 ;  /* 0xffffffffff187424 */ /* 0x000fe400078e00ff */
[----:B------:R-:W-:Y:S05]  /*1eb0*/  CALL.REL.NOINC `($__internal_6_$__cuda_sm70_shflsync_bfly_p) ;  /* 0x0000022000007944 */ /* 0x000fea0003c00000 */
[----:B-12---:R-:W-:Y:S01]  /*1ec0*/  FADD.FTZ R22, R27, R25 ;  /* 0x000000191b167221 */ /* 0x006fe20000010000 */
[----:B------:R-:W-:Y:S01]  /*1ed0*/  HFMA2.MMA R25, -RZ, RZ, 0, 1.847743988037109375e-06 ;  /* 0x0000001fff197435 */ /* 0x000fe200000001ff */
[----:B------:R-:W-:Y:S01]  /*1ee0*/  IMAD.MOV.U32 R26, RZ, RZ, 0x4 ;  /* 0x00000004ff1a7424 */ /* 0x000fe200078e00ff */
[----:B------:R-:W-:Y:S01]  /*1ef0*/  MOV R2, 0x1f20 ;  /* 0x00001f2000027802 */ /* 0x000fe20000000f00 */
[----:B------:R-:W-:-:S03]  /*1f00*/  IMAD.MOV.U32 R24, RZ, RZ, -0x1 ;  /* 0xffffffffff187424 */ /* 0x000fc600078e00ff */
[----:B------:R-:W-:Y:S05]  /*1f10*/  CALL.REL.NOINC `($__internal_6_$__cuda_sm70_shflsync_bfly_p) ;  /* 0x000001c000007944 */ /* 0x000fea0003c00000 */
[----:B-12---:R-:W-:Y:S01]  /*1f20*/  FADD.FTZ R22, R22, R25 ;  /* 0x0000001916167221 */ /* 0x006fe20000010000 */
[----:B------:R-:W-:Y:S01]  /*1f30*/  MOV R2, 0x1f80 ;  /* 0x00001f8000027802 */ /* 0x000fe20000000f00 */
[----:B------:R-:W-:Y:S02]  /*1f40*/  IMAD.MOV.U32 R26, RZ, RZ, 0x2 ;  /* 0x00000002ff1a7424 */ /* 0x000fe400078e00ff */
[----:B------:R-:W-:Y:S02]  /*1f50*/  IMAD.MOV.U32 R25, RZ, RZ, 0x1f ;  /* 0x0000001fff197424 */ /* 0x000fe400078e00ff */
[----:B------:R-:W-:-:S02]  /*1f60*/  IMAD.MOV.U32 R24, RZ, RZ, -0x1 ;  /* 0xffffffffff187424 */ /* 0x000fc400078e00ff */
[----:B------:R-:W-:Y:S05]  /*1f70*/  CALL.REL.NOINC `($__internal_6_$__cuda_sm70_shflsync_bfly_p) ;  /* 0x0000016000007944 */ /* 0x000fea0003c00000 */
[----:B-12---:R-:W-:Y:S01]  /*1f80*/  FADD.FTZ R22, R22, R25 ;  /* 0x0000001916167221 */ /* 0x006fe20000010000 */
[----:B------:R-:W-:Y:S01]  /*1f90*/  MOV R26, 0x1 ;  /* 0x00000001001a7802 */ /* 0x000fe20000000f00 */
[----:B------:R-:W-:Y:S01]  /*1fa0*/  IMAD.MOV.U32 R25, RZ, RZ, 0x1f ;  /* 0x0000001fff197424 */ /* 0x000fe200078e00ff */
[----:B------:R-:W-:Y:S01]  /*1fb0*/  MOV R2, 0x1fe0 ;  /* 0x00001fe000027802 */ /* 0x000fe20000000f00 */
[----:B------:R-:W-:-:S02]  /*1fc0*/  IMAD.MOV.U32 R24, RZ, RZ, -0x1 ;  /* 0xffffffffff187424 */ /* 0x000fc400078e00ff */
[----:B------:R-:W-:Y:S05]  /*1fd0*/  CALL.REL.NOINC `($__internal_6_$__cuda_sm70_shflsync_bfly_p) ;  /* 0x0000010000007944 */ /* 0x000fea0003c00000 */
[----:B-12---:R-:W-:Y:S05]  /*1fe0*/  BRA `(.L_x_145) ;  /* 0xfffff83000007947 */ /* 0x006fea000383ffff */
.L_x_140:
[----:B------:R-:W-:Y:S01]  /*1ff0*/  HFMA2.MMA R25, -RZ, RZ, 0, 1.847743988037109375e-06 ;  /* 0x0000001fff197435 */ /* 0x000fe200000001ff */
[----:B------:R-:W-:Y:S01]  /*2000*/  IMAD.MOV.U32 R22, RZ, RZ, R18 ;  /* 0x000000ffff167224 */ /* 0x000fe200078e0012 */
[----:B------:R-:W-:Y:S01]  /*2010*/  MOV R2, 0x2050 ;  /* 0x0000205000027802 */ /* 0x000fe20000000f00 */
[----:B------:R-:W-:-:S02]  /*2020*/  IMAD.MOV.U32 R26, RZ, RZ, R15 ;  /* 0x000000ffff1a7224 */ /* 0x000fc400078e000f */
[----:B------:R-:W-:Y:S02]  /*2030*/  IMAD.MOV.U32 R24, RZ, RZ, -0x1 ;  /* 0xffffffffff187424 */ /* 0x000fe400078e00ff */
[----:B------:R-:W-:Y:S05]  /*2040*/  CALL.REL.NOINC `($__internal_6_$__cuda_sm70_shflsync_bfly_p) ;  /* 0x0000009000007944 */ /* 0x000fea0003c00000 */
[----:B-12---:R-:W-:Y:S01]  /*2050*/  IMAD.MOV.U32 R22, RZ, RZ, R25 ;  /* 0x000000ffff167224 */ /* 0x006fe200078e0019 */
[----:B------:R-:W-:Y:S05]  /*2060*/  BRA `(.L_x_146) ;  /* 0xfffff95000007947 */ /* 0x000fea000383ffff */
.L_x_141:
[----:B------:R-:W-:Y:S01]  /*2070*/  IMAD.MOV.U32 R22, RZ, RZ, R20 ;  /* 0x000000ffff167224 */ /* 0x000fe200078e0014 */
[----:B------:R-:W-:Y:S01]  /*2080*/  MOV R25, 0x1f ;  /* 0x0000001f00197802 */ /* 0x000fe20000000f00 */
[----:B------:R-:W-:Y:S01]  /*2090*/  IMAD.MOV.U32 R26, RZ, RZ, R15 ;  /* 0x000000ffff1a7224 */ /* 0x000fe200078e000f */
[----:B------:R-:W-:Y:S01]  /*20a0*/  MOV R2, 0x20d0 ;  /* 0x000020d000027802 */ /* 0x000fe20000000f00 */
[----:B------:R-:W-:Y:S02]  /*20b0*/  IMAD.MOV.U32 R24, RZ, RZ, -0x1 ;  /* 0xffffffffff187424 */ /* 0x000fe400078e00ff */
[----:B------:R-:W-:Y:S05]  /*20c0*/  CALL.REL.NOINC `($__internal_6_$__cuda_sm70_shflsync_bfly_p) ;  /* 0x0000001000007944 */ /* 0x000fea0003c00000 */
[----:B-12---:R-:W-:Y:S05]  /*20d0*/  BRA `(.L_x_147) ;  /* 0xfffffb2000007947 */ /* 0x006fea000383ffff */
        .weak           $__internal_6_$__cuda_sm70_shflsync_bfly_p
        .type           $__internal_6_$__cuda_sm70_shflsync_bfly_p,@function
        .size           $__internal_6_$__cuda_sm70_shflsync_bfly_p,($__internal_7_$__cuda_sm70_warpsync - $__internal_6_$__cuda_sm70_shflsync_bfly_p)
$__internal_6_$__cuda_sm70_shflsync_bfly_p:
[----:B------:R-:W-:Y:S01]  /*20e0*/  IMAD.MOV.U32 R3, RZ, RZ, 0x0 ;  /* 0x00000000ff037424 */ /* 0x000fe200078e00ff */
[----:B------:R-:W-:Y:S04]  /*20f0*/  WARPSYNC R24 ;  /* 0x0000001800007348 */ /* 0x000fe80003800000 */
[----:B------:R1:W2:Y:S01]  /*2100*/  SHFL.BFLY PT, R25, R22, R26, R25 ;  /* 0x0c00001a16197389 */ /* 0x0002a200000e0019 */
[----:B------:R-:W-:Y:S05]  /*2110*/  RET.REL.NODEC R2 `(_ZN12tensorrt_llm7kernels32fusedQKNormRopeKernelNTokenHeadsIN3c108BFloat16ES3_Li64ELb0ELi8EEEvPviiifPKvS6_S6_PKlii) ;  /* 0xffffdee002007950 */ /* 0x000fea0003c3ffff */
        .weak           $__internal_7_$__cuda_sm70_warpsync
        .type           $__internal_7_$__cuda_sm70_warpsync,@function
        .size           $__internal_7_$__cuda_sm70_warpsync,(.L_x_3643 - $__internal_7_$__cuda_sm70_warpsync)
$__internal_7_$__cuda_sm70_warpsync:
[----:B------:R-:W-:Y:S04]  /*2120*/  WARPSYNC R3 ;  /* 0x0000000300007348 */ /* 0x000fe80003800000 */
[----:B------:R-:W-:-:S04]  /*2130*/  IMAD.MOV.U32 R3, RZ, RZ, 0x0 ;  /* 0x00000000ff037424 */ /* 0x000fc800078e00ff */
[----:B------:R-:W-:Y:S05]  /*2140*/  RET.REL.NODEC R2 `(_ZN12tensorrt_llm7kernels32fusedQKNormRopeKernelNTokenHeadsIN3c108BFloat16ES3_Li64ELb0ELi8EEEvPviiifPKvS6_S6_PKlii) ;  /* 0xffffdeb002007950 */ /* 0x000fea0003c3ffff */
.L_x_148:
        /* <DEDUP_REMOVED lines=11> */
.L_x_3643:


//--------------------- .text._ZN12tensorrt_llm7kernels32fusedQKNormRopeKernelNTokenHeadsIN3c108BFloat16ES3_Li64ELb1ELi8EEEvPviiifPKvS6_S6_PKlii --------------------------
	.section	.text._ZN12tensorrt_llm7kernels32fusedQKNormRopeKernelNTokenHeadsIN3c108BFloat16ES3_Li64ELb1ELi8EEEvPviiifPKvS6_S6_PKlii,"ax",@progbits
	.sectioninfo	@"SHI_REGISTERS=32"
	.align	128
        .global         _ZN12tensorrt_llm7kernels32fusedQKNormRopeKernelNTokenHeadsIN3c108BFloat16ES3_Li64ELb1ELi8EEEvPviiifPKvS6_S6_PKlii
        .type           _ZN12tensorrt_llm7kernels32fusedQKNormRopeKernelNTokenHeadsIN3c108BFloat16ES3_Li64ELb1ELi8EEEvPviiifPKvS6_S6_PKlii,@function
        .size           _ZN12tensorrt_llm7kernels32fusedQKNormRopeKernelNTokenHeadsIN3c108BFloat16ES3_Li64ELb1ELi8EEEvPviiifPKvS6_S6_PKlii,(.L_x_3644 - _ZN12tensorrt_llm7kernels32fusedQKNormRopeKernelNTokenHeadsIN3c108BFloat16ES3_Li64ELb1ELi8EEEvPviiifPKvS6_S6_PKlii)
        .other          _ZN12tensorrt_llm7kernels32fusedQKNormRopeKernelNTokenHeadsIN3c108BFloat16ES3_Li64ELb1ELi8EEEvPviiifPKvS6_S6_PKlii,@"STO_CUDA_ENTRY STV_DEFAULT"
_ZN12tensorrt_llm7kernels32fusedQKNormRopeKernelNTokenHeadsIN3c108BFloat16ES3_Li64ELb1ELi8EEEvPviiifPKvS6_S6_PKlii:
.text._ZN12tensorrt_llm7kernels32fusedQKNormRopeKernelNTokenHeadsIN3c108BFloat16ES3_Li64ELb1ELi8EEEvPviiifPKvS6_S6_PKlii:
[----:B------:R-:W-:Y:S02]  /*0000*/  IMAD.MOV.U32 R1, RZ, RZ, c[0x0][0x28] ;  /* 0x00000a00ff017624 */ /* 0x000fe400078e00ff */
[----:B------:R-:W-:Y:S01]  /*0010*/  IMAD.MOV.U32 R2, RZ, RZ, c[0x0][0x16c] ;  /* 0x00005b00ff027624 */ /* 0x000fe200078e00ff */
[----:B------:R-:W1:Y:S01]  /*0020*/  S2R R22, SR_TID.X ;  /* 0x0000000000167919 */ /* 0x000e620000002100 */
[----:B------:R-:W-:Y:S02]  /*0030*/  ULDC UR4, c[0x0][0x0] ;  /* 0x0000000000047ab9 */ /* 0x000fe40000000800 */
[----:B------:R-:W-:Y:S01]  /*0040*/  USHF.R.U32.HI UR4, URZ, 0x5, UR4 ;  /* 0x000000053f047899 */ /* 0x000fe20008011604 */
[----:B------:R-:W-:-:S04]  /*0050*/  IADD3 R2, R2, c[0x0][0x168], RZ ;  /* 0x00005a0002027a10 */ /* 0x000fc80007ffe0ff */
[----:B------:R-:W-:-:S04]  /*0060*/  IADD3 R0, R2, 0x7, RZ ;  /* 0x0000000702007810 */ /* 0x000fc80007ffe0ff */
[----:B------:R-:W-:-:S04]  /*0070*/  SHF.R.S32.HI R3, RZ, 0x1f, R0 ;  /* 0x0000001fff037819 */ /* 0x000fc80000011400 */
[----:B------:R-:W-:Y:S02]  /*0080*/  LEA.HI R3, R3, R0, RZ, 0x3 ;  /* 0x0000000003037211 */ /* 0x000fe400078f18ff */
[----:B------:R-:W2:Y:S02]  /*0090*/  S2R R0, SR_CTAID.X ;  /* 0x0000000000007919 */ /* 0x000ea40000002500 */
[----:B------:R-:W-:-:S04]  /*00a0*/  SHF.R.S32.HI R17, RZ, 0x3, R3 ;  /* 0x00000003ff117819 */ /* 0x000fc80000011403 */
[----:B------:R-:W-:Y:S02]  /*00b0*/  IABS R8, R17 ;  /* 0x0000001100087213 */ /* 0x000fe40000000000 */
[----:B-1----:R-:W-:Y:S02]  /*00c0*/  SHF.R.U32.HI R3, RZ, 0x5, R22 ;  /* 0x00000005ff037819 */ /* 0x002fe40000011616 */
[----:B------:R-:W1:Y:S03]  /*00d0*/  I2F.RP R6, R8 ;  /* 0x0000000800067306 */ /* 0x000e660000209400 */
[----:B--2---:R-:W-:-:S05]  /*00e0*/  IMAD R0, R0, UR4, R3 ;  /* 0x0000000400007c24 */ /* 0x004fca000f8e0203 */
[----:B-1----:R-:W1:Y:S01]  /*00f0*/  MUFU.RCP R6, R6 ;  /* 0x0000000600067308 */ /* 0x002e620000001000 */
[----:B------:R-:W-:Y:S02]  /*0100*/  IABS R9, R0 ;  /* 0x0000000000097213 */ /* 0x000fe40000000000 */
[----:B-1----:R-:W-:Y:S02]  /*0110*/  IADD3 R4, R6, 0xffffffe, RZ ;  /* 0x0ffffffe06047810 */ /* 0x002fe40007ffe0ff */
[----:B------:R-:W-:-:S03]  /*0120*/  IABS R6, R17 ;  /* 0x0000001100067213 */ /* 0x000fc60000000000 */
[----:B------:R1:W2:Y:S02]  /*0130*/  F2I.FTZ.U32.TRUNC.NTZ R5, R4 ;  /* 0x0000000400057305 */ /* 0x0002a4000021f000 */
[----:B-1----:R-:W-:Y:S01]  /*0140*/  HFMA2.MMA R4, -RZ, RZ, 0, 0 ;  /* 0x00000000ff047435 */ /* 0x002fe200000001ff */
[----:B--2---:R-:W-:-:S04]  /*0150*/  IMAD.MOV R7, RZ, RZ, -R5 ;  /* 0x000000ffff077224 */ /* 0x004fc800078e0a05 */
[----:B------:R-:W-:-:S05]  /*0160*/  IMAD R7, R7, R8, RZ ;  /* 0x0000000807077224 */ /* 0x000fca00078e02ff */
[----:B------:R-:W-:-:S04]  /*0170*/  IMAD.HI.U32 R4, R5, R7, R4 ;  /* 0x0000000705047227 */ /* 0x000fc800078e0004 */
[----:B------:R-:W-:Y:S02]  /*0180*/  IMAD.MOV R5, RZ, RZ, -R6 ;  /* 0x000000ffff057224 */ /* 0x000fe400078e0a06 */
        /* <DEDUP_REMOVED lines=12> */
[C---:B------:R-:W-:Y:S02]  /*0250*/  ISETP.GE.AND P0, PT, R4.reuse, c[0x0][0x198], PT ;  /* 0x0000660004007a0c */ /* 0x040fe40003f06270 */
[----:B------:R-:W-:-:S05]  /*0260*/  IADD3 R5, -R4, RZ, RZ ;  /* 0x000000ff04057210 */ /* 0x000fca0007ffe1ff */
[----:B------:R-:W-:-:S04]  /*0270*/  IMAD R17, R17, R5, R0 ;  /* 0x0000000511117224 */ /* 0x000fc800078e0200 */
[----:B------:R-:W-:-:S05]  /*0280*/  IMAD.SHL.U32 R21, R17, 0x8, RZ ;  /* 0x0000000811157824 */ /* 0x000fca00078e00ff */
[----:B------:R-:W-:Y:S01]  /*0290*/  IADD3 R5, R21, 0x8, RZ ;  /* 0x0000000815057810 */ /* 0x000fe20007ffe0ff */
[----:B------:R-:W-:Y:S06]  /*02a0*/  @P0 EXIT ;  /* 0x000000000000094d */ /* 0x000fec0003800000 */
[----:B------:R-:W-:Y:S01]  /*02b0*/  IMAD.IADD R0, R2, 0x1, -R21 ;  /* 0x0000000102007824 */ /* 0x000fe200078e0a15 */
[----:B------:R-:W-:Y:S01]  /*02c0*/  ISETP.GT.AND P0, PT, R5, R2, PT ;  /* 0x000000020500720c */ /* 0x000fe20003f04270 */
[----:B------:R-:W-:Y:S01]  /*02d0*/  ULDC UR5, c[0x0][0x19c] ;  /* 0x0000670000057ab9 */ /* 0x000fe20000000800 */
[----:B------:R-:W-:Y:S01]  /*02e0*/  IMAD.SHL.U32 R14, R3, 0x400, RZ ;  /* 0x00000400030e7824 */ /* 0x000fe200078e00ff */
[----:B------:R-:W-:Y:S01]  /*02f0*/  UIMAD UR4, UR4, UR5, URZ ;  /* 0x00000005040472a4 */ /* 0x000fe2000f8e023f */
[----:B------:R-:W-:Y:S01]  /*0300*/  SEL R0, R0, 0x8, P0 ;  /* 0x0000000800007807 */ /* 0x000fe20000000000 */
[----:B------:R-:W-:Y:S01]  /*0310*/  ULDC.64 UR6, c[0x0][0x118] ;  /* 0x0000460000067ab9 */ /* 0x000fe20000000a00 */
[----:B------:R-:W-:Y:S01]  /*0320*/  BSSY B0, `(.L_x_149) ;  /* 0x000005f000007945 */ /* 0x000fe20003800000 */
[----:B------:R-:W-:Y:S01]  /*0330*/  USHF.L.U32 UR4, UR4, 0x1, URZ ;  /* 0x0000000104047899 */ /* 0x000fe2000800063f */
[----:B------:R-:W-:-:S02]  /*0340*/  ISETP.GE.AND P1, PT, R0, 0x1, PT ;  /* 0x000000010000780c */ /* 0x000fc40003f26270 */
[----:B------:R-:W-:Y:S02]  /*0350*/  LOP3.LUT R22, R22, 0x1f, RZ, 0xc0, !PT ;  /* 0x0000001f16167812 */ /* 0x000fe400078ec0ff */
[----:B------:R-:W-:Y:S02]  /*0360*/  IADD3 R5, R2, c[0x0][0x170], RZ ;  /* 0x00005c0002057a10 */ /* 0x000fe40007ffe0ff */
[----:B------:R-:W-:-:S07]  /*0370*/  IADD3 R15, R14, UR4, RZ ;  /* 0x000000040e0f7c10 */ /* 0x000fce000fffe0ff */
[----:B------:R-:W-:Y:S05]  /*0380*/  @!P1 BRA `(.L_x_150) ;  /* 0x0000058000009947 */ /* 0x000fea0003800000 */
[----:B------:R-:W-:Y:S01]  /*0390*/  IADD3 R6, -R21, -0x9, RZ ;  /* 0xfffffff715067810 */ /* 0x000fe20007ffe1ff */
[----:B------:R-:W-:Y:S01]  /*03a0*/  IMAD R16, R4, R5, RZ ;  /* 0x0000000504107224 */ /* 0x000fe200078e02ff */
[----:B------:R-:W-:Y:S01]  /*03b0*/  LOP3.LUT R7, RZ, R2, RZ, 0x33, !PT ;  /* 0x00000002ff077212 */ /* 0x000fe200078e33ff */
[----:B------:R-:W-:Y:S01]  /*03c0*/  BSSY B1, `(.L_x_151) ;  /* 0x000003b000017945 */ /* 0x000fe20003800000 */
[----:B------:R-:W-:Y:S01]  /*03d0*/  MOV R23, c[0x0][0x168] ;  /* 0x00005a0000177a02 */ /* 0x000fe20000000f00 */
[----:B------:R-:W-:Y:S01]  /*03e0*/  IMAD.SHL.U32 R16, R16, 0x40, RZ ;  /* 0x0000004010107824 */ /* 0x000fe200078e00ff */
[----:B------:R-:W-:Y:S01]  /*03f0*/  IMNMX R6, R6, R7, !PT ;  /* 0x0000000706067217 */ /* 0x000fe20007800200 */
[----:B------:R-:W-:Y:S01]  /*0400*/  IMAD.MOV.U32 R18, RZ, RZ, RZ ;  /* 0x000000ffff127224 */ /* 0x000fe200078e00ff */
[----:B------:R-:W-:Y:S01]  /*0410*/  LOP3.LUT R19, R0, 0x3, RZ, 0xc0, !PT ;  /* 0x0000000300137812 */ /* 0x000fe200078ec0ff */
[----:B------:R-:W-:Y:S01]  /*0420*/  IMAD R23, R23, 0x40, R16 ;  /* 0x0000004017177824 */ /* 0x000fe200078e0210 */
[----:B------:R-:W-:-:S02]  /*0430*/  IADD3 R6, -R21, -0x2, -R6 ;  /* 0xfffffffe15067810 */ /* 0x000fc40007ffe906 */
[----:B------:R-:W-:Y:S02]  /*0440*/  ISETP.NE.AND P0, PT, R19, RZ, PT ;  /* 0x000000ff1300720c */ /* 0x000fe40003f05270 */
[----:B------:R-:W-:-:S13]  /*0450*/  ISETP.GE.U32.AND P2, PT, R6, 0x3, PT ;  /* 0x000000030600780c */ /* 0x000fda0003f46070 */
[----:B------:R-:W-:Y:S05]  /*0460*/  @!P2 BRA `(.L_x_152) ;  /* 0x000003000000a947 */ /* 0x000fea0003800000 */
[----:B------:R-:W-:Y:S01]  /*0470*/  LEA R25, R22, R15, 0x2 ;  /* 0x0000000f16197211 */ /* 0x000fe200078e10ff */
[----:B------:R-:W-:Y:S02]  /*0480*/  IMAD.IADD R20, R0, 0x1, -R19 ;  /* 0x0000000100147824 */ /* 0x000fe400078e0a13 */
[----:B------:R-:W-:-:S04]  /*0490*/  IMAD.MOV.U32 R18, RZ, RZ, RZ ;  /* 0x000000ffff127224 */ /* 0x000fc800078e00ff */
.L_x_153:
[C-C-:B-1----:R-:W-:Y:S01]  /*04a0*/  IMAD.IADD R9, R21.reuse, 0x1, R18.reuse ;  /* 0x0000000115097824 */ /* 0x142fe200078e0212 */
[C-C-:B------:R-:W-:Y:S01]  /*04b0*/  IADD3 R7, R21.reuse, 0x1, R18.reuse ;  /* 0x0000000115077810 */ /* 0x140fe20007ffe012 */
[----:B------:R-:W-:Y:S01]  /*04c0*/  IMAD.MOV.U32 R12, RZ, RZ, 0x2 ;  /* 0x00000002ff0c7424 */ /* 0x000fe200078e00ff */
[--C-:B------:R-:W-:Y:S02]  /*04d0*/  IADD3 R10, R21, 0x3, R18.reuse ;  /* 0x00000003150a7810 */ /* 0x100fe40007ffe012 */
[----:B------:R-:W-:Y:S02]  /*04e0*/  ISETP.GE.AND P2, PT, R9, c[0x0][0x168], PT ;  /* 0x00005a0009007a0c */ /* 0x000fe40003f46270 */
[----:B------:R-:W-:-:S02]  /*04f0*/  IADD3 R8, R21, 0x2, R18 ;  /* 0x0000000215087810 */ /* 0x000fc40007ffe012 */
[----:B------:R-:W-:Y:S02]  /*0500*/  SEL R6, RZ, c[0x0][0x168], !P2 ;  /* 0x00005a00ff067a07 */ /* 0x000fe40005000000 */
[----:B------:R-:W-:Y:S02]  /*0510*/  ISETP.GE.AND P3, PT, R7, c[0x0][0x168], PT ;  /* 0x00005a0007007a0c */ /* 0x000fe40003f66270 */
[----:B------:R-:W-:Y:S02]  /*0520*/  ISETP.GE.AND P5, PT, R10, c[0x0][0x168], PT ;  /* 0x00005a000a007a0c */ /* 0x000fe40003fa6270 */
[----:B------:R-:W-:Y:S02]  /*0530*/  ISETP.GE.AND P4, PT, R8, c[0x0][0x168], PT ;  /* 0x00005a0008007a0c */ /* 0x000fe40003f86270 */
[----:B------:R-:W-:Y:S02]  /*0540*/  IADD3 R9, R9, -R6, RZ ;  /* 0x8000000609097210 */ /* 0x000fe40007ffe0ff */
[----:B------:R-:W-:-:S02]  /*0550*/  SEL R6, RZ, c[0x0][0x168], !P3 ;  /* 0x00005a00ff067a07 */ /* 0x000fc40005800000 */
[----:B------:R-:W-:Y:S02]  /*0560*/  SEL R27, RZ, c[0x0][0x168], !P5 ;  /* 0x00005a00ff1b7a07 */ /* 0x000fe40006800000 */
[----:B------:R-:W-:Y:S01]  /*0570*/  SEL R13, RZ, c[0x0][0x168], !P4 ;  /* 0x00005a00ff0d7a07 */ /* 0x000fe20006000000 */
[----:B------:R-:W-:Y:S01]  /*0580*/  IMAD.IADD R6, R7, 0x1, -R6 ;  /* 0x0000000107067824 */ /* 0x000fe200078e0a06 */
[-C--:B------:R-:W-:Y:S01]  /*0590*/  SEL R11, R16, R23.reuse, !P2 ;  /* 0x00000017100b7207 */ /* 0x080fe20005000000 */
[----:B------:R-:W-:Y:S01]  /*05a0*/  IMAD.IADD R7, R10, 0x1, -R27 ;  /* 0x000000010a077824 */ /* 0x000fe200078e0a1b */
[----:B------:R-:W-:Y:S01]  /*05b0*/  SEL R27, R16, R23, !P5 ;  /* 0x00000017101b7207 */ /* 0x000fe20006800000 */
[----:B------:R-:W-:Y:S01]  /*05c0*/  IMAD.IADD R8, R8, 0x1, -R13 ;  /* 0x0000000108087824 */ /* 0x000fe200078e0a0d */
[----:B------:R-:W-:Y:S02]  /*05d0*/  LEA R10, R22, R11, 0x1 ;  /* 0x0000000b160a7211 */ /* 0x000fe400078e08ff */
[----:B------:R-:W-:-:S02]  /*05e0*/  SEL R11, R16, R23, !P3 ;  /* 0x00000017100b7207 */ /* 0x000fc40005800000 */
[----:B------:R-:W-:Y:S01]  /*05f0*/  SEL R13, R16, R23, !P4 ;  /* 0x00000017100d7207 */ /* 0x000fe20006000000 */
[----:B------:R-:W-:Y:S01]  /*0600*/  IMAD R9, R9, 0x40, R10 ;  /* 0x0000004009097824 */ /* 0x000fe200078e020a */
[C---:B------:R-:W-:Y:S01]  /*0610*/  LEA R10, R22.reuse, R27, 0x1 ;  /* 0x0000001b160a7211 */ /* 0x040fe200078e08ff */
[----:B------:R-:W-:Y:S01]  /*0620*/  IMAD R11, R22, 0x2, R11 ;  /* 0x00000002160b7824 */ /* 0x000fe200078e020b */
[----:B------:R-:W-:Y:S01]  /*0630*/  IADD3 R20, R20, -0x4, RZ ;  /* 0xfffffffc14147810 */ /* 0x000fe20007ffe0ff */
[----:B------:R-:W-:Y:S01]  /*0640*/  IMAD R13, R22, 0x2, R13 ;  /* 0x00000002160d7824 */ /* 0x000fe200078e020d */
[----:B------:R-:W-:Y:S01]  /*0650*/  LEA R29, R7, R10, 0x6 ;  /* 0x0000000a071d7211 */ /* 0x000fe200078e30ff */
[----:B------:R-:W-:Y:S01]  /*0660*/  IMAD R11, R6, 0x40, R11 ;  /* 0x00000040060b7824 */ /* 0x000fe200078e020b */
[----:B------:R-:W-:Y:S01]  /*0670*/  ISETP.NE.AND P2, PT, R20, RZ, PT ;  /* 0x000000ff1400720c */ /* 0x000fe20003f45270 */
        /* <DEDUP_REMOVED lines=15> */
.L_x_152:
[----:B------:R-:W-:Y:S05]  /*0770*/  BSYNC B1 ;  /* 0x0000000000017941 */ /* 0x000fea0003800000 */
.L_x_151:
[----:B------:R-:W-:Y:S05]  /*0780*/  @!P0 BRA `(.L_x_150) ;  /* 0x0000018000008947 */ /* 0x000fea0003800000 */
[----:B-1----:R-:W-:Y:S01]  /*0790*/  LEA R7, R22, UR4, 0x2 ;  /* 0x0000000416077c11 */ /* 0x002fe2000f8e10ff */
[----:B------:R-:W-:-:S02]  /*07a0*/  IMAD R17, R17, 0x100, R22 ;  /* 0x0000010011117824 */ /* 0x000fc400078e0216 */
[----:B------:R-:W-:Y:S02]  /*07b0*/  IMAD.IADD R10, R21, 0x1, R18 ;  /* 0x00000001150a7824 */ /* 0x000fe400078e0212 */
[----:B------:R-:W-:Y:S01]  /*07c0*/  IMAD.IADD R7, R14, 0x1, R7 ;  /* 0x000000010e077824 */ /* 0x000fe200078e0207 */
[C---:B------:R-:W-:Y:S01]  /*07d0*/  LEA R17, R18.reuse, R17, 0x5 ;  /* 0x0000001112117211 */ /* 0x040fe200078e28ff */
[----:B------:R-:W-:Y:S02]  /*07e0*/  IMAD.MOV.U32 R12, RZ, RZ, 0x2 ;  /* 0x00000002ff0c7424 */ /* 0x000fe400078e00ff */
[----:B------:R-:W-:Y:S01]  /*07f0*/  IMAD R9, R18, 0x80, R7 ;  /* 0x0000008012097824 */ /* 0x000fe200078e0207 */
[----:B------:R-:W-:Y:S02]  /*0800*/  SHF.L.U32 R8, R17, 0x1, RZ ;  /* 0x0000000111087819 */ /* 0x000fe400000006ff */
.L_x_154:
        /* <DEDUP_REMOVED lines=16> */
.L_x_150:
[----:B------:R-:W-:Y:S05]  /*0910*/  BSYNC B0 ;  /* 0x0000000000007941 */ /* 0x000fea0003800000 */
.L_x_149:
        /* <DEDUP_REMOVED lines=10> */
[----:B------:R-:W-:-:S10]  /*09c0*/  HFMA2.MMA R11, -RZ, RZ, 0, 4.76837158203125e-07 ;  /* 0x00000008ff0b7435 */ /* 0x000fd400000001ff */
        /* <DEDUP_REMOVED lines=13> */
[----:B------:R-:W-:Y:S01]  /*0aa0*/  IMAD R17, R10, R19, R8 ;  /* 0x000000130a117224 */ /* 0x000fe200078e0208 */
[----:B------:R-:W-:Y:S01]  /*0ab0*/  SHF.L.U32 R16, R12, 0x1, RZ ;  /* 0x000000010c107819 */ /* 0x000fe200000006ff */
[----:B------:R-:W-:Y:S02]  /*0ac0*/  IMAD.MOV.U32 R14, RZ, RZ, R22 ;  /* 0x000000ffff0e7224 */ /* 0x000fe400078e0016 */
[----:B------:R-:W-:-:S05]  /*0ad0*/  IMAD.IADD R13, R13, 0x1, R17 ;  /* 0x000000010d0d7824 */ /* 0x000fca00078e0211 */
[----:B------:R-:W-:Y:S01]  /*0ae0*/  SHF.L.U64.HI R17, R12, 0x1, R13 ;  /* 0x000000010c117819 */ /* 0x000fe2000001020d */
[----:B------:R-:W-:-:S04]  /*0af0*/  IMAD R13, R3, c[0x0][0x19c], RZ ;  /* 0x00006700030d7a24 */ /* 0x000fc800078e02ff */
[----:B------:R-:W-:-:S04]  /*0b00*/  IMAD.WIDE.U32 R16, R22, 0x10, R16 ;  /* 0x0000001016107825 */ /* 0x000fc800078e0010 */
[----:B------:R-:W-:Y:S01]  /*0b10*/  IMAD R13, R22, 0x8, R13 ;  /* 0x00000008160d7824 */ /* 0x000fe200078e020d */
[----:B------:R-:W-:-:S04]  /*0b20*/  IADD3 R8, P0, R16, c[0x0][0x188], RZ ;  /* 0x0000620010087a10 */ /* 0x000fc80007f1e0ff */
[----:B------:R-:W-:Y:S01]  /*0b30*/  IADD3.X R23, R17, c[0x0][0x18c], RZ, P0, !PT ;  /* 0x0000630011177a10 */ /* 0x000fe200007fe4ff */
[----:B------:R-:W-:-:S03]  /*0b40*/  IMAD.SHL.U32 R17, R13, 0x2, RZ ;  /* 0x000000020d117824 */ /* 0x000fc600078e00ff */
.L_x_159:
        /* <DEDUP_REMOVED lines=13> */
.L_x_158:
[----:B------:R-:W-:Y:S05]  /*0c20*/  BSYNC B1 ;  /* 0x0000000000017941 */ /* 0x000fea0003800000 */
.L_x_157:
        /* <DEDUP_REMOVED lines=9> */
[----:B------:R-:W-:Y:S01]  /*0cc0*/  IMAD.WIDE.U32 R16, R14, 0x10, RZ ;  /* 0x000000100e107825 */ /* 0x000fe200078e00ff */
[----:B------:R-:W-:-:S03]  /*0cd0*/  IADD3 R13, R13, R11, RZ ;  /* 0x0000000b0d0d7210 */ /* 0x000fc60007ffe0ff */
[----:B------:R-:W-:Y:S01]  /*0ce0*/  IMAD.SHL.U32 R10, R10, 0x2, RZ ;  /* 0x000000020a0a7824 */ /* 0x000fe200078e00ff */
[----:B------:R-:W-:Y:S01]  /*0cf0*/  LEA.HI.X R20, R12, c[0x0][0x18c], R13, 0x1, P0 ;  /* 0x000063000c147a11 */ /* 0x000fe200000f0c0d */
[----:B------:R-:W-:Y:S01]  /*0d00*/  IMAD.MOV.U32 R25, RZ, RZ, R16 ;  /* 0x000000ffff197224 */ /* 0x000fe200078e0010 */
[----:B------:R-:W-:Y:S01]  /*0d10*/  PLOP3.LUT P0, PT, PT, PT, PT, 0x80, 0x0 ;  /* 0x000000000000781c */ /* 0x000fe20003f0f070 */
[----:B------:R-:W-:Y:S01]  /*0d20*/  IMAD.MOV.U32 R11, RZ, RZ, R17 ;  /* 0x000000ffff0b7224 */ /* 0x000fe200078e0011 */
[C---:B------:R-:W-:Y:S02]  /*0d30*/  IADD3 R19, R10.reuse, 0x600, RZ ;  /* 0x000006000a137810 */ /* 0x040fe40007ffe0ff */
[C---:B------:R-:W-:Y:S02]  /*0d40*/  IADD3 R23, R10.reuse, 0x400, RZ ;  /* 0x000004000a177810 */ /* 0x040fe40007ffe0ff */
[----:B------:R-:W-:Y:S01]  /*0d50*/  IADD3 R18, R10, 0x200, RZ ;  /* 0x000002000a127810 */ /* 0x000fe20007ffe0ff */
[----:B------:R-:W-:Y:S05]  /*0d60*/  @!P2 BRA `(.L_x_161) ;  /* 0x000003300000a947 */ /* 0x000fea0003800000 */
[----:B------:R-:W-:Y:S02]  /*0d70*/  PLOP3.LUT P0, PT, PT, PT, PT, 0x8, 0x0 ;  /* 0x000000000000781c */ /* 0x000fe40003f0e170 */
[----:B------:R-:W-:-:S02]  /*0d80*/  IADD3 R27, R9, -0x180, RZ ;  /* 0xfffffe80091b7810 */ /* 0x000fc40007ffe0ff */
.L_x_162:
[----:B-1----:R-:W-:Y:S01]  /*0d90*/  IADD3 R12, P2, R25, R8, RZ ;  /* 0x00000008190c7210 */ /* 0x002fe20007f5e0ff */
[--C-:B------:R-:W-:Y:S01]  /*0da0*/  IMAD.IADD R24, R10, 0x1, R25.reuse ;  /* 0x000000010a187824 */ /* 0x100fe200078e0219 */
[----:B------:R-:W-:Y:S01]  /*0db0*/  IADD3 R28, R19, R25, RZ ;  /* 0x00000019131c7210 */ /* 0x000fe20007ffe0ff */
[----:B------:R-:W-:Y:S01]  /*0dc0*/  IMAD.IADD R29, R23, 0x1, R25 ;  /* 0x00000001171d7824 */ /* 0x000fe200078e0219 */
[----:B------:R-:W-:-:S02]  /*0dd0*/  IADD3.X R13, R11, R20, RZ, P2, !PT ;  /* 0x000000140b0d7210 */ /* 0x000fc400017fe4ff */
[----:B------:R-:W-:Y:S02]  /*0de0*/  IADD3 R16, P2, R12, 0x1000, RZ ;  /* 0x000010000c107810 */ /* 0x000fe40007f5e0ff */
[----:B------:R-:W-:Y:S01]  /*0df0*/  IADD3 R14, R14, 0x200, RZ ;  /* 0x000002000e0e7810 */ /* 0x000fe20007ffe0ff */
[----:B------:R-:W-:Y:S01]  /*0e00*/  @!PT LDS RZ, [RZ] ;  /* 0x00000000fffff984 */ /* 0x000fe20000000800 */
[----:B------:R-:W-:Y:S01]  /*0e10*/  @!PT LDS RZ, [RZ] ;  /* 0x00000000fffff984 */ /* 0x000fe20000000800 */
[----:B------:R-:W-:Y:S01]  /*0e20*/  @!PT LDS RZ, [RZ] ;  /* 0x00000000fffff984 */ /* 0x000fe20000000800 */
[----:B------:R1:W-:Y:S02]  /*0e30*/  LDGSTS.E.BYPASS.128 [R24], [R12.64] ;  /* 0x000000000c187fae */ /* 0x0003e4000b901c46 */
[----:B------:R-:W-:Y:S02]  /*0e40*/  IMAD.X R17, RZ, RZ, R13, P2 ;  /* 0x000000ffff117224 */ /* 0x000fe400010e060d */
        /* <DEDUP_REMOVED lines=13> */
[----:B-1----:R-:W-:Y:S01]  /*0f20*/  IADD3 R26, R23, R29, RZ ;  /* 0x0000001d171a7210 */ /* 0x002fe20007ffe0ff */
[----:B------:R-:W-:Y:S02]  /*0f30*/  IMAD.IADD R29, R19, 0x1, R29 ;  /* 0x00000001131d7824 */ /* 0x000fe400078e021d */
[--C-:B--2---:R-:W-:Y:S02]  /*0f40*/  IMAD.IADD R24, R10, 0x1, R28.reuse ;  /* 0x000000010a187824 */ /* 0x104fe400078e021c */
[----:B------:R1:W-:Y:S04]  /*0f50*/  LDGSTS.E.BYPASS.128 [R26], [R16.64+-0x400] ;  /* 0x00000c00101a7fae */ /* 0x0003e8000b901c46 */
[----:B------:R2:W-:Y:S04]  /*0f60*/  LDGSTS.E.BYPASS.128 [R29], [R16.64+-0x200] ;  /* 0x00000e00101d7fae */ /* 0x0005e8000b901c46 */
[----:B------:R3:W-:Y:S01]  /*0f70*/  LDGSTS.E.BYPASS.128 [R24], [R16.64] ;  /* 0x0000000010187fae */ /* 0x0007e2000b901c46 */
[----:B-1----:R-:W-:Y:S01]  /*0f80*/  IADD3 R26, R23, R28, RZ ;  /* 0x0000001c171a7210 */ /* 0x002fe20007ffe0ff */
[----:B--2---:R-:W-:-:S02]  /*0f90*/  IMAD.IADD R29, R18, 0x1, R28 ;  /* 0x00000001121d7824 */ /* 0x004fc400078e021c */
[----:B---3--:R-:W-:-:S03]  /*0fa0*/  IMAD.IADD R24, R19, 0x1, R28 ;  /* 0x0000000113187824 */ /* 0x008fc600078e021c */
        /* <DEDUP_REMOVED lines=15> */
.L_x_161:
[----:B------:R-:W-:Y:S05]  /*10a0*/  BSYNC B1 ;  /* 0x0000000000017941 */ /* 0x000fea0003800000 */
.L_x_160:
[----:B-1----:R-:W-:Y:S01]  /*10b0*/  IADD3 R12, R9, -R14, RZ ;  /* 0x8000000e090c7210 */ /* 0x002fe20007ffe0ff */
[----:B------:R-:W-:Y:S03]  /*10c0*/  BSSY B1, `(.L_x_163) ;  /* 0x000001f000017945 */ /* 0x000fe60003800000 */
[----:B------:R-:W-:-:S13]  /*10d0*/  ISETP.GT.AND P2, PT, R12, 0x80, PT ;  /* 0x000000800c00780c */ /* 0x000fda0003f44270 */
[----:B------:R-:W-:Y:S05]  /*10e0*/  @!P2 BRA `(.L_x_164) ;  /* 0x000001c00000a947 */ /* 0x000fea0003800000 */
[----:B------:R-:W-:Y:S01]  /*10f0*/  IADD3 R16, P0, R25, R8, RZ ;  /* 0x0000000819107210 */ /* 0x000fe20007f1e0ff */
[--C-:B------:R-:W-:Y:S01]  /*1100*/  IMAD.IADD R24, R10, 0x1, R25.reuse ;  /* 0x000000010a187824 */ /* 0x100fe200078e0219 */
[----:B------:R-:W-:Y:S01]  /*1110*/  IADD3 R29, R23, R25, RZ ;  /* 0x00000019171d7210 */ /* 0x000fe20007ffe0ff */
[--C-:B------:R-:W-:Y:S01]  /*1120*/  IMAD.IADD R27, R18, 0x1, R25.reuse ;  /* 0x00000001121b7824 */ /* 0x100fe200078e0219 */
[----:B------:R-:W-:Y:S01]  /*1130*/  IADD3 R14, R14, 0x100, RZ ;  /* 0x000001000e0e7810 */ /* 0x000fe20007ffe0ff */
[----:B------:R-:W-:Y:S01]  /*1140*/  IMAD.X R17, R11, 0x1, R20, P0 ;  /* 0x000000010b117824 */ /* 0x000fe200000e0614 */
[----:B------:R-:W-:Y:S01]  /*1150*/  IADD3 R12, P0, R16, 0x1000, RZ ;  /* 0x00001000100c7810 */ /* 0x000fe20007f1e0ff */
[----:B------:R-:W-:-:S03]  /*1160*/  IMAD.IADD R28, R19, 0x1, R25 ;  /* 0x00000001131c7824 */ /* 0x000fc600078e0219 */
[----:B------:R-:W-:Y:S01]  /*1170*/  @!PT LDS RZ, [RZ] ;  /* 0x00000000fffff984 */ /* 0x000fe20000000800 */
[----:B------:R-:W-:Y:S01]  /*1180*/  @!PT LDS RZ, [RZ] ;  /* 0x00000000fffff984 */ /* 0x000fe20000000800 */
[----:B------:R-:W-:Y:S01]  /*1190*/  @!PT LDS RZ, [RZ] ;  /* 0x00000000fffff984 */ /* 0x000fe20000000800 */
[----:B------:R1:W-:Y:S01]  /*11a0*/  LDGSTS.E.BYPASS.128 [R24], [R16.64] ;  /* 0x0000000010187fae */ /* 0x0003e2000b901c46 */
[----:B------:R-:W-:Y:S01]  /*11b0*/  IMAD.X R13, RZ, RZ, R17, P0 ;  /* 0x000000ffff0d7224 */ /* 0x000fe200000e0611 */
[----:B------:R-:W-:Y:S02]  /*11c0*/  PLOP3.LUT P0, PT, PT, PT, PT, 0x8, 0x0 ;  /* 0x000000000000781c */ /* 0x000fe40003f0e170 */
[----:B------:R2:W-:Y:S04]  /*11d0*/  LDGSTS.E.BYPASS.128 [R27], [R16.64+0x200] ;  /* 0x00000200101b7fae */ /* 0x0005e8000b901c46 */
[----:B------:R3:W-:Y:S04]  /*11e0*/  LDGSTS.E.BYPASS.128 [R29], [R16.64+0x400] ;  /* 0x00000400101d7fae */ /* 0x0007e8000b901c46 */
[----:B------:R4:W-:Y:S01]  /*11f0*/  LDGSTS.E.BYPASS.128 [R28], [R16.64+0x600] ;  /* 0x00000600101c7fae */ /* 0x0009e2000b901c46 */
[----:B--2---:R-:W-:-:S02]  /*1200*/  IADD3 R27, R25, 0x800, RZ ;  /* 0x00000800191b7810 */ /* 0x004fc40007ffe0ff */
[----:B------:R-:W-:Y:S02]  /*1210*/  IADD3 R25, P2, R25, 0x1000, RZ ;  /* 0x0000100019197810 */ /* 0x000fe40007f5e0ff */
[----:B-1----:R-:W-:Y:S01]  /*1220*/  IADD3 R24, R18, R27, RZ ;  /* 0x0000001b12187210 */ /* 0x002fe20007ffe0ff */
[--C-:B------:R-:W-:Y:S02]  /*1230*/  IMAD.IADD R26, R10, 0x1, R27.reuse ;  /* 0x000000010a1a7824 */ /* 0x100fe400078e021b */
[--C-:B---3--:R-:W-:Y:S02]  /*1240*/  IMAD.IADD R29, R23, 0x1, R27.reuse ;  /* 0x00000001171d7824 */ /* 0x108fe400078e021b */
[----:B------:R-:W-:Y:S01]  /*1250*/  IMAD.IADD R27, R19, 0x1, R27 ;  /* 0x00000001131b7824 */ /* 0x000fe200078e021b */
[----:B------:R4:W-:Y:S01]  /*1260*/  LDGSTS.E.BYPASS.128 [R26], [R12.64+-0x800] ;  /* 0x000008000c1a7fae */ /* 0x0009e2000b901c46 */
[----:B------:R-:W-:-:S03]  /*1270*/  IMAD.X R11, RZ, RZ, R11, P2 ;  /* 0x000000ffff0b7224 */ /* 0x000fc600010e060b */
[----:B------:R4:W-:Y:S04]  /*1280*/  LDGSTS.E.BYPASS.128 [R24], [R12.64+-0x600] ;  /* 0x00000a000c187fae */ /* 0x0009e8000b901c46 */
[----:B------:R4:W-:Y:S04]  /*1290*/  LDGSTS.E.BYPASS.128 [R29], [R12.64+-0x400] ;  /* 0x00000c000c1d7fae */ /* 0x0009e8000b901c46 */
[----:B------:R4:W-:Y:S02]  /*12a0*/  LDGSTS.E.BYPASS.128 [R27], [R12.64+-0x200] ;  /* 0x00000e000c1b7fae */ /* 0x0009e4000b901c46 */
.L_x_164:
[----:B------:R-:W-:Y:S05]  /*12b0*/  BSYNC B1 ;  /* 0x0000000000017941 */ /* 0x000fea0003800000 */
.L_x_163:
[----:B------:R-:W-:-:S13]  /*12c0*/  ISETP.LT.OR P0, PT, R14, R9, P0 ;  /* 0x000000090e00720c */ /* 0x000fda0000701670 */
[----:B------:R-:W-:Y:S05]  /*12d0*/  @!P0 BRA `(.L_x_156) ;  /* 0x000000d000008947 */ /* 0x000fea0003800000 */
[----:B------:R-:W-:Y:S01]  /*12e0*/  IADD3 R8, P0, R25, R8, RZ ;  /* 0x0000000819087210 */ /* 0x000fe20007f1e0ff */
[--C-:B----4-:R-:W-:Y:S01]  /*12f0*/  IMAD.IADD R13, R10, 0x1, R25.reuse ;  /* 0x000000010a0d7824 */ /* 0x110fe200078e0219 */
[----:B------:R-:W-:Y:S01]  /*1300*/  IADD3 R19, R19, R25, RZ ;  /* 0x0000001913137210 */ /* 0x000fe20007ffe0ff */
[--C-:B------:R-:W-:Y:S01]  /*1310*/  IMAD.IADD R23, R23, 0x1, R25.reuse ;  /* 0x0000000117177824 */ /* 0x100fe200078e0219 */
[----:B------:R-:W-:Y:S01]  /*1320*/  IADD3.X R9, R11, R20, RZ, P0, !PT ;  /* 0x000000140b097210 */ /* 0x000fe200007fe4ff */
[----:B------:R-:W-:-:S04]  /*1330*/  IMAD.IADD R11, R18, 0x1, R25 ;  /* 0x00000001120b7824 */ /* 0x000fc800078e0219 */
[----:B------:R-:W-:Y:S01]  /*1340*/  @!PT LDS RZ, [RZ] ;  /* 0x00000000fffff984 */ /* 0x000fe20000000800 */
[----:B------:R-:W-:Y:S01]  /*1350*/  @!PT LDS RZ, [RZ] ;  /* 0x00000000fffff984 */ /* 0x000fe20000000800 */
[----:B------:R-:W-:Y:S01]  /*1360*/  @!PT LDS RZ, [RZ] ;  /* 0x00000000fffff984 */ /* 0x000fe20000000800 */
[----:B------:R1:W-:Y:S04]  /*1370*/  LDGSTS.E.BYPASS.128 [R13], [R8.64] ;  /* 0x00000000080d7fae */ /* 0x0003e8000b901c46 */
[----:B------:R1:W-:Y:S04]  /*1380*/  LDGSTS.E.BYPASS.128 [R11], [R8.64+0x200] ;  /* 0x00000200080b7fae */ /* 0x0003e8000b901c46 */
[----:B------:R1:W-:Y:S04]  /*1390*/  LDGSTS.E.BYPASS.128 [R23], [R8.64+0x400] ;  /* 0x0000040008177fae */ /* 0x0003e8000b901c46 */
[----:B------:R1:W-:Y:S02]  /*13a0*/  LDGSTS.E.BYPASS.128 [R19], [R8.64+0x600] ;  /* 0x0000060008137fae */ /* 0x0003e4000b901c46 */
.L_x_156:
[----:B------:R-:W-:Y:S05]  /*13b0*/  BSYNC B0 ;  /* 0x0000000000007941 */ /* 0x000fea0003800000 */
.L_x_155:
[----:B------:R-:W-:Y:S01]  /*13c0*/  IMAD.SHL.U32 R20, R22, 0x2, RZ ;  /* 0x0000000216147824 */ /* 0x000fe200078e00ff */
[----:B------:R-:W0:Y:S03]  /*13d0*/  LDGDEPBAR ;  /* 0x00000000000079af */ /* 0x000e260000000000 */
[----:B-1---5:R-:W-:-:S04]  /*13e0*/  IMAD.WIDE.U32 R10, R20, R7, c[0x0][0x178] ;  /* 0x00005e00140a7625 */ /* 0x022fc800078e0007 */
[----:B----4-:R-:W-:Y:S01]  /*13f0*/  IMAD.WIDE.U32 R12, R20, R7, c[0x0][0x180] ;  /* 0x00006000140c7625 */ /* 0x010fe200078e0007 */
[----:B------:R1:W5:Y:S04]  /*1400*/  LDG.E.U16 R18, [R10.64] ;  /* 0x000000060a127981 */ /* 0x000368000c1e1500 */
[----:B------:R1:W5:Y:S04]  /*1410*/  LDG.E.U16 R19, [R10.64+0x2] ;  /* 0x000002060a137981 */ /* 0x000368000c1e1500 */
[----:B------:R1:W5:Y:S04]  /*1420*/  LDG.E.U16 R9, [R12.64] ;  /* 0x000000060c097981 */ /* 0x000368000c1e1500 */
[----:B------:R1:W5:Y:S01]  /*1430*/  LDG.E.U16 R8, [R12.64+0x2] ;  /* 0x000002060c087981 */ /* 0x000362000c1e1500 */
[----:B------:R-:W-:-:S04]  /*1440*/  DEPBAR.LE SB0, 0x1 ;  /* 0x000080400000791a */ /* 0x000fc80000000000 */
[----:B------:R-:W-:Y:S05]  /*1450*/  @!P1 EXIT ;  /* 0x000000000000994d */ /* 0x000fea0003800000 */
[----:B------:R-:W-:Y:S01]  /*1460*/  LOP3.LUT R7, RZ, R2, RZ, 0x33, !PT ;  /* 0x00000002ff077212 */ /* 0x000fe200078e33ff */
[----:B------:R-:W-:Y:S01]  /*1470*/  IMAD R16, R4, R5, RZ ;  /* 0x0000000504107224 */ /* 0x000fe200078e02ff */
[----:B------:R-:W-:Y:S01]  /*1480*/  IADD3 R2, -R21, -0x9, RZ ;  /* 0xfffffff715027810 */ /* 0x000fe20007ffe1ff */
[----:B------:R-:W-:Y:S01]  /*1490*/  IMAD R14, R3, c[0x0][0x19c], R22 ;  /* 0x00006700030e7a24 */ /* 0x000fe200078e0216 */
[----:B------:R-:W-:Y:S01]  /*14a0*/  LEA.HI R17, R6, c[0x0][0x19c], RZ, 0x1 ;  /* 0x0000670006117a11 */ /* 0x000fe200078f08ff */
[----:B-1----:R-:W-:Y:S01]  /*14b0*/  IMAD.MOV.U32 R11, RZ, RZ, c[0x0][0x168] ;  /* 0x00005a00ff0b7624 */ /* 0x002fe200078e00ff */
[----:B------:R-:W-:Y:S01]  /*14c0*/  IMNMX R2, R2, R7, !PT ;  /* 0x0000000702027217 */ /* 0x000fe20007800200 */
[----:B------:R-:W-:Y:S01]  /*14d0*/  IMAD.SHL.U32 R14, R14, 0x2, RZ ;  /* 0x000000020e0e7824 */ /* 0x000fe200078e00ff */
[----:B------:R-:W-:Y:S01]  /*14e0*/  SHF.L.U32 R16, R16, 0x6, RZ ;  /* 0x0000000610107819 */ /* 0x000fe200000006ff */
[----:B------:R-:W-:Y:S01]  /*14f0*/  BSSY B0, `(.L_x_165) ;  /* 0x0000077000007945 */ /* 0x000fe20003800000 */
[----:B------:R-:W-:Y:S01]  /*1500*/  IADD3 R2, -R2, -0x2, RZ ;  /* 0xfffffffe02027810 */ /* 0x000fe20007ffe1ff */
[----:B------:R-:W-:Y:S01]  /*1510*/  IMAD R15, R22, 0x4, R15 ;  /* 0x00000004160f7824 */ /* 0x000fe200078e020f */
[----:B------:R-:W-:Y:S01]  /*1520*/  SHF.R.S32.HI R17, RZ, 0x1, R17 ;  /* 0x00000001ff117819 */ /* 0x000fe20000011411 */
[----:B------:R-:W-:Y:S01]  /*1530*/  IMAD.MOV.U32 R12, RZ, RZ, RZ ;  /* 0x000000ffff0c7224 */ /* 0x000fe200078e00ff */
[----:B------:R-:W-:Y:S01]  /*1540*/  ISETP.NE.AND P0, PT, R2, R21, PT ;  /* 0x000000150200720c */ /* 0x000fe20003f05270 */
[----:B------:R-:W-:Y:S01]  /*1550*/  IMAD R11, R11, 0x40, R16 ;  /* 0x000000400b0b7824 */ /* 0x000fe200078e0210 */
[----:B-----5:R-:W-:-:S02]  /*1560*/  PRMT R18, RZ, 0x5410, R18 ;  /* 0x00005410ff127816 */ /* 0x020fc40000000012 */
[----:B------:R-:W-:Y:S02]  /*1570*/  PRMT R19, RZ, 0x5410, R19 ;  /* 0x00005410ff137816 */ /* 0x000fe40000000013 */
[----:B------:R-:W-:Y:S02]  /*1580*/  LOP3.LUT R13, R0, 0x1, RZ, 0xc0, !PT ;  /* 0x00000001000d7812 */ /* 0x000fe400078ec0ff */
[----:B------:R-:W-:Y:S02]  /*1590*/  LEA R10, R17, R14, 0x1 ;  /* 0x0000000e110a7211 */ /* 0x000fe400078e08ff */
[----:B------:R-:W-:Y:S02]  /*15a0*/  PRMT R9, RZ, 0x5410, R9 ;  /* 0x00005410ff097816 */ /* 0x000fe40000000009 */
[----:B------:R-:W-:Y:S01]  /*15b0*/  PRMT R8, RZ, 0x5410, R8 ;  /* 0x00005410ff087816 */ /* 0x000fe20000000008 */
[----:B------:R-:W-:Y:S05]  /*15c0*/  @!P0 BRA `(.L_x_166) ;  /* 0x0000069000008947 */ /* 0x000fea0003800000 */
[----:B------:R-:W-:Y:S02]  /*15d0*/  IMAD.IADD R7, R0, 0x1, -R13 ;  /* 0x0000000100077824 */ /* 0x000fe400078e0a0d */
[----:B------:R-:W-:-:S04]  /*15e0*/  IMAD.MOV.U32 R12, RZ, RZ, RZ ;  /* 0x000000ffff0c7224 */ /* 0x000fc800078e00ff */
.L_x_173:
[----:B------:R-:W-:Y:S01]  /*15f0*/  IMAD R6, R12, 0x80, R15 ;  /* 0x000000800c067824 */ /* 0x000fe200078e020f */
[----:B------:R-:W-:-:S04]  /*1600*/  IADD3 R5, R21, R12, RZ ;  /* 0x0000000c15057210 */ /* 0x000fc80007ffe0ff */
[----:B------:R-:W1:Y:S01]  /*1610*/  LDS R2, [R6] ;  /* 0x0000000006027984 */ /* 0x000e620000000800 */
[----:B------:R-:W-:-:S04]  /*1620*/  ISETP.GE.AND P2, PT, R5, c[0x0][0x168], PT ;  /* 0x00005a0005007a0c */ /* 0x000fc80003f46270 */
[----:B------:R-:W-:Y:S02]  /*1630*/  SEL R0, RZ, c[0x0][0x168], !P2 ;  /* 0x00005a00ff007a07 */ /* 0x000fe40005000000 */
[----:B------:R-:W-:-:S03]  /*1640*/  SEL R23, R16, R11, !P2 ;  /* 0x0000000b10177207 */ /* 0x000fc60005000000 */
[----:B------:R-:W-:Y:S02]  /*1650*/  IMAD.IADD R3, R5, 0x1, -R0 ;  /* 0x0000000105037824 */ /* 0x000fe400078e0a00 */
[----:B------:R-:W-:Y:S01]  /*1660*/  IMAD.IADD R0, R20, 0x1, R23 ;  /* 0x0000000114007824 */ /* 0x000fe200078e0217 */
[--C-:B-1----:R-:W-:Y:S02]  /*1670*/  PRMT R4, RZ, 0x5410, R2.reuse ;  /* 0x00005410ff047816 */ /* 0x102fe40000000002 */
[----:B------:R-:W-:-:S03]  /*1680*/  PRMT R2, RZ, 0x7610, R2 ;  /* 0x00007610ff027816 */ /* 0x000fc60000000002 */
[----:B------:R-:W-:-:S04]  /*1690*/  FFMA.FTZ R27, R4, R4, RZ ;  /* 0x00000004041b7223 */ /* 0x000fc800000100ff */
[----:B------:R-:W-:Y:S01]  /*16a0*/  FFMA.FTZ R27, R2, R2, R27 ;  /* 0x00000002021b7223 */ /* 0x000fe2000001001b */
[----:B------:R-:W-:Y:S05]  /*16b0*/  BRA.DIV ~URZ, `(.L_x_167) ;  /* 0x000009327f007947 */ /* 0x000fea000b800000 */
[----:B------:R1:W2:Y:S02]  /*16c0*/  SHFL.BFLY PT, R26, R27, 0x10, 0x1f ;  /* 0x0e001f001b1a7f89 */ /* 0x0002a400000e0000 */
.L_x_178:
        /* <DEDUP_REMOVED lines=9> */
.L_x_179:
[----:B--2---:R-:W-:Y:S01]  /*1760*/  FADD.FTZ R26, R26, R28 ;  /* 0x0000001c1a1a7221 */ /* 0x004fe20000010000 */
[----:B------:R-:W-:Y:S01]  /*1770*/  ISETP.NE.AND P0, PT, R12, RZ, PT ;  /* 0x000000ff0c00720c */ /* 0x000fe20003f05270 */
[----:B------:R-:W-:Y:S01]  /*1780*/  IMAD.MOV.U32 R23, RZ, RZ, 0x3c800000 ;  /* 0x3c800000ff177424 */ /* 0x000fe200078e00ff */
[----:B------:R-:W-:Y:S01]  /*1790*/  BSSY B1, `(.L_x_169) ;  /* 0x0000008000017945 */ /* 0x000fe20003800000 */
[----:B------:R-:W-:Y:S02]  /*17a0*/  ISETP.GE.AND P1, PT, R22, R17, PT ;  /* 0x000000111600720c */ /* 0x000fe40003f26270 */
[----:B------:R-:W-:Y:S01]  /*17b0*/  FFMA.FTZ R26, R26, R23, c[0x0][0x174] ;  /* 0x00005d001a1a7623 */ /* 0x000fe20000010017 */
[----:B------:R-:W-:Y:S02]  /*17c0*/  FSEL R25, R18, R9, !P2 ;  /* 0x0000000912197208 */ /* 0x000fe40005000000 */
[----:B------:R-:W-:-:S03]  /*17d0*/  FSEL R27, R19, R8, !P2 ;  /* 0x00000008131b7208 */ /* 0x000fc60005000000 */
[----:B------:R-:W2:Y:S02]  /*17e0*/  MUFU.RSQ R26, R26 ;  /* 0x0000001a001a7308 */ /* 0x000ea40000001400 */
[----:B------:R-:W-:Y:S05]  /*17f0*/  @P0 BRA `(.L_x_170) ;  /* 0x0000001000000947 */ /* 0x000fea0003800000 */
[----:B------:R-:W-:-:S04]  /*1800*/  DEPBAR.LE SB0, 0x0 ;  /* 0x000080000000791a */ /* 0x000fc80000000000 */
.L_x_170:
[----:B------:R-:W-:Y:S05]  /*1810*/  BSYNC B1 ;  /* 0x0000000000017941 */ /* 0x000fea0003800000 */
.L_x_169:
[----:B------:R-:W3:Y:S01]  /*1820*/  @!P1 LDS.U16 R23, [R10] ;  /* 0x000000000a179984 */ /* 0x000ee20000000400 */
[C---:B--2---:R-:W-:Y:S01]  /*1830*/  FMUL.FTZ R27, R26.reuse, R27 ;  /* 0x0000001b1a1b7220 */ /* 0x044fe20000410000 */
[----:B------:R-:W-:Y:S01]  /*1840*/  LEA R3, R3, R0, 0x6 ;  /* 0x0000000003037211 */ /* 0x000fe200078e30ff */
[----:B------:R-:W-:Y:S01]  /*1850*/  FMUL.FTZ R25, R26, R25 ;  /* 0x000000191a197220 */ /* 0x000fe20000410000 */
[----:B------:R-:W2:Y:S01]  /*1860*/  @!P1 LDS.U16 R24, [R14] ;  /* 0x000000000e189984 */ /* 0x000ea20000000400 */
[----:B------:R-:W-:Y:S01]  /*1870*/  FMUL.FTZ R26, R2, R27 ;  /* 0x0000001b021a7220 */ /* 0x000fe20000410000 */
[----:B------:R-:W-:Y:S01]  /*1880*/  IADD3 R5, R5, 0x1, RZ ;  /* 0x0000000105057810 */ /* 0x000fe20007ffe0ff */
[----:B------:R-:W-:Y:S01]  /*1890*/  FMUL.FTZ R25, R4, R25 ;  /* 0x0000001904197220 */ /* 0x000fe20000410000 */
[----:B------:R-:W4:Y:S01]  /*18a0*/  LDS R6, [R6+0x80] ;  /* 0x0000800006067984 */ /* 0x000f220000000800 */
[----:B------:R-:W-:Y:S01]  /*18b0*/  IMAD.MOV.U32 R2, RZ, RZ, 0x2 ;  /* 0x00000002ff027424 */ /* 0x000fe200078e00ff */
[----:B------:R-:W-:-:S03]  /*18c0*/  ISETP.GE.AND P0, PT, R5, c[0x0][0x168], PT ;  /* 0x00005a0005007a0c */ /* 0x000fc60003f06270 */
[----:B------:R-:W-:Y:S01]  /*18d0*/  IMAD.WIDE R2, R3, R2, c[0x0][0x160] ;  /* 0x0000580003027625 */ /* 0x000fe200078e0202 */
[----:B---3--:R-:W-:Y:S02]  /*18e0*/  @!P1 PRMT R23, RZ, 0x5410, R23 ;  /* 0x00005410ff179816 */ /* 0x008fe40000000017 */
[----:B--2---:R-:W-:-:S03]  /*18f0*/  @!P1 PRMT R24, RZ, 0x5410, R24 ;  /* 0x00005410ff189816 */ /* 0x004fc60000000018 */
[CC--:B------:R-:W-:Y:S02]  /*1900*/  @!P1 FMUL.FTZ R0, R26.reuse, R23.reuse ;  /* 0x000000171a009220 */ /* 0x0c0fe40000410000 */
[C---:B------:R-:W-:Y:S02]  /*1910*/  @!P1 FMUL.FTZ R23, R25.reuse, R23 ;  /* 0x0000001719179220 */ /* 0x040fe40000410000 */
[-C--:B------:R-:W-:Y:S02]  /*1920*/  @!P1 FFMA.FTZ R0, R25, R24.reuse, -R0 ;  /* 0x0000001819009223 */ /* 0x080fe40000010800 */
[----:B------:R-:W-:Y:S01]  /*1930*/  @!P1 FFMA.FTZ R26, R26, R24, R23 ;  /* 0x000000181a1a9223 */ /* 0x000fe20000010017 */
[----:B------:R-:W-:Y:S01]  /*1940*/  SEL R23, R16, R11, !P0 ;  /* 0x0000000b10177207 */ /* 0x000fe20004000000 */
[----:B------:R-:W-:Y:S01]  /*1950*/  @!P1 IMAD.MOV.U32 R25, RZ, RZ, R0 ;  /* 0x000000ffff199224 */ /* 0x000fe200078e0000 */
[----:B------:R-:W-:-:S04]  /*1960*/  SEL R0, RZ, c[0x0][0x168], !P0 ;  /* 0x00005a00ff007a07 */ /* 0x000fc80004000000 */
[----:B------:R-:W-:Y:S02]  /*1970*/  F2FP.BF16.PACK_AB R25, R26, R25 ;  /* 0x000000191a19723e */ /* 0x000fe400000010ff */
[----:B------:R-:W-:Y:S01]  /*1980*/  IADD3 R5, R5, -R0, RZ ;  /* 0x8000000005057210 */ /* 0x000fe20007ffe0ff */
[----:B------:R-:W-:Y:S02]  /*1990*/  IMAD.IADD R0, R20, 0x1, R23 ;  /* 0x0000000114007824 */ /* 0x000fe400078e0217 */
[----:B------:R4:W-:Y:S02]  /*19a0*/  STG.E [R2.64], R25 ;  /* 0x0000001902007986 */ /* 0x0009e4000c101906 */
[--C-:B----4-:R-:W-:Y:S02]  /*19b0*/  PRMT R2, RZ, 0x5410, R6.reuse ;  /* 0x00005410ff027816 */ /* 0x110fe40000000006 */
[----:B------:R-:W-:-:S03]  /*19c0*/  PRMT R6, RZ, 0x7610, R6 ;  /* 0x00007610ff067816 */ /* 0x000fc60000000006 */
[----:B------:R-:W-:-:S04]  /*19d0*/  FFMA.FTZ R27, R2, R2, RZ ;  /* 0x00000002021b7223 */ /* 0x000fc800000100ff */
[----:B------:R-:W-:Y:S01]  /*19e0*/  FFMA.FTZ R27, R6, R6, R27 ;  /* 0x00000006061b7223 */ /* 0x000fe2000001001b */
[----:B------:R-:W-:Y:S05]  /*19f0*/  BRA.DIV ~URZ, `(.L_x_171) ;  /* 0x000007e27f007947 */ /* 0x000fea000b800000 */
[----:B------:R2:W3:Y:S02]  /*1a00*/  SHFL.BFLY PT, R26, R27, 0x10, 0x1f ;  /* 0x0e001f001b1a7f89 */ /* 0x0004e400000e0000 */
.L_x_180:
[----:B-1-3--:R-:W-:Y:S01]  /*1a10*/  FADD.FTZ R28, R27, R26 ;  /* 0x0000001a1b1c7221 */ /* 0x00afe20000010000 */
[----:B------:R-:W-:Y:S05]  /*1a20*/  BRA.DIV ~URZ, `(.L_x_172) ;  /* 0x000008127f007947 */ /* 0x000fea000b800000 */
[----:B------:R-:W1:Y:S02]  /*1a30*/  SHFL.BFLY PT, R3, R28, 0x8, 0x1f ;  /* 0x0d001f001c037f89 */ /* 0x000e6400000e0000 */
[----:B-1----:R-:W-:-:S05]  /*1a40*/  FADD.FTZ R3, R28, R3 ;  /* 0x000000031c037221 */ /* 0x002fca0000010000 */
[----:B------:R-:W1:Y:S02]  /*1a50*/  SHFL.BFLY PT, R4, R3, 0x4, 0x1f ;  /* 0x0c801f0003047f89 */ /* 0x000e6400000e0000 */
[----:B-1----:R-:W-:-:S05]  /*1a60*/  FADD.FTZ R4, R3, R4 ;  /* 0x0000000403047221 */ /* 0x002fca0000010000 */
[----:B--2---:R-:W1:Y:S02]  /*1a70*/  SHFL.BFLY PT, R27, R4, 0x2, 0x1f ;  /* 0x0c401f00041b7f89 */ /* 0x004e6400000e0000 */
[----:B-1----:R-:W-:-:S05]  /*1a80*/  FADD.FTZ R27, R4, R27 ;  /* 0x0000001b041b7221 */ /* 0x002fca0000010000 */
[----:B------:R1:W2:Y:S02]  /*1a90*/  SHFL.BFLY PT, R26, R27, 0x1, 0x1f ;  /* 0x0c201f001b1a7f89 */ /* 0x0002a400000e0000 */
.L_x_181:
[----:B------:R-:W3:Y:S01]  /*1aa0*/  @!P1 LDS.U16 R3, [R10] ;  /* 0x000000000a039984 */ /* 0x000ee20000000400 */
[----:B--2---:R-:W-:Y:S01]  /*1ab0*/  FADD.FTZ R26, R26, R27 ;  /* 0x0000001b1a1a7221 */ /* 0x004fe20000010000 */
[----:B------:R-:W-:Y:S01]  /*1ac0*/  FSEL R25, R19, R8, !P0 ;  /* 0x0000000813197208 */ /* 0x000fe20004000000 */
[----:B------:R-:W-:Y:S01]  /*1ad0*/  IMAD.MOV.U32 R23, RZ, RZ, 0x3c800000 ;  /* 0x3c800000ff177424 */ /* 0x000fe200078e00ff */
[----:B------:R-:W2:Y:S01]  /*1ae0*/  @!P1 LDS.U16 R4, [R14] ;  /* 0x000000000e049984 */ /* 0x000ea20000000400 */
[----:B------:R-:W-:Y:S01]  /*1af0*/  LEA R0, R5, R0, 0x6 ;  /* 0x0000000005007211 */ /* 0x000fe200078e30ff */
[----:B------:R-:W-:Y:S01]  /*1b00*/  IMAD.MOV.U32 R5, RZ, RZ, 0x2 ;  /* 0x00000002ff057424 */ /* 0x000fe200078e00ff */
[----:B------:R-:W-:Y:S01]  /*1b10*/  IADD3 R7, R7, -0x2, RZ ;  /* 0xfffffffe07077810 */ /* 0x000fe20007ffe0ff */
[----:B------:R-:W-:Y:S01]  /*1b20*/  FFMA.FTZ R26, R26, R23, c[0x0][0x174] ;  /* 0x00005d001a1a7623 */ /* 0x000fe20000010017 */
[----:B------:R-:W-:Y:S02]  /*1b30*/  FSEL R23, R18, R9, !P0 ;  /* 0x0000000912177208 */ /* 0x000fe40004000000 */
[----:B------:R-:W-:-:S02]  /*1b40*/  ISETP.NE.AND P0, PT, R7, RZ, PT ;  /* 0x000000ff0700720c */ /* 0x000fc40003f05270 */
[----:B------:R-:W-:Y:S01]  /*1b50*/  IADD3 R12, R12, 0x2, RZ ;  /* 0x000000020c0c7810 */ /* 0x000fe20007ffe0ff */
[----:B------:R-:W4:Y:S02]  /*1b60*/  MUFU.RSQ R26, R26 ;  /* 0x0000001a001a7308 */ /* 0x000f240000001400 */
[C---:B----4-:R-:W-:Y:S02]  /*1b70*/  FMUL.FTZ R25, R26.reuse, R25 ;  /* 0x000000191a197220 */ /* 0x050fe40000410000 */
[----:B------:R-:W-:Y:S02]  /*1b80*/  FMUL.FTZ R23, R26, R23 ;  /* 0x000000171a177220 */ /* 0x000fe40000410000 */
[----:B------:R-:W-:Y:S02]  /*1b90*/  FMUL.FTZ R6, R6, R25 ;  /* 0x0000001906067220 */ /* 0x000fe40000410000 */
[----:B------:R-:W-:Y:S01]  /*1ba0*/  FMUL.FTZ R23, R2, R23 ;  /* 0x0000001702177220 */ /* 0x000fe20000410000 */
[----:B---3--:R-:W-:-:S02]  /*1bb0*/  @!P1 PRMT R3, RZ, 0x5410, R3 ;  /* 0x00005410ff039816 */ /* 0x008fc40000000003 */
[----:B--2---:R-:W-:-:S03]  /*1bc0*/  @!P1 PRMT R4, RZ, 0x5410, R4 ;  /* 0x00005410ff049816 */ /* 0x004fc60000000004 */
[CC--:B------:R-:W-:Y:S02]  /*1bd0*/  @!P1 FMUL.FTZ R2, R6.reuse, R3.reuse ;  /* 0x0000000306029220 */ /* 0x0c0fe40000410000 */
[C---:B------:R-:W-:Y:S02]  /*1be0*/  @!P1 FMUL.FTZ R3, R23.reuse, R3 ;  /* 0x0000000317039220 */ /* 0x040fe40000410000 */
[-C--:B------:R-:W-:Y:S02]  /*1bf0*/  @!P1 FFMA.FTZ R2, R23, R4.reuse, -R2 ;  /* 0x0000000417029223 */ /* 0x080fe40000010802 */
[----:B------:R-:W-:Y:S02]  /*1c00*/  @!P1 FFMA.FTZ R6, R6, R4, R3 ;  /* 0x0000000406069223 */ /* 0x000fe40000010003 */
[----:B------:R-:W-:Y:S02]  /*1c10*/  @!P1 IMAD.MOV.U32 R23, RZ, RZ, R2 ;  /* 0x000000ffff179224 */ /* 0x000fe400078e0002 */
[----:B------:R-:W-:-:S03]  /*1c20*/  IMAD.WIDE R2, R0, R5, c[0x0][0x160] ;  /* 0x0000580000027625 */ /* 0x000fc600078e0205 */
[----:B------:R-:W-:-:S05]  /*1c30*/  F2FP.BF16.PACK_AB R23, R6, R23 ;  /* 0x000000170617723e */ /* 0x000fca00000010ff */
[----:B------:R2:W-:Y:S02]  /*1c40*/  STG.E [R2.64], R23 ;  /* 0x0000001702007986 */ /* 0x0005e4000c101906 */
[----:B-12---:R-:W-:Y:S05]  /*1c50*/  @P0 BRA `(.L_x_173) ;  /* 0xfffff99000000947 */ /* 0x006fea000383ffff */
.L_x_166:
[----:B------:R-:W-:Y:S05]  /*1c60*/  BSYNC B0 ;  /* 0x0000000000007941 */ /* 0x000fea0003800000 */
.L_x_165:
[----:B------:R-:W-:-:S13]  /*1c70*/  ISETP.NE.AND P0, PT, R13, RZ, PT ;  /* 0x000000ff0d00720c */ /* 0x000fda0003f05270 */
[----:B------:R-:W-:Y:S05]  /*1c80*/  @!P0 EXIT ;  /* 0x000000000000894d */ /* 0x000fea0003800000 */
[----:B------:R-:W-:Y:S01]  /*1c90*/  LEA R15, R12, R15, 0x7 ;  /* 0x0000000f0c0f7211 */ /* 0x000fe200078e38ff */
[----:B------:R-:W-:-:S05]  /*1ca0*/  IMAD.IADD R3, R21, 0x1, R12 ;  /* 0x0000000115037824 */ /* 0x000fca00078e020c */
[----:B------:R-:W1:Y:S01]  /*1cb0*/  LDS R15, [R15] ;  /* 0x000000000f0f7984 */ /* 0x000e620000000800 */
[----:B------:R-:W-:-:S04]  /*1cc0*/  ISETP.GE.AND P1, PT, R3, c[0x0][0x168], PT ;  /* 0x00005a0003007a0c */ /* 0x000fc80003f26270 */
[----:B------:R-:W-:Y:S02]  /*1cd0*/  SEL R2, RZ, c[0x0][0x168], !P1 ;  /* 0x00005a00ff027a07 */ /* 0x000fe40004800000 */
[----:B------:R-:W-:Y:S02]  /*1ce0*/  SEL R11, R16, R11, !P1 ;  /* 0x0000000b100b7207 */ /* 0x000fe40004800000 */
[----:B------:R-:W-:-:S03]  /*1cf0*/  IADD3 R3, R3, -R2, RZ ;  /* 0x8000000203037210 */ /* 0x000fc60007ffe0ff */
[----:B------:R-:W-:Y:S01]  /*1d00*/  IMAD.IADD R20, R20, 0x1, R11 ;  /* 0x0000000114147824 */ /* 0x000fe200078e020b */
[--C-:B-1----:R-:W-:Y:S02]  /*1d10*/  PRMT R0, RZ, 0x5410, R15.reuse ;  /* 0x00005410ff007816 */ /* 0x102fe4000000000f */
[----:B------:R-:W-:-:S03]  /*1d20*/  PRMT R2, RZ, 0x7610, R15 ;  /* 0x00007610ff027816 */ /* 0x000fc6000000000f */
[----:B------:R-:W-:-:S04]  /*1d30*/  FFMA.FTZ R5, R0, R0, RZ ;  /* 0x0000000000057223 */ /* 0x000fc800000100ff */
[----:B------:R-:W-:Y:S01]  /*1d40*/  FFMA.FTZ R27, R2, R2, R5 ;  /* 0x00000002021b7223 */ /* 0x000fe20000010005 */
[----:B------:R-:W-:Y:S05]  /*1d50*/  BRA.DIV ~URZ, `(.L_x_174) ;  /* 0x000006727f007947 */ /* 0x000fea000b800000 */
[----:B------:R1:W2:Y:S02]  /*1d60*/  SHFL.BFLY PT, R26, R27, 0x10, 0x1f ;  /* 0x0e001f001b1a7f89 */ /* 0x0002a400000e0000 */
.L_x_182:
        /* <DEDUP_REMOVED lines=9> */
.L_x_183:
[----:B------:R-:W-:Y:S01]  /*1e00*/  ISETP.NE.AND P0, PT, R12, RZ, PT ;  /* 0x000000ff0c00720c */ /* 0x000fe20003f05270 */
[----:B------:R-:W-:Y:S01]  /*1e10*/  BSSY B0, `(.L_x_176) ;  /* 0x0000004000007945 */ /* 0x000fe20003800000 */
[----:B------:R-:W-:-:S11]  /*1e20*/  ISETP.GE.AND P2, PT, R22, R17, PT ;  /* 0x000000111600720c */ /* 0x000fd60003f46270 */
[----:B------:R-:W-:Y:S05]  /*1e30*/  @P0 BRA `(.L_x_177) ;  /* 0x0000001000000947 */ /* 0x000fea0003800000 */
[----:B------:R-:W-:-:S04]  /*1e40*/  DEPBAR.LE SB0, 0x0 ;  /* 0x000080000000791a */ /* 0x000fc80000000000 */
.L_x_177:
[----:B------:R-:W-:Y:S05]  /*1e50*/  BSYNC B0 ;  /* 0x0000000000007941 */ /* 0x000fea0003800000 */
.L_x_176:
[----:B------:R-:W3:Y:S01]  /*1e60*/  @!P2 LDS.U16 R10, [R10] ;  /* 0x000000000a0aa984 */ /* 0x000ee20000000400 */
[----:B------:R-:W-:Y:S01]  /*1e70*/  IMAD.MOV.U32 R5, RZ, RZ, 0x3c800000 ;  /* 0x3c800000ff057424 */ /* 0x000fe200078e00ff */
[----:B------:R-:W-:Y:S01]  /*1e80*/  FSEL R19, R19, R8, !P1 ;  /* 0x0000000813137208 */ /* 0x000fe20004800000 */
[----:B--2---:R-:W-:Y:S01]  /*1e90*/  FADD.FTZ R26, R26, R27 ;  /* 0x0000001b1a1a7221 */ /* 0x004fe20000010000 */
[----:B------:R-:W2:Y:S01]  /*1ea0*/  @!P2 LDS.U16 R14, [R14] ;  /* 0x000000000e0ea984 */ /* 0x000ea20000000400 */
[----:B------:R-:W-:Y:S01]  /*1eb0*/  FSEL R9, R18, R9, !P1 ;  /* 0x0000000912097208 */ /* 0x000fe20004800000 */
[----:B------:R-:W-:Y:S02]  /*1ec0*/  IMAD R3, R3, 0x40, R20 ;  /* 0x0000004003037824 */ /* 0x000fe400078e0214 */
[----:B------:R-:W-:-:S06]  /*1ed0*/  FFMA.FTZ R26, R26, R5, c[0x0][0x174] ;  /* 0x00005d001a1a7623 */ /* 0x000fcc0000010005 */
[----:B------:R-:W4:Y:S02]  /*1ee0*/  MUFU.RSQ R26, R26 ;  /* 0x0000001a001a7308 */ /* 0x000f240000001400 */
[C---:B----4-:R-:W-:Y:S02]  /*1ef0*/  FMUL.FTZ R19, R26.reuse, R19 ;  /* 0x000000131a137220 */ /* 0x050fe40000410000 */
[----:B------:R-:W-:Y:S02]  /*1f00*/  FMUL.FTZ R9, R26, R9 ;  /* 0x000000091a097220 */ /* 0x000fe40000410000 */
[----:B------:R-:W-:Y:S01]  /*1f10*/  FMUL.FTZ R19, R2, R19 ;  /* 0x0000001302137220 */ /* 0x000fe20000410000 */
[----:B------:R-:W-:Y:S01]  /*1f20*/  HFMA2.MMA R2, -RZ, RZ, 0, 1.1920928955078125e-07 ;  /* 0x00000002ff027435 */ /* 0x000fe200000001ff */
[----:B------:R-:W-:Y:S01]  /*1f30*/  FMUL.FTZ R0, R0, R9 ;  /* 0x0000000900007220 */ /* 0x000fe20000410000 */
[----:B---3--:R-:W-:Y:S02]  /*1f40*/  @!P2 PRMT R10, RZ, 0x5410, R10 ;  /* 0x00005410ff0aa816 */ /* 0x008fe4000000000a */
        /* <DEDUP_REMOVED lines=8> */
[----:B------:R-:W-:Y:S01]  /*1fd0*/  STG.E [R2.64], R19 ;  /* 0x0000001302007986 */ /* 0x000fe2000c101906 */
[----:B------:R-:W-:Y:S05]  /*1fe0*/  EXIT ;  /* 0x000000000000794d */ /* 0x000fea0003800000 */
.L_x_167:
[----:B------:R-:W-:Y:S01]  /*1ff0*/  IMAD.MOV.U32 R25, RZ, RZ, 0x10 ;  /* 0x00000010ff197424 */ /* 0x000fe200078e00ff */
[----:B------:R-:W-:Y:S01]  /*2000*/  MOV R26, 0x1f ;  /* 0x0000001f001a7802 */ /* 0x000fe20000000f00 */
[----:B------:R-:W-:Y:S01]  /*2010*/  IMAD.MOV.U32 R23, RZ, RZ, -0x1 ;  /* 0xffffffffff177424 */ /* 0x000fe200078e00ff */
[----:B------:R-:W-:Y:S02]  /*2020*/  MOV R24, 0x2040 ;  /* 0x0000204000187802 */ /* 0x000fe40000000f00 */
[----:B------:R-:W-:Y:S05]  /*2030*/  CALL.REL.NOINC `($__internal_8_$__cuda_sm70_shflsync_bfly_p) ;  /* 0x0000057000007944 */ /* 0x000fea0003c00000 */
[----:B--2---:R-:W-:Y:S05]  /*2040*/  BRA `(.L_x_178) ;  /* 0xfffff68000007947 */ /* 0x004fea000383ffff */
.L_x_168:
[----:B------:R-:W-:Y:S01]  /*2050*/  HFMA2.MMA R26, -RZ, RZ, 0, 1.847743988037109375e-06 ;  /* 0x0000001fff1a7435 */ /* 0x000fe200000001ff */
[----:B------:R-:W-:Y:S01]  /*2060*/  IMAD.MOV.U32 R25, RZ, RZ, 0x8 ;  /* 0x00000008ff197424 */ /* 0x000fe200078e00ff */
[----:B------:R-:W-:Y:S01]  /*2070*/  MOV R24, 0x20a0 ;  /* 0x000020a000187802 */ /* 0x000fe20000000f00 */
[----:B------:R-:W-:-:S03]  /*2080*/  IMAD.MOV.U32 R23, RZ, RZ, -0x1 ;  /* 0xffffffffff177424 */ /* 0x000fc600078e00ff */
[----:B------:R-:W-:Y:S05]  /*2090*/  CALL.REL.NOINC `($__internal_8_$__cuda_sm70_shflsync_bfly_p) ;  /* 0x0000051000007944 */ /* 0x000fea0003c00000 */
[----:B--2---:R-:W-:Y:S01]  /*20a0*/  FADD.FTZ R27, R27, R26 ;  /* 0x0000001a1b1b7221 */ /* 0x004fe20000010000 */
[----:B------:R-:W-:Y:S01]  /*20b0*/  MOV R26, 0x1f ;  /* 0x0000001f001a7802 */ /* 0x000fe20000000f00 */
[----:B------:R-:W-:Y:S01]  /*20c0*/  IMAD.MOV.U32 R25, RZ, RZ, 0x4 ;  /* 0x00000004ff197424 */ /* 0x000fe200078e00ff */
[----:B------:R-:W-:Y:S01]  /*20d0*/  MOV R24, 0x2100 ;  /* 0x0000210000187802 */ /* 0x000fe20000000f00 */
[----:B------:R-:W-:-:S02]  /*20e0*/  IMAD.MOV.U32 R23, RZ, RZ, -0x1 ;  /* 0xffffffffff177424 */ /* 0x000fc400078e00ff */
[----:B------:R-:W-:Y:S05]  /*20f0*/  CALL.REL.NOINC `($__internal_8_$__cuda_sm70_shflsync_bfly_p) ;  /* 0x000004b000007944 */ /* 0x000fea0003c00000 */
[----:B--2---:R-:W-:Y:S01]  /*2100*/  FADD.FTZ R27, R27, R26 ;  /* 0x0000001a1b1b7221 */ /* 0x004fe20000010000 */
        /* <DEDUP_REMOVED lines=10> */
[----:B------:R-:W-:Y:S02]  /*21b0*/  IMAD.MOV.U32 R27, RZ, RZ, R28 ;  /* 0x000000ffff1b7224 */ /* 0x000fe400078e001c */
[----:B------:R-:W-:Y:S05]  /*21c0*/  CALL.REL.NOINC `($__internal_8_$__cuda_sm70_shflsync_bfly_p) ;  /* 0x000003e000007944 */ /* 0x000fea0003c00000 */
[----:B--2---:R-:W-:Y:S05]  /*21d0*/  BRA `(.L_x_179) ;  /* 0xfffff58000007947 */ /* 0x004fea000383ffff */
.L_x_171:
[----:B------:R-:W-:Y:S01]  /*21e0*/  HFMA2.MMA R25, -RZ, RZ, 0, 9.5367431640625e-07 ;  /* 0x00000010ff197435 */ /* 0x000fe200000001ff */
[----:B------:R-:W-:Y:S01]  /*21f0*/  IMAD.MOV.U32 R26, RZ, RZ, 0x1f ;  /* 0x0000001fff1a7424 */ /* 0x000fe200078e00ff */
[----:B------:R-:W-:Y:S01]  /*2200*/  MOV R24, 0x2230 ;  /* 0x0000223000187802 */ /* 0x000fe20000000f00 */
[----:B------:R-:W-:-:S03]  /*2210*/  IMAD.MOV.U32 R23, RZ, RZ, -0x1 ;  /* 0xffffffffff177424 */ /* 0x000fc600078e00ff */
[----:B-1----:R-:W-:Y:S05]  /*2220*/  CALL.REL.NOINC `($__internal_8_$__cuda_sm70_shflsync_bfly_p) ;  /* 0x0000038000007944 */ /* 0x002fea0003c00000 */
[----:B--2---:R-:W-:Y:S05]  /*2230*/  BRA `(.L_x_180) ;  /* 0xfffff7d000007947 */ /* 0x004fea000383ffff */
.L_x_172:
[----:B--2---:R-:W-:Y:S01]  /*2240*/  MOV R27, R28 ;  /* 0x0000001c001b7202 */ /* 0x004fe20000000f00 */
[----:B------:R-:W-:Y:S01]  /*2250*/  IMAD.MOV.U32 R25, RZ, RZ, 0x8 ;  /* 0x00000008ff197424 */ /* 0x000fe200078e00ff */
[----:B------:R-:W-:Y:S01]  /*2260*/  MOV R23, 0xffffffff ;  /* 0xffffffff00177802 */ /* 0x000fe20000000f00 */
[----:B------:R-:W-:Y:S01]  /*2270*/  IMAD.MOV.U32 R26, RZ, RZ, 0x1f ;  /* 0x0000001fff1a7424 */ /* 0x000fe200078e00ff */
[----:B------:R-:W-:Y:S02]  /*2280*/  MOV R24, 0x22a0 ;  /* 0x000022a000187802 */ /* 0x000fe40000000f00 */
[----:B------:R-:W-:Y:S05]  /*2290*/  CALL.REL.NOINC `($__internal_8_$__cuda_sm70_shflsync_bfly_p) ;  /* 0x0000031000007944 */ /* 0x000fea0003c00000 */
[----:B--2---:R-:W-:Y:S01]  /*22a0*/  FADD.FTZ R27, R28, R26 ;  /* 0x0000001a1c1b7221 */ /* 0x004fe20000010000 */
[----:B------:R-:W-:Y:S01]  /*22b0*/  MOV R23, 0xffffffff ;  /* 0xffffffff00177802 */ /* 0x000fe20000000f00 */
[----:B------:R-:W-:Y:S01]  /*22c0*/  IMAD.MOV.U32 R25, RZ, RZ, 0x4 ;  /* 0x00000004ff197424 */ /* 0x000fe200078e00ff */
[----:B------:R-:W-:Y:S01]  /*22d0*/  MOV R24, 0x2300 ;  /* 0x0000230000187802 */ /* 0x000fe20000000f00 */
[----:B------:R-:W-:-:S02]  /*22e0*/  IMAD.MOV.U32 R26, RZ, RZ, 0x1f ;  /* 0x0000001fff1a7424 */ /* 0x000fc400078e00ff */
        /* <DEDUP_REMOVED lines=13> */
[----:B--2---:R-:W-:Y:S05]  /*23c0*/  BRA `(.L_x_181) ;  /* 0xfffff6d000007947 */ /* 0x004fea000383ffff */
.L_x_174:
[----:B------:R-:W-:Y:S01]  /*23d0*/  IMAD.MOV.U32 R25, RZ, RZ, 0x10 ;  /* 0x00000010ff197424 */ /* 0x000fe200078e00ff */
[----:B------:R-:W-:Y:S01]  /*23e0*/  MOV R23, 0xffffffff ;  /* 0xffffffff00177802 */ /* 0x000fe20000000f00 */
[----:B------:R-:W-:Y:S01]  /*23f0*/  IMAD.MOV.U32 R26, RZ, RZ, 0x1f ;  /* 0x0000001fff1a7424 */ /* 0x000fe200078e00ff */
[----:B------:R-:W-:-:S02]  /*2400*/  MOV R24, 0x2420 ;  /* 0x0000242000187802 */ /* 0x000fc40000000f00 */
[----:B------:R-:W-:Y:S05]  /*2410*/  CALL.REL.NOINC `($__internal_8_$__cuda_sm70_shflsync_bfly_p) ;  /* 0x0000019000007944 */ /* 0x000fea0003c00000 */
[----:B--2---:R-:W-:Y:S05]  /*2420*/  BRA `(.L_x_182) ;  /* 0xfffff94000007947 */ /* 0x004fea000383ffff */
.L_x_175:
[----:B------:R-:W-:Y:S01]  /*2430*/  IMAD.MOV.U32 R25, RZ, RZ, 0x8 ;  /* 0x00000008ff197424 */ /* 0x000fe200078e00ff */
[----:B------:R-:W-:Y:S01]  /*2440*/  MOV R23, 0xffffffff ;  /* 0xffffffff00177802 */ /* 0x000fe20000000f00 */
[----:B------:R-:W-:Y:S01]  /*2450*/  IMAD.MOV.U32 R26, RZ, RZ, 0x1f ;  /* 0x0000001fff1a7424 */ /* 0x000fe200078e00ff */
[----:B------:R-:W-:-:S02]  /*2460*/  MOV R24, 0x2480 ;  /* 0x0000248000187802 */ /* 0x000fc40000000f00 */
        /* <DEDUP_REMOVED lines=20> */
        .weak           $__internal_8_$__cuda_sm70_shflsync_bfly_p
        .type           $__internal_8_$__cuda_sm70_shflsync_bfly_p,@function
        .size           $__internal_8_$__cuda_sm70_shflsync_bfly_p,(.L_x_3644 - $__internal_8_$__cuda_sm70_shflsync_bfly_p)
$__internal_8_$__cuda_sm70_shflsync_bfly_p:
[----:B------:R-:W-:Y:S04]  /*25b0*/  WARPSYNC R23 ;  /* 0x0000001700007348 */ /* 0x000fe80003800000 */
[----:B------:R1:W2:Y:S02]  /*25c0*/  SHFL.BFLY PT, R26, R27, R25, R26 ;  /* 0x0c0000191b1a7389 */ /* 0x0002a400000e001a */
[----:B-1----:R-:W-:-:S04]  /*25d0*/  IMAD.MOV.U32 R25, RZ, RZ, 0x0 ;  /* 0x00000000ff197424 */ /* 0x002fc800078e00ff */
[----:B------:R-:W-:Y:S05]  /*25e0*/  RET.REL.NODEC R24 `(_ZN12tensorrt_llm7kernels32fusedQKNormRopeKernelNTokenHeadsIN3c108BFloat16ES3_Li64ELb1ELi8EEEvPviiifPKvS6_S6_PKlii) ;  /* 0xffffda1018007950 */ /* 0x000fea0003c3ffff */
.L_x_184:
        /* <DEDUP_REMOVED lines=9> */
.L_x_3644:


//--------------------- .text._ZN12tensorrt_llm7kernels32fusedQKNormRopeKernelNTokenHeadsIN3c108BFloat16ES3_Li256ELb0ELi4EEEvPviiifPKvS6_S6_PKlii --------------------------
	.section	.text._ZN12tensorrt_llm7kernels32fusedQKNormRopeKernelNTokenHeadsIN3c108BFloat16ES3_Li256ELb0ELi4EEEvPviiifPKvS6_S6_PKlii,"ax",@progbits
	.sectioninfo	@"SHI_REGISTERS=56"
	.align	128
        .global         _ZN12tensorrt_llm7kernels32fusedQKNormRopeKernelNTokenHeadsIN3c108BFloat16ES3_Li256ELb0ELi4EEEvPviiifPKvS6_S6_PKlii
        .type           _ZN12tensorrt_llm7kernels32fusedQKNormRopeKernelNTokenHeadsIN3c108BFloat16ES3_Li256ELb0ELi4EEEvPviiifPKvS6_S6_PKlii,@function
        .size           _ZN12tensorrt_llm7kernels32fusedQKNormRopeKernelNTokenHeadsIN3c108BFloat16ES3_Li256ELb0ELi4EEEvPviiifPKvS6_S6_PKlii,(.L_x_3646 - _ZN12tensorrt_llm7kernels32fusedQKNormRopeKernelNTokenHeadsIN3c108BFloat16ES3_Li256ELb0ELi4EEEvPviiifPKvS6_S6_PKlii)
        .other          _ZN12tensorrt_llm7kernels32fusedQKNormRopeKernelNTokenHeadsIN3c108BFloat16ES3_Li256ELb0ELi4EEEvPviiifPKvS6_S6_PKlii,@"STO_CUDA_ENTRY STV_DEFAULT"
_ZN12tensorrt_llm7kernels32fusedQKNormRopeKernelNTokenHeadsIN3c108BFloat16ES3_Li256ELb0ELi4EEEvPviiifPKvS6_S6_PKlii:
.text._ZN12tensorrt_llm7kernels32fusedQKNormRopeKernelNTokenHeadsIN3c108BFloat16ES3_Li256ELb0ELi4EEEvPviiifPKvS6_S6_PKlii:
        /* <DEDUP_REMOVED lines=74> */
.L_x_189:
        /* <DEDUP_REMOVED lines=45> */
.L_x_188:
[----:B------:R-:W-:Y:S05]  /*0770*/  BSYNC B1 ;  /* 0x0000000000017941 */ /* 0x000fea0003800000 */
.L_x_187:
        /* <DEDUP_REMOVED lines=9> */
.L_x_190:
        /* <DEDUP_REMOVED lines=16> */
.L_x_186:
[----:B------:R-:W-:Y:S05]  /*0910*/  BSYNC B0 ;  /* 0x0000000000007941 */ /* 0x000fea0003800000 */
.L_x_185:
        /* <DEDUP_REMOVED lines=36> */
.L_x_195:
        /* <DEDUP_REMOVED lines=13> */
.L_x_194:
[----:B------:R-:W-:Y:S05]  /*0c30*/  BSYNC B1 ;  /* 0x0000000000017941 */ /* 0x000fea0003800000 */
.L_x_193:
        /* <DEDUP_REMOVED lines=22> */
.L_x_198:
        /* <DEDUP_REMOVED lines=49> */
.L_x_197:
[----:B------:R-:W-:Y:S05]  /*10b0*/  BSYNC B1 ;  /* 0x0000000000017941 */ /* 0x000fea0003800000 */
.L_x_196:
        /* <DEDUP_REMOVED lines=32> */
.L_x_200:
[----:B------:R-:W-:Y:S05]  /*12c0*/  BSYNC B1 ;  /* 0x0000000000017941 */ /* 0x000fea0003800000 */
.L_x_199:
        /* <DEDUP_REMOVED lines=15> */
.L_x_192:
[----:B------:R-:W-:Y:S05]  /*13c0*/  BSYNC B0 ;  /* 0x0000000000007941 */ /* 0x000fea0003800000 */
.L_x_191:
        /* <DEDUP_REMOVED lines=164> */
.L_x_212:
        /* <DEDUP_REMOVED lines=20> */
.L_x_213:
        /* <DEDUP_REMOVED lines=9> */
.L_x_214:
        /* <DEDUP_REMOVED lines=31> */
.L_x_204:
[----:B------:R-:W-:Y:S05]  /*21d0*/  BSYNC B0 ;  /* 0x0000000000007941 */ /* 0x000fea0003800000 */
.L_x_203:
        /* <DEDUP_REMOVED lines=8> */
[----:B------:R-:W-:Y:S05]  /*2260*/  CALL.REL.NOINC `($__internal_10_$__cuda_sm70_warpsync) ;  /* 0x0000138000007944 */ /* 0x000fea0003c00000 */
.L_x_207:
[----:B------:R-:W-:-:S06]  /*2270*/  NOP ;  /* 0x0000000000007918 */ /* 0x000fcc0000000000 */
[----:B------:R-:W-:Y:S05]  /*2280*/  BRA.DIV ~URZ, `(.L_x_208) ;  /* 0x00000b827f007947 */ /* 0x000fea000b800000 */
[----:B------:R-:W-:-:S05]  /*2290*/  IMAD.U32 R13, RZ, RZ, UR5 ;  /* 0x00000005ff0d7e24 */ /* 0x000fca000f8e00ff */
[----:B------:R1:W2:Y:S02]  /*22a0*/  SHFL.BFLY PT, R46, R38, R13, 0x1f ;  /* 0x0c001f0d262e7589 */ /* 0x0002a400000e0000 */
.L_x_215:
        /* <DEDUP_REMOVED lines=114> */
.L_x_216:
        /* <DEDUP_REMOVED lines=14> */
[----:B------:R-:W-:Y:S05]  /*2ab0*/  CALL.REL.NOINC `($__internal_10_$__cuda_sm70_warpsync) ;  /* 0x00000b3000007944 */ /* 0x000fea0003c00000 */
.L_x_210:
[----:B------:R-:W-:-:S06]  /*2ac0*/  NOP ;  /* 0x0000000000007918 */ /* 0x000fcc0000000000 */
.L_x_206:
[----:B------:R-:W-:Y:S05]  /*2ad0*/  BSYNC B0 ;  /* 0x0000000000007941 */ /* 0x000fea0003800000 */
.L_x_205:
        /* <DEDUP_REMOVED lines=19> */
.L_x_211:
[----:B------:R-:W-:Y:S05]  /*2c10*/  EXIT ;  /* 0x000000000000794d */ /* 0x000fea0003800000 */
.L_x_201:
[----:B------:R-:W-:Y:S01]  /*2c20*/  IMAD.MOV.U32 R47, RZ, RZ, 0x10 ;  /* 0x00000010ff2f7424 */ /* 0x000fe200078e00ff */
[----:B------:R-:W-:Y:S01]  /*2c30*/  MOV R12, 0x2c70 ;  /* 0x00002c70000c7802 */ /* 0x000fe20000000f00 */
[----:B------:R-:W-:Y:S02]  /*2c40*/  IMAD.MOV.U32 R46, RZ, RZ, 0x1f ;  /* 0x0000001fff2e7424 */ /* 0x000fe400078e00ff */
[----:B------:R-:W-:Y:S02]  /*2c50*/  IMAD.MOV.U32 R45, RZ, RZ, -0x1 ;  /* 0xffffffffff2d7424 */ /* 0x000fe400078e00ff */
[----:B------:R-:W-:Y:S05]  /*2c60*/  CALL.REL.NOINC `($__internal_9_$__cuda_sm70_shflsync_bfly_p) ;  /* 0x0000094000007944 */ /* 0x000fea0003c00000 */
[----:B-12---:R-:W-:Y:S05]  /*2c70*/  BRA `(.L_x_213) ;  /* 0xfffff2d000007947 */ /* 0x006fea000383ffff */
.L_x_202:
[----:B------:R-:W-:Y:S01]  /*2c80*/  HFMA2.MMA R47, -RZ, RZ, 0, 4.76837158203125e-07 ;  /* 0x00000008ff2f7435 */ /* 0x000fe200000001ff */
[----:B-1----:R-:W-:Y:S01]  /*2c90*/  IMAD.MOV.U32 R48, RZ, RZ, R49 ;  /* 0x000000ffff307224 */ /* 0x002fe200078e0031 */
[----:B------:R-:W-:Y:S01]  /*2ca0*/  MOV R12, 0x2ce0 ;  /* 0x00002ce0000c7802 */ /* 0x000fe20000000f00 */
[----:B------:R-:W-:-:S02]  /*2cb0*/  IMAD.MOV.U32 R46, RZ, RZ, 0x1f ;  /* 0x0000001fff2e7424 */ /* 0x000fc400078e00ff */
[----:B------:R-:W-:Y:S02]  /*2cc0*/  IMAD.MOV.U32 R45, RZ, RZ, -0x1 ;  /* 0xffffffffff2d7424 */ /* 0x000fe400078e00ff */
[----:B------:R-:W-:Y:S05]  /*2cd0*/  CALL.REL.NOINC `($__internal_9_$__cuda_sm70_shflsync_bfly_p) ;  /* 0x000008d000007944 */ /* 0x000fea0003c00000 */
[----:B-12---:R-:W-:Y:S01]  /*2ce0*/  FADD.FTZ R48, R49, R46 ;  /* 0x0000002e31307221 */ /* 0x006fe20000010000 */
[----:B------:R-:W-:Y:S01]  /*2cf0*/  MOV R45, 0xffffffff ;  /* 0xffffffff002d7802 */ /* 0x000fe20000000f00 */
[----:B------:R-:W-:Y:S01]  /*2d00*/  IMAD.MOV.U32 R47, RZ, RZ, 0x4 ;  /* 0x00000004ff2f7424 */ /* 0x000fe200078e00ff */
[----:B------:R-:W-:Y:S01]  /*2d10*/  MOV R12, 0x2d40 ;  /* 0x00002d40000c7802 */ /* 0x000fe20000000f00 */
[----:B------:R-:W-:Y:S02]  /*2d20*/  IMAD.MOV.U32 R46, RZ, RZ, 0x1f ;  /* 0x0000001fff2e7424 */ /* 0x000fe400078e00ff */
[----:B------:R-:W-:Y:S05]  /*2d30*/  CALL.REL.NOINC `($__internal_9_$__cuda_sm70_shflsync_bfly_p) ;  /* 0x0000087000007944 */ /* 0x000fea0003c00000 */
[----:B-12---:R-:W-:Y:S01]  /*2d40*/  FADD.FTZ R48, R48, R46 ;  /* 0x0000002e30307221 */ /* 0x006fe20000010000 */
[----:B------:R-:W-:Y:S01]  /*2d50*/  MOV R12, 0x2da0 ;  /* 0x00002da0000c7802 */ /* 0x000fe20000000f00 */
[----:B------:R-:W-:Y:S02]  /*2d60*/  IMAD.MOV.U32 R47, RZ, RZ, 0x2 ;  /* 0x00000002ff2f7424 */ /* 0x000fe400078e00ff */
[----:B------:R-:W-:Y:S02]  /*2d70*/  IMAD.MOV.U32 R46, RZ, RZ, 0x1f ;  /* 0x0000001fff2e7424 */ /* 0x000fe400078e00ff */
[----:B------:R-:W-:-:S02]  /*2d80*/  IMAD.MOV.U32 R45, RZ, RZ, -0x1 ;  /* 0xffffffffff2d7424 */ /* 0x000fc400078e00ff */
[----:B------:R-:W-:Y:S05]  /*2d90*/  CALL.REL.NOINC `($__internal_9_$__cuda_sm70_shflsync_bfly_p) ;  /* 0x0000081000007944 */ /* 0x000fea0003c00000 */
[----:B-12---:R-:W-:Y:S01]  /*2da0*/  FADD.FTZ R48, R48, R46 ;  /* 0x0000002e30307221 */ /* 0x006fe20000010000 */
[----:B------:R-:W-:Y:S01]  /*2db0*/  HFMA2.MMA R46, -RZ, RZ, 0, 1.847743988037109375e-06 ;  /* 0x0000001fff2e7435 */ /* 0x000fe200000001ff */
[----:B------:R-:W-:Y:S01]  /*2dc0*/  IMAD.MOV.U32 R47, RZ, RZ, 0x1 ;  /* 0x00000001ff2f7424 */ /* 0x000fe200078e00ff */
[----:B------:R-:W-:Y:S01]  /*2dd0*/  MOV R12, 0x2e00 ;  /* 0x00002e00000c7802 */ /* 0x000fe20000000f00 */
[----:B------:R-:W-:-:S03]  /*2de0*/  IMAD.MOV.U32 R45, RZ, RZ, -0x1 ;  /* 0xffffffffff2d7424 */ /* 0x000fc600078e00ff */
[----:B------:R-:W-:Y:S05]  /*2df0*/  CALL.REL.NOINC `($__internal_9_$__cuda_sm70_shflsync_bfly_p) ;  /* 0x000007b000007944 */ /* 0x000fea0003c00000 */
[----:B-12---:R-:W-:Y:S05]  /*2e00*/  BRA `(.L_x_214) ;  /* 0xfffff1d000007947 */ /* 0x006fea000383ffff */
.L_x_208:
[----:B------:R-:W-:Y:S01]  /*2e10*/  IMAD.MOV.U32 R48, RZ, RZ, R38 ;  /* 0x000000ffff307224 */ /* 0x000fe200078e0026 */
[----:B------:R-:W-:Y:S01]  /*2e20*/  MOV R45, 0xffffffff ;  /* 0xffffffff002d7802 */ /* 0x000fe20000000f00 */
[----:B------:R-:W-:Y:S01]  /*2e30*/  IMAD.U32 R47, RZ, RZ, UR5 ;  /* 0x00000005ff2f7e24 */ /* 0x000fe2000f8e00ff */
[----:B------:R-:W-:Y:S01]  /*2e40*/  MOV R12, 0x2e70 ;  /* 0x00002e70000c7802 */ /* 0x000fe20000000f00 */
[----:B------:R-:W-:-:S02]  /*2e50*/  IMAD.MOV.U32 R46, RZ, RZ, 0x1f ;  /* 0x0000001fff2e7424 */ /* 0x000fc400078e00ff */
[----:B------:R-:W-:Y:S05]  /*2e60*/  CALL.REL.NOINC `($__internal_9_$__cuda_sm70_shflsync_bfly_p) ;  /* 0x0000074000007944 */ /* 0x000fea0003c00000 */
[----:B-12---:R-:W-:Y:S05]  /*2e70*/  BRA `(.L_x_215) ;  /* 0xfffff43000007947 */ /* 0x006fea000383ffff */
.L_x_209:
[----:B------:R-:W-:Y:S01]  /*2e80*/  IMAD.MOV.U32 R48, RZ, RZ, R41 ;  /* 0x000000ffff307224 */ /* 0x000fe200078e0029 */
[----:B------:R-:W-:Y:S01]  /*2e90*/  MOV R12, 0x2ee0 ;  /* 0x00002ee0000c7802 */ /* 0x000fe20000000f00 */
[----:B------:R-:W-:-:S02]  /*2ea0*/  IMAD.U32 R47, RZ, RZ, UR5 ;  /* 0x00000005ff2f7e24 */ /* 0x000fc4000f8e00ff */
[----:B------:R-:W-:Y:S02]  /*2eb0*/  IMAD.MOV.U32 R46, RZ, RZ, 0x1f ;  /* 0x0000001fff2e7424 */ /* 0x000fe400078e00ff */
[----:B------:R-:W-:Y:S02]  /*2ec0*/  IMAD.MOV.U32 R45, RZ, RZ, -0x1 ;  /* 0xffffffffff2d7424 */ /* 0x000fe400078e00ff */
[----:B------:R-:W-:Y:S05]  /*2ed0*/  CALL.REL.NOINC `($__internal_9_$__cuda_sm70_shflsync_bfly_p) ;  /* 0x000006d000007944 */ /* 0x000fea0003c00000 */
        /* <DEDUP_REMOVED lines=17> */
[----:B------:R-:W-:Y:S05]  /*2ff0*/  CALL.REL.NOINC `($__internal_9_$__cuda_sm70_shflsync_bfly_p) ;  /* 0x000005b000007944 */ /* 0x000fea0003c00000 */
        /* <DEDUP_REMOVED lines=17> */
[----:B------:R-:W-:Y:S05]  /*3110*/  CALL.REL.NOINC `($__internal_9_$__cuda_sm70_shflsync_bfly_p) ;  /* 0x0000049000007944 */ /* 0x000fea0003c00000 */
        /* <DEDUP_REMOVED lines=17> */
[----:B------:R-:W-:Y:S05]  /*3230*/  CALL.REL.NOINC `($__internal_9_$__cuda_sm70_shflsync_bfly_p) ;  /* 0x0000037000007944 */ /* 0x000fea0003c00000 */
        /* <DEDUP_REMOVED lines=35> */
[----:B------:R-:W-:Y:S05]  /*3470*/  CALL.REL.NOINC `($__internal_9_$__cuda_sm70_shflsync_bfly_p) ;  /* 0x0000013000007944 */ /* 0x000fea0003c00000 */
        /* <DEDUP_REMOVED lines=17> */
[----:B------:R-:W-:Y:S05]  /*3590*/  CALL.REL.NOINC `($__internal_9_$__cuda_sm70_shflsync_bfly_p) ;  /* 0x0000001000007944 */ /* 0x000fea0003c00000 */
[----:B-12---:R-:W-:Y:S05]  /*35a0*/  BRA `(.L_x_216) ;  /* 0xfffff42000007947 */ /* 0x006fea000383ffff */
        .weak           $__internal_9_$__cuda_sm70_shflsync_bfly_p
        .type           $__internal_9_$__cuda_sm70_shflsync_bfly_p,@function
        .size           $__internal_9_$__cuda_sm70_shflsync_bfly_p,($__internal_10_$__cuda_sm70_warpsync - $__internal_9_$__cuda_sm70_shflsync_bfly_p)
$__internal_9_$__cuda_sm70_shflsync_bfly_p:
[----:B------:R-:W-:Y:S01]  /*35b0*/  IMAD.MOV.U32 R13, RZ, RZ, 0x0 ;  /* 0x00000000ff0d7424 */ /* 0x000fe200078e00ff */
[----:B------:R-:W-:Y:S04]  /*35c0*/  WARPSYNC R45 ;  /* 0x0000002d00007348 */ /* 0x000fe80003800000 */
[----:B------:R1:W2:Y:S01]  /*35d0*/  SHFL.BFLY PT, R46, R48, R47, R46 ;  /* 0x0c00002f302e7389 */ /* 0x0002a200000e002e */
[----:B------:R-:W-:Y:S05]  /*35e0*/  RET.REL.NODEC R12 `(_ZN12tensorrt_llm7kernels32fusedQKNormRopeKernelNTokenHeadsIN3c108BFloat16ES3_Li256ELb0ELi4EEEvPviiifPKvS6_S6_PKlii) ;  /* 0xffffca100c007950 */ /* 0x000fea0003c3ffff */
        .weak           $__internal_10_$__cuda_sm70_warpsync
        .type           $__internal_10_$__cuda_sm70_warpsync,@function
        .size           $__internal_10_$__cuda_sm70_warpsync,(.L_x_3646 - $__internal_10_$__cuda_sm70_warpsync)
$__internal_10_$__cuda_sm70_warpsync:
[----:B------:R-:W-:Y:S04]  /*35f0*/  WARPSYNC R13 ;  /* 0x0000000d00007348 */ /* 0x000fe80003800000 */
[----:B------:R-:W-:-:S04]  /*3600*/  IMAD.MOV.U32 R13, RZ, RZ, 0x0 ;  /* 0x00000000ff0d7424 */ /* 0x000fc800078e00ff */
[----:B------:R-:W-:Y:S05]  /*3610*/  RET.REL.NODEC R12 `(_ZN12tensorrt_llm7kernels32fusedQKNormRopeKernelNTokenHeadsIN3c108BFloat16ES3_Li256ELb0ELi4EEEvPviiifPKvS6_S6_PKlii) ;  /* 0xffffc9e00c007950 */ /* 0x000fea0003c3ffff */
.L_x_217:
        /* <DEDUP_REMOVED lines=14> */
.L_x_3646:


//--------------------- .text._ZN12tensorrt_llm7kernels32fusedQKNormRopeKernelNTokenHeadsIN3c108BFloat16ES3_Li256ELb1ELi4EEEvPviiifPKvS6_S6_PKlii --------------------------
	.section	.text._ZN12tensorrt_llm7kernels32fusedQKNormRopeKernelNTokenHeadsIN3c108BFloat16ES3_Li256ELb1ELi4EEEvPviiifPKvS6_S6_PKlii,"ax",@progbits
	.sectioninfo	@"SHI_REGISTERS=48"
	.align	128
        .global         _ZN12tensorrt_llm7kernels32fusedQKNormRopeKernelNTokenHeadsIN3c108BFloat16ES3_Li256ELb1ELi4EEEvPviiifPKvS6_S6_PKlii
        .type           _ZN12tensorrt_llm7kernels32fusedQKNormRopeKernelNTokenHeadsIN3c108BFloat16ES3_Li256ELb1ELi4EEEvPviiifPKvS6_S6_PKlii,@function
        .size           _ZN12tensorrt_llm7kernels32fusedQKNormRopeKernelNTokenHeadsIN3c108BFloat16ES3_Li256ELb1ELi4EEEvPviiifPKvS6_S6_PKlii,(.L_x_3647 - _ZN12tensorrt_llm7kernels32fusedQKNormRopeKernelNTokenHeadsIN3c108BFloat16ES3_Li256ELb1ELi4EEEvPviiifPKvS6_S6_PKlii)
        .other          _ZN12tensorrt_llm7kernels32fusedQKNormRopeKernelNTokenHeadsIN3c108BFloat16ES3_Li256ELb1ELi4EEEvPviiifPKvS6_S6_PKlii,@"STO_CUDA_ENTRY STV_DEFAULT"
_ZN12tensorrt_llm7kernels32fusedQKNormRopeKernelNTokenHeadsIN3c108BFloat16ES3_Li256ELb1ELi4EEEvPviiifPKvS6_S6_PKlii:
.text._ZN12tensorrt_llm7kernels32fusedQKNormRopeKernelNTokenHeadsIN3c108BFloat16ES3_Li256ELb1ELi4EEEvPviiifPKvS6_S6_PKlii:
        /* <DEDUP_REMOVED lines=76> */
.L_x_222:
        /* <DEDUP_REMOVED lines=45> */
.L_x_221:
[----:B------:R-:W-:Y:S05]  /*0790*/  BSYNC B1 ;  /* 0x0000000000017941 */ /* 0x000fea0003800000 */
.L_x_220:
        /* <DEDUP_REMOVED lines=9> */
.L_x_223:
        /* <DEDUP_REMOVED lines=16> */
.L_x_219:
[----:B------:R-:W-:Y:S05]  /*0930*/  BSYNC B0 ;  /* 0x0000000000007941 */ /* 0x000fea0003800000 */
.L_x_218:
        /* <DEDUP_REMOVED lines=36> */
.L_x_228:
        /* <DEDUP_REMOVED lines=13> */
.L_x_227:
[----:B------:R-:W-:Y:S05]  /*0c50*/  BSYNC B1 ;  /* 0x0000000000017941 */ /* 0x000fea0003800000 */
.L_x_226:
        /* <DEDUP_REMOVED lines=22> */
.L_x_231:
        /* <DEDUP_REMOVED lines=49> */
.L_x_230:
[----:B------:R-:W-:Y:S05]  /*10d0*/  BSYNC B1 ;  /* 0x0000000000017941 */ /* 0x000fea0003800000 */
.L_x_229:
        /* <DEDUP_REMOVED lines=32> */
.L_x_233:
[----:B------:R-:W-:Y:S05]  /*12e0*/  BSYNC B1 ;  /* 0x0000000000017941 */ /* 0x000fea0003800000 */
.L_x_232:
        /* <DEDUP_REMOVED lines=15> */
.L_x_225:
[----:B------:R-:W-:Y:S05]  /*13e0*/  BSYNC B0 ;  /* 0x0000000000007941 */ /* 0x000fea0003800000 */
.L_x_224:
        /* <DEDUP_REMOVED lines=59> */
.L_x_240:
        /* <DEDUP_REMOVED lines=20> */
.L_x_241:
        /* <DEDUP_REMOVED lines=9> */
.L_x_242:
        /* <DEDUP_REMOVED lines=31> */
.L_x_237:
[----:B------:R-:W-:Y:S05]  /*1b60*/  BSYNC B0 ;  /* 0x0000000000007941 */ /* 0x000fea0003800000 */
.L_x_236:
        /* <DEDUP_REMOVED lines=37> */
.L_x_239:
[----:B------:R-:W-:Y:S05]  /*1dc0*/  BSYNC B0 ;  /* 0x0000000000007941 */ /* 0x000fea0003800000 */
.L_x_238:
        /* <DEDUP_REMOVED lines=19> */
.L_x_234:
[----:B------:R-:W-:Y:S01]  /*1f00*/  IMAD.MOV.U32 R5, RZ, RZ, 0x10 ;  /* 0x00000010ff057424 */ /* 0x000fe200078e00ff */
[----:B------:R-:W-:Y:S01]  /*1f10*/  MOV R2, 0x1f50 ;  /* 0x00001f5000027802 */ /* 0x000fe20000000f00 */
[----:B------:R-:W-:-:S02]  /*1f20*/  IMAD.MOV.U32 R6, RZ, RZ, 0x1f ;  /* 0x0000001fff067424 */ /* 0x000fc400078e00ff */
[----:B------:R-:W-:Y:S02]  /*1f30*/  IMAD.MOV.U32 R41, RZ, RZ, -0x1 ;  /* 0xffffffffff297424 */ /* 0x000fe400078e00ff */
[----:B------:R-:W-:Y:S05]  /*1f40*/  CALL.REL.NOINC `($__internal_11_$__cuda_sm70_shflsync_bfly_p) ;  /* 0x000001b000007944 */ /* 0x000fea0003c00000 */
[----:B--2---:R-:W-:Y:S01]  /*1f50*/  IMAD.MOV.U32 R2, RZ, RZ, R5 ;  /* 0x000000ffff027224 */ /* 0x004fe200078e0005 */
[----:B-1----:R-:W-:Y:S05]  /*1f60*/  BRA `(.L_x_241) ;  /* 0xfffff97000007947 */ /* 0x002fea000383ffff */
.L_x_235:
[----:B-1----:R-:W-:Y:S01]  /*1f70*/  MOV R4, R40 ;  /* 0x0000002800047202 */ /* 0x002fe20000000f00 */
[----:B------:R-:W-:Y:S01]  /*1f80*/  IMAD.MOV.U32 R5, RZ, RZ, 0x8 ;  /* 0x00000008ff057424 */ /* 0x000fe200078e00ff */
[----:B------:R-:W-:Y:S01]  /*1f90*/  MOV R2, 0x1fd0 ;  /* 0x00001fd000027802 */ /* 0x000fe20000000f00 */
[----:B------:R-:W-:Y:S02]  /*1fa0*/  IMAD.MOV.U32 R6, RZ, RZ, 0x1f ;  /* 0x0000001fff067424 */ /* 0x000fe400078e00ff */
[----:B------:R-:W-:Y:S02]  /*1fb0*/  IMAD.MOV.U32 R41, RZ, RZ, -0x1 ;  /* 0xffffffffff297424 */ /* 0x000fe400078e00ff */
[----:B------:R-:W-:Y:S05]  /*1fc0*/  CALL.REL.NOINC `($__internal_11_$__cuda_sm70_shflsync_bfly_p) ;  /* 0x0000013000007944 */ /* 0x000fea0003c00000 */
[----:B-1----:R-:W-:Y:S01]  /*1fd0*/  HFMA2.MMA R6, -RZ, RZ, 0, 1.847743988037109375e-06 ;  /* 0x0000001fff067435 */ /* 0x002fe200000001ff */
[----:B--2---:R-:W-:Y:S01]  /*1fe0*/  FADD.FTZ R4, R40, R5 ;  /* 0x0000000528047221 */ /* 0x004fe20000010000 */
[----:B------:R-:W-:Y:S01]  /*1ff0*/  MOV R2, 0x2030 ;  /* 0x0000203000027802 */ /* 0x000fe20000000f00 */
[----:B------:R-:W-:Y:S02]  /*2000*/  IMAD.MOV.U32 R5, RZ, RZ, 0x4 ;  /* 0x00000004ff057424 */ /* 0x000fe400078e00ff */
[----:B------:R-:W-:-:S02]  /*2010*/  IMAD.MOV.U32 R41, RZ, RZ, -0x1 ;  /* 0xffffffffff297424 */ /* 0x000fc400078e00ff */
[----:B------:R-:W-:Y:S05]  /*2020*/  CALL.REL.NOINC `($__internal_11_$__cuda_sm70_shflsync_bfly_p) ;  /* 0x000000d000007944 */ /* 0x000fea0003c00000 */
[----:B-12---:R-:W-:Y:S01]  /*2030*/  FADD.FTZ R4, R4, R5 ;  /* 0x0000000504047221 */ /* 0x006fe20000010000 */
[----:B------:R-:W-:Y:S01]  /*2040*/  MOV R2, 0x2090 ;  /* 0x0000209000027802 */ /* 0x000fe20000000f00 */
[----:B------:R-:W-:-:S02]  /*2050*/  IMAD.MOV.U32 R5, RZ, RZ, 0x2 ;  /* 0x00000002ff057424 */ /* 0x000fc400078e00ff */
[----:B------:R-:W-:Y:S02]  /*2060*/  IMAD.MOV.U32 R6, RZ, RZ, 0x1f ;  /* 0x0000001fff067424 */ /* 0x000fe400078e00ff */
[----:B------:R-:W-:Y:S02]  /*2070*/  IMAD.MOV.U32 R41, RZ, RZ, -0x1 ;  /* 0xffffffffff297424 */ /* 0x000fe400078e00ff */
[----:B------:R-:W-:Y:S05]  /*2080*/  CALL.REL.NOINC `($__internal_11_$__cuda_sm70_shflsync_bfly_p) ;  /* 0x0000007000007944 */ /* 0x000fea0003c00000 */
[----:B-12---:R-:W-:Y:S01]  /*2090*/  FADD.FTZ R4, R4, R5 ;  /* 0x0000000504047221 */ /* 0x006fe20000010000 */
[----:B------:R-:W-:Y:S01]  /*20a0*/  MOV R5, 0x1 ;  /* 0x0000000100057802 */ /* 0x000fe20000000f00 */
[----:B------:R-:W-:Y:S01]  /*20b0*/  IMAD.MOV.U32 R6, RZ, RZ, 0x1f ;  /* 0x0000001fff067424 */ /* 0x000fe200078e00ff */
[----:B------:R-:W-:Y:S01]  /*20c0*/  MOV R2, 0x20f0 ;  /* 0x000020f000027802 */ /* 0x000fe20000000f00 */
[----:B------:R-:W-:Y:S02]  /*20d0*/  IMAD.MOV.U32 R41, RZ, RZ, -0x1 ;  /* 0xffffffffff297424 */ /* 0x000fe400078e00ff */
[----:B------:R-:W-:Y:S05]  /*20e0*/  CALL.REL.NOINC `($__internal_11_$__cuda_sm70_shflsync_bfly_p) ;  /* 0x0000001000007944 */ /* 0x000fea0003c00000 */
[----:B-12---:R-:W-:Y:S05]  /*20f0*/  BRA `(.L_x_242) ;  /* 0xfffff87000007947 */ /* 0x006fea000383ffff */
        .weak           $__internal_11_$__cuda_sm70_shflsync_bfly_p
        .type           $__internal_11_$__cuda_sm70_shflsync_bfly_p,@function
        .size           $__internal_11_$__cuda_sm70_shflsync_bfly_p,(.L_x_3647 - $__internal_11_$__cuda_sm70_shflsync_bfly_p)
$__internal_11_$__cuda_sm70_shflsync_bfly_p:
[----:B------:R-:W-:Y:S01]  /*2100*/  IMAD.MOV.U32 R3, RZ, RZ, 0x0 ;  /* 0x00000000ff037424 */ /* 0x000fe200078e00ff */
[----:B------:R-:W-:Y:S04]  /*2110*/  WARPSYNC R41 ;  /* 0x0000002900007348 */ /* 0x000fe80003800000 */
[----:B------:R1:W2:Y:S01]  /*2120*/  SHFL.BFLY PT, R5, R4, R5, R6 ;  /* 0x0c00000504057389 */ /* 0x0002a200000e0006 */
[----:B------:R-:W-:Y:S05]  /*2130*/  RET.REL.NODEC R2 `(_ZN12tensorrt_llm7kernels32fusedQKNormRopeKernelNTokenHeadsIN3c108BFloat16ES3_Li256ELb1ELi4EEEvPviiifPKvS6_S6_PKlii) ;  /* 0xffffdec002007950 */ /* 0x000fea0003c3ffff */
.L_x_243:
        /* <DEDUP_REMOVED lines=12> */
.L_x_3647:


//--------------------- .text._ZN12tensorrt_llm7kernels32fusedQKNormRopeKernelNTokenHeadsIN3c108BFloat16ES3_Li128ELb0ELi4EEEvPviiifPKvS6_S6_PKlii --------------------------
	.section	.text._ZN12tensorrt_llm7kernels32fusedQKNormRopeKernelNTokenHeadsIN3c108BFloat16ES3_Li128ELb0ELi4EEEvPviiifPKvS6_S6_PKlii,"ax",@progbits
	.sectioninfo	@"SHI_REGISTERS=40"
	.align	128
        .global         _ZN12tensorrt_llm7kernels32fusedQKNormRopeKernelNTokenHeadsIN3c108BFloat16ES3_Li128ELb0ELi4EEEvPviiifPKvS6_S6_PKlii
        .type           _ZN12tensorrt_llm7kernels32fusedQKNormRopeKernelNTokenHeadsIN3c108BFloat16ES3_Li128ELb0ELi4EEEvPviiifPKvS6_S6_PKlii,@function
        .size           _ZN12tensorrt_llm7kernels32fusedQKNormRopeKernelNTokenHeadsIN3c108BFloat16ES3_Li128ELb0ELi4EEEvPviiifPKvS6_S6_PKlii,(.L_x_3649 - _ZN12tensorrt_llm7kernels32fusedQKNormRopeKernelNTokenHeadsIN3c108BFloat16ES3_Li128ELb0ELi4EEEvPviiifPKvS6_S6_PKlii)
        .other          _ZN12tensorrt_llm7kernels32fusedQKNormRopeKernelNTokenHeadsIN3c108BFloat16ES3_Li128ELb0ELi4EEEvPviiifPKvS6_S6_PKlii,@"STO_CUDA_ENTRY STV_DEFAULT"
_ZN12tensorrt_llm7kernels32fusedQKNormRopeKernelNTokenHeadsIN3c108BFloat16ES3_Li128ELb0ELi4EEEvPviiifPKvS6_S6_PKlii:
.text._ZN12tensorrt_llm7kernels32fusedQKNormRopeKernelNTokenHeadsIN3c108BFloat16ES3_Li128ELb0ELi4EEEvPviiifPKvS6_S6_PKlii:
        /* <DEDUP_REMOVED lines=78> */
.L_x_248:
        /* <DEDUP_REMOVED lines=45> */
.L_x_247:
[----:B------:R-:W-:Y:S05]  /*07b0*/  BSYNC B1 ;  /* 0x0000000000017941 */ /* 0x000fea0003800000 */
.L_x_246:
        /* <DEDUP_REMOVED lines=9> */
.L_x_249:
        /* <DEDUP_REMOVED lines=16> */
.L_x_245:
[----:B------:R-:W-:Y:S05]  /*0950*/  BSYNC B0 ;  /* 0x0000000000007941 */ /* 0x000fea0003800000 */
.L_x_244:
        /* <DEDUP_REMOVED lines=36> */
.L_x_254:
        /* <DEDUP_REMOVED lines=13> */
.L_x_253:
[----:B------:R-:W-:Y:S05]  /*0c70*/  BSYNC B1 ;  /* 0x0000000000017941 */ /* 0x000fea0003800000 */
.L_x_252:
        /* <DEDUP_REMOVED lines=23> */
.L_x_257:
        /* <DEDUP_REMOVED lines=49> */
.L_x_256:
[----:B------:R-:W-:Y:S05]  /*1100*/  BSYNC B1 ;  /* 0x0000000000017941 */ /* 0x000fea0003800000 */
.L_x_255:
        /* <DEDUP_REMOVED lines=32> */
.L_x_259:
[----:B------:R-:W-:Y:S05]  /*1310*/  BSYNC B1 ;  /* 0x0000000000017941 */ /* 0x000fea0003800000 */
.L_x_258:
        /* <DEDUP_REMOVED lines=15> */
.L_x_251:
[----:B------:R-:W-:Y:S05]  /*1410*/  BSYNC B0 ;  /* 0x0000000000007941 */ /* 0x000fea0003800000 */
.L_x_250:
        /* <DEDUP_REMOVED lines=95> */
.L_x_270:
        /* <DEDUP_REMOVED lines=12> */
.L_x_271:
        /* <DEDUP_REMOVED lines=9> */
.L_x_272:
        /* <DEDUP_REMOVED lines=19> */
.L_x_263:
[----:B------:R-:W-:Y:S05]  /*1c90*/  BSYNC B0 ;  /* 0x0000000000007941 */ /* 0x000fea0003800000 */
.L_x_262:
        /* <DEDUP_REMOVED lines=8> */
[----:B------:R-:W-:Y:S05]  /*1d20*/  CALL.REL.NOINC `($__internal_13_$__cuda_sm70_warpsync) ;  /* 0x00000ba000007944 */ /* 0x000fea0003c00000 */
.L_x_266:
[----:B------:R-:W-:-:S06]  /*1d30*/  NOP ;  /* 0x0000000000007918 */ /* 0x000fcc0000000000 */
[----:B------:R-:W-:Y:S05]  /*1d40*/  BRA.DIV ~URZ, `(.L_x_267) ;  /* 0x000008127f007947 */ /* 0x000fea000b800000 */
[----:B------:R-:W-:-:S06]  /*1d50*/  IMAD.U32 R29, RZ, RZ, UR6 ;  /* 0x00000006ff1d7e24 */ /* 0x000fcc000f8e00ff */
[----:B------:R1:W2:Y:S02]  /*1d60*/  SHFL.BFLY PT, R29, R4, R29, 0x1f ;  /* 0x0c001f1d041d7589 */ /* 0x0002a400000e0000 */
.L_x_273:
        /* <DEDUP_REMOVED lines=63> */
.L_x_274:
        /* <DEDUP_REMOVED lines=14> */
[----:B------:R-:W-:Y:S05]  /*2240*/  CALL.REL.NOINC `($__internal_13_$__cuda_sm70_warpsync) ;  /* 0x0000068000007944 */ /* 0x000fea0003c00000 */
.L_x_269:
[----:B------:R-:W-:-:S06]  /*2250*/  NOP ;  /* 0x0000000000007918 */ /* 0x000fcc0000000000 */
.L_x_265:
[----:B------:R-:W-:Y:S05]  /*2260*/  BSYNC B0 ;  /* 0x0000000000007941 */ /* 0x000fea0003800000 */
.L_x_264:
        /* <DEDUP_REMOVED lines=16> */
.L_x_260:
[----:B------:R-:W-:Y:S01]  /*2370*/  IMAD.MOV.U32 R29, RZ, RZ, 0x10 ;  /* 0x00000010ff1d7424 */ /* 0x000fe200078e00ff */
[----:B------:R-:W-:Y:S01]  /*2380*/  MOV R31, 0xffffffff ;  /* 0xffffffff001f7802 */ /* 0x000fe20000000f00 */
[----:B------:R-:W-:Y:S01]  /*2390*/  IMAD.MOV.U32 R32, RZ, RZ, 0x1f ;  /* 0x0000001fff207424 */ /* 0x000fe200078e00ff */
[----:B------:R-:W-:Y:S02]  /*23a0*/  MOV R2, 0x23c0 ;  /* 0x000023c000027802 */ /* 0x000fe40000000f00 */
[----:B------:R-:W-:Y:S05]  /*23b0*/  CALL.REL.NOINC `($__internal_12_$__cuda_sm70_shflsync_bfly_p) ;  /* 0x000004d000007944 */ /* 0x000fea0003c00000 */
[----:B-12---:R-:W-:Y:S05]  /*23c0*/  BRA `(.L_x_271) ;  /* 0xfffff70000007947 */ /* 0x006fea000383ffff */
.L_x_261:
[----:B-1----:R-:W-:Y:S01]  /*23d0*/  IMAD.MOV.U32 R30, RZ, RZ, R33 ;  /* 0x000000ffff1e7224 */ /* 0x002fe200078e0021 */
[----:B------:R-:W-:Y:S01]  /*23e0*/  MOV R31, 0xffffffff ;  /* 0xffffffff001f7802 */ /* 0x000fe20000000f00 */
[----:B------:R-:W-:Y:S01]  /*23f0*/  IMAD.MOV.U32 R29, RZ, RZ, 0x8 ;  /* 0x00000008ff1d7424 */ /* 0x000fe200078e00ff */
[----:B------:R-:W-:Y:S01]  /*2400*/  MOV R2, 0x2430 ;  /* 0x0000243000027802 */ /* 0x000fe20000000f00 */
[----:B------:R-:W-:-:S02]  /*2410*/  IMAD.MOV.U32 R32, RZ, RZ, 0x1f ;  /* 0x0000001fff207424 */ /* 0x000fc400078e00ff */
[----:B------:R-:W-:Y:S05]  /*2420*/  CALL.REL.NOINC `($__internal_12_$__cuda_sm70_shflsync_bfly_p) ;  /* 0x0000046000007944 */ /* 0x000fea0003c00000 */
[----:B-12---:R-:W-:Y:S01]  /*2430*/  FADD.FTZ R30, R33, R29 ;  /* 0x0000001d211e7221 */ /* 0x006fe20000010000 */
[----:B------:R-:W-:Y:S01]  /*2440*/  MOV R2, 0x2490 ;  /* 0x0000249000027802 */ /* 0x000fe20000000f00 */
[----:B------:R-:W-:-:S02]  /*2450*/  IMAD.MOV.U32 R29, RZ, RZ, 0x4 ;  /* 0x00000004ff1d7424 */ /* 0x000fc400078e00ff */
[----:B------:R-:W-:Y:S02]  /*2460*/  IMAD.MOV.U32 R32, RZ, RZ, 0x1f ;  /* 0x0000001fff207424 */ /* 0x000fe400078e00ff */
[----:B------:R-:W-:Y:S02]  /*2470*/  IMAD.MOV.U32 R31, RZ, RZ, -0x1 ;  /* 0xffffffffff1f7424 */ /* 0x000fe400078e00ff */
[----:B------:R-:W-:Y:S05]  /*2480*/  CALL.REL.NOINC `($__internal_12_$__cuda_sm70_shflsync_bfly_p) ;  /* 0x0000040000007944 */ /* 0x000fea0003c00000 */
[----:B-12---:R-:W-:Y:S01]  /*2490*/  FADD.FTZ R30, R30, R29 ;  /* 0x0000001d1e1e7221 */ /* 0x006fe20000010000 */
[----:B------:R-:W-:Y:S01]  /*24a0*/  HFMA2.MMA R29, -RZ, RZ, 0, 1.1920928955078125e-07 ;  /* 0x00000002ff1d7435 */ /* 0x000fe200000001ff */
[----:B------:R-:W-:Y:S01]  /*24b0*/  IMAD.MOV.U32 R32, RZ, RZ, 0x1f ;  /* 0x0000001fff207424 */ /* 0x000fe200078e00ff */
[----:B------:R-:W-:Y:S01]  /*24c0*/  MOV R2, 0x24f0 ;  /* 0x000024f000027802 */ /* 0x000fe20000000f00 */
[----:B------:R-:W-:-:S03]  /*24d0*/  IMAD.MOV.U32 R31, RZ, RZ, -0x1 ;  /* 0xffffffffff1f7424 */ /* 0x000fc600078e00ff */
[----:B------:R-:W-:Y:S05]  /*24e0*/  CALL.REL.NOINC `($__internal_12_$__cuda_sm70_shflsync_bfly_p) ;  /* 0x000003a000007944 */ /* 0x000fea0003c00000 */
[----:B-12---:R-:W-:Y:S01]  /*24f0*/  FADD.FTZ R30, R30, R29 ;  /* 0x0000001d1e1e7221 */ /* 0x006fe20000010000 */
[----:B------:R-:W-:Y:S01]  /*2500*/  MOV R32, 0x1f ;  /* 0x0000001f00207802 */ /* 0x000fe20000000f00 */
[----:B------:R-:W-:Y:S01]  /*2510*/  IMAD.MOV.U32 R29, RZ, RZ, 0x1 ;  /* 0x00000001ff1d7424 */ /* 0x000fe200078e00ff */
[----:B------:R-:W-:Y:S01]  /*2520*/  MOV R2, 0x2550 ;  /* 0x0000255000027802 */ /* 0x000fe20000000f00 */
[----:B------:R-:W-:-:S02]  /*2530*/  IMAD.MOV.U32 R31, RZ, RZ, -0x1 ;  /* 0xffffffffff1f7424 */ /* 0x000fc400078e00ff */
[----:B------:R-:W-:Y:S05]  /*2540*/  CALL.REL.NOINC `($__internal_12_$__cuda_sm70_shflsync_bfly_p) ;  /* 0x0000034000007944 */ /* 0x000fea0003c00000 */
[----:B-12---:R-:W-:Y:S05]  /*2550*/  BRA `(.L_x_272) ;  /* 0xfffff60000007947 */ /* 0x006fea000383ffff */
.L_x_267:
[----:B------:R-:W-:Y:S01]  /*2560*/  HFMA2.MMA R32, -RZ, RZ, 0, 1.847743988037109375e-06 ;  /* 0x0000001fff207435 */ /* 0x000fe200000001ff */
[----:B------:R-:W-:Y:S01]  /*2570*/  IMAD.MOV.U32 R30, RZ, RZ, R4 ;  /* 0x000000ffff1e7224 */ /* 0x000fe200078e0004 */
[----:B------:R-:W-:Y:S01]  /*2580*/  MOV R2, 0x25c0 ;  /* 0x000025c000027802 */ /* 0x000fe20000000f00 */
[----:B------:R-:W-:-:S02]  /*2590*/  IMAD.U32 R29, RZ, RZ, UR6 ;  /* 0x00000006ff1d7e24 */ /* 0x000fc4000f8e00ff */
[----:B------:R-:W-:Y:S02]  /*25a0*/  IMAD.MOV.U32 R31, RZ, RZ, -0x1 ;  /* 0xffffffffff1f7424 */ /* 0x000fe400078e00ff */
[----:B------:R-:W-:Y:S05]  /*25b0*/  CALL.REL.NOINC `($__internal_12_$__cuda_sm70_shflsync_bfly_p) ;  /* 0x000002d000007944 */ /* 0x000fea0003c00000 */
[----:B-12---:R-:W-:Y:S05]  /*25c0*/  BRA `(.L_x_273) ;  /* 0xfffff7a000007947 */ /* 0x006fea000383ffff */
.L_x_268:
[----:B------:R-:W-:Y:S01]  /*25d0*/  IMAD.MOV.U32 R30, RZ, RZ, R5 ;  /* 0x000000ffff1e7224 */ /* 0x000fe200078e0005 */
[----:B------:R-:W-:Y:S01]  /*25e0*/  MOV R32, 0x1f ;  /* 0x0000001f00207802 */ /* 0x000fe20000000f00 */
[----:B------:R-:W-:Y:S01]  /*25f0*/  IMAD.U32 R29, RZ, RZ, UR6 ;  /* 0x00000006ff1d7e24 */ /* 0x000fe2000f8e00ff */
[----:B------:R-:W-:Y:S01]  /*2600*/  MOV R2, 0x2630 ;  /* 0x0000263000027802 */ /* 0x000fe20000000f00 */
[----:B------:R-:W-:Y:S02]  /*2610*/  IMAD.MOV.U32 R31, RZ, RZ, -0x1 ;  /* 0xffffffffff1f7424 */ /* 0x000fe400078e00ff */
[----:B------:R-:W-:Y:S05]  /*2620*/  CALL.REL.NOINC `($__internal_12_$__cuda_sm70_shflsync_bfly_p) ;  /* 0x0000026000007944 */ /* 0x000fea0003c00000 */
        /* <DEDUP_REMOVED lines=17> */
[----:B------:R-:W-:Y:S05]  /*2740*/  CALL.REL.NOINC `($__internal_12_$__cuda_sm70_shflsync_bfly_p) ;  /* 0x0000014000007944 */ /* 0x000fea0003c00000 */
        /* <DEDUP_REMOVED lines=17> */
[----:B------:R-:W-:Y:S05]  /*2860*/  CALL.REL.NOINC `($__internal_12_$__cuda_sm70_shflsync_bfly_p) ;  /* 0x0000002000007944 */ /* 0x000fea0003c00000 */
[----:B--2---:R-:W-:Y:S01]  /*2870*/  MOV R2, R29 ;  /* 0x0000001d00027202 */ /* 0x004fe20000000f00 */
[----:B-1----:R-:W-:Y:S05]  /*2880*/  BRA `(.L_x_274) ;  /* 0xfffff8d000007947 */ /* 0x002fea000383ffff */
        .weak           $__internal_12_$__cuda_sm70_shflsync_bfly_p
        .type           $__internal_12_$__cuda_sm70_shflsync_bfly_p,@function
        .size           $__internal_12_$__cuda_sm70_shflsync_bfly_p,($__internal_13_$__cuda_sm70_warpsync - $__internal_12_$__cuda_sm70_shflsync_bfly_p)
$__internal_12_$__cuda_sm70_shflsync_bfly_p:
[----:B------:R-:W-:Y:S01]  /*2890*/  IMAD.MOV.U32 R3, RZ, RZ, 0x0 ;  /* 0x00000000ff037424 */ /* 0x000fe200078e00ff */
[----:B------:R-:W-:Y:S04]  /*28a0*/  WARPSYNC R31 ;  /* 0x0000001f00007348 */ /* 0x000fe80003800000 */
[----:B------:R1:W2:Y:S01]  /*28b0*/  SHFL.BFLY PT, R29, R30, R29, R32 ;  /* 0x0c00001d1e1d7389 */ /* 0x0002a200000e0020 */
[----:B------:R-:W-:Y:S05]  /*28c0*/  RET.REL.NODEC R2 `(_ZN12tensorrt_llm7kernels32fusedQKNormRopeKernelNTokenHeadsIN3c108BFloat16ES3_Li128ELb0ELi4EEEvPviiifPKvS6_S6_PKlii) ;  /* 0xffffd73002007950 */ /* 0x000fea0003c3ffff */
        .weak           $__internal_13_$__cuda_sm70_warpsync
        .type           $__internal_13_$__cuda_sm70_warpsync,@function
        .size           $__internal_13_$__cuda_sm70_warpsync,(.L_x_3649 - $__internal_13_$__cuda_sm70_warpsync)
$__internal_13_$__cuda_sm70_warpsync:
[----:B------:R-:W-:Y:S04]  /*28d0*/  WARPSYNC R3 ;  /* 0x0000000300007348 */ /* 0x000fe80003800000 */
[----:B------:R-:W-:-:S04]  /*28e0*/  IMAD.MOV.U32 R3, RZ, RZ, 0x0 ;  /* 0x00000000ff037424 */ /* 0x000fc800078e00ff */
[----:B------:R-:W-:Y:S05]  /*28f0*/  RET.REL.NODEC R2 `(_ZN12tensorrt_llm7kernels32fusedQKNormRopeKernelNTokenHeadsIN3c108BFloat16ES3_Li128ELb0ELi4EEEvPviiifPKvS6_S6_PKlii) ;  /* 0xffffd70002007950 */ /* 0x000fea0003c3ffff */
.L_x_275:
        /* <DEDUP_REMOVED lines=16> */
.L_x_3649:


//--------------------- .text._ZN12tensorrt_llm7kernels32fusedQKNormRopeKernelNTokenHeadsIN3c108BFloat16ES3_Li128ELb1ELi4EEEvPviiifPKvS6_S6_PKlii --------------------------
	.section	.text._ZN12tensorrt_llm7kernels32fusedQKNormRopeKernelNTokenHeadsIN3c108BFloat16ES3_Li128ELb1ELi4EEEvPviiifPKvS6_S6_PKlii,"ax",@progbits
	.sectioninfo	@"SHI_REGISTERS=40"
	.align	128
        .global         _ZN12tensorrt_llm7kernels32fusedQKNormRopeKernelNTokenHeadsIN3c108BFloat16ES3_Li128ELb1ELi4EEEvPviiifPKvS6_S6_PKlii
        .type           _ZN12tensorrt_llm7kernels32fusedQKNormRopeKernelNTokenHeadsIN3c108BFloat16ES3_Li128ELb1ELi4EEEvPviiifPKvS6_S6_PKlii,@function
        .size           _ZN12tensorrt_llm7kernels32fusedQKNormRopeKernelNTokenHeadsIN3c108BFloat16ES3_Li128ELb1ELi4EEEvPviiifPKvS6_S6_PKlii,(.L_x_3650 - _ZN12tensorrt_llm7kernels32fusedQKNormRopeKernelNTokenHeadsIN3c108BFloat16ES3_Li128ELb1ELi4EEEvPviiifPKvS6_S6_PKlii)
        .other          _ZN12tensorrt_llm7kernels32fusedQKNormRopeKernelNTokenHeadsIN3c108BFloat16ES3_Li128ELb1ELi4EEEvPviiifPKvS6_S6_PKlii,@"STO_CUDA_ENTRY STV_DEFAULT"
_ZN12tensorrt_llm7kernels32fusedQKNormRopeKernelNTokenHeadsIN3c108BFloat16ES3_Li128ELb1ELi4EEEvPviiifPKvS6_S6_PKlii:
.text._ZN12tensorrt_llm7kernels32fusedQKNormRopeKernelNTokenHeadsIN3c108BFloat16ES3_Li128ELb1ELi4EEEvPviiifPKvS6_S6_PKlii:
        /* <DEDUP_REMOVED lines=75> */
.L_x_280:
        /* <DEDUP_REMOVED lines=45> */
.L_x_279:
[----:B------:R-:W-:Y:S05]  /*0780*/  BSYNC B1 ;  /* 0x0000000000017941 */ /* 0x000fea0003800000 */
.L_x_278:
        /* <DEDUP_REMOVED lines=9> */
.L_x_281:
        /* <DEDUP_REMOVED lines=16> */
.L_x_277:
[----:B------:R-:W-:Y:S05]  /*0920*/  BSYNC B0 ;  /* 0x0000000000007941 */ /* 0x000fea0003800000 */
.L_x_276:
        /* <DEDUP_REMOVED lines=35> */
.L_x_286:
        /* <DEDUP_REMOVED lines=13> */
.L_x_285:
[----:B------:R-:W-:Y:S05]  /*0c30*/  BSYNC B1 ;  /* 0x0000000000017941 */ /* 0x000fea0003800000 */
.L_x_284:
        /* <DEDUP_REMOVED lines=21> */
.L_x_289:
        /* <DEDUP_REMOVED lines=49> */
.L_x_288:
[----:B------:R-:W-:Y:S05]  /*10a0*/  BSYNC B1 ;  /* 0x0000000000017941 */ /* 0x000fea0003800000 */
.L_x_287:
        /* <DEDUP_REMOVED lines=32> */
.L_x_291:
[----:B------:R-:W-:Y:S05]  /*12b0*/  BSYNC B1 ;  /* 0x0000000000017941 */ /* 0x000fea0003800000 */
.L_x_290:
        /* <DEDUP_REMOVED lines=15> */
.L_x_283:
[----:B------:R-:W-:Y:S05]  /*13b0*/  BSYNC B0 ;  /* 0x0000000000007941 */ /* 0x000fea0003800000 */
.L_x_282:
        /* <DEDUP_REMOVED lines=40> */
.L_x_298:
        /* <DEDUP_REMOVED lines=12> */
.L_x_299:
        /* <DEDUP_REMOVED lines=9> */
.L_x_300:
        /* <DEDUP_REMOVED lines=20> */
.L_x_295:
[----:B------:R-:W-:Y:S05]  /*18d0*/  BSYNC B0 ;  /* 0x0000000000007941 */ /* 0x000fea0003800000 */
.L_x_294:
        /* <DEDUP_REMOVED lines=19> */
.L_x_297:
[----:B------:R-:W-:Y:S05]  /*1a10*/  BSYNC B0 ;  /* 0x0000000000007941 */ /* 0x000fea0003800000 */
.L_x_296:
        /* <DEDUP_REMOVED lines=16> */
.L_x_292:
[----:B------:R-:W-:Y:S01]  /*1b20*/  IMAD.MOV.U32 R25, RZ, RZ, 0x10 ;  /* 0x00000010ff197424 */ /* 0x000fe200078e00ff */
[----:B------:R-:W-:Y:S01]  /*1b30*/  MOV R28, 0x1b70 ;  /* 0x00001b70001c7802 */ /* 0x000fe20000000f00 */
[----:B------:R-:W-:Y:S02]  /*1b40*/  IMAD.MOV.U32 R24, RZ, RZ, 0x1f ;  /* 0x0000001fff187424 */ /* 0x000fe400078e00ff */
[----:B------:R-:W-:Y:S02]  /*1b50*/  IMAD.MOV.U32 R15, RZ, RZ, -0x1 ;  /* 0xffffffffff0f7424 */ /* 0x000fe400078e00ff */
[----:B------:R-:W-:Y:S05]  /*1b60*/  CALL.REL.NOINC `($__internal_14_$__cuda_sm70_shflsync_bfly_p) ;  /* 0x000001a000007944 */ /* 0x000fea0003c00000 */
[----:B-12---:R-:W-:Y:S05]  /*1b70*/  BRA `(.L_x_299) ;  /* 0xfffffb8000007947 */ /* 0x006fea000383ffff */
.L_x_293:
[----:B------:R-:W-:Y:S01]  /*1b80*/  IMAD.MOV.U32 R25, RZ, RZ, 0x8 ;  /* 0x00000008ff197424 */ /* 0x000fe200078e00ff */
[----:B------:R-:W-:Y:S01]  /*1b90*/  MOV R24, 0x1f ;  /* 0x0000001f00187802 */ /* 0x000fe20000000f00 */
[----:B------:R-:W-:Y:S01]  /*1ba0*/  IMAD.MOV.U32 R15, RZ, RZ, -0x1 ;  /* 0xffffffffff0f7424 */ /* 0x000fe200078e00ff */
[----:B------:R-:W-:-:S02]  /*1bb0*/  MOV R28, 0x1bd0 ;  /* 0x00001bd0001c7802 */ /* 0x000fc40000000f00 */
[----:B------:R-:W-:Y:S05]  /*1bc0*/  CALL.REL.NOINC `($__internal_14_$__cuda_sm70_shflsync_bfly_p) ;  /* 0x0000014000007944 */ /* 0x000fea0003c00000 */
[----:B-12---:R-:W-:Y:S01]  /*1bd0*/  FADD.FTZ R27, R27, R24 ;  /* 0x000000181b1b7221 */ /* 0x006fe20000010000 */
[----:B------:R-:W-:Y:S01]  /*1be0*/  MOV R28, 0x1c30 ;  /* 0x00001c30001c7802 */ /* 0x000fe20000000f00 */
[----:B------:R-:W-:-:S02]  /*1bf0*/  IMAD.MOV.U32 R25, RZ, RZ, 0x4 ;  /* 0x00000004ff197424 */ /* 0x000fc400078e00ff */
[----:B------:R-:W-:Y:S02]  /*1c00*/  IMAD.MOV.U32 R24, RZ, RZ, 0x1f ;  /* 0x0000001fff187424 */ /* 0x000fe400078e00ff */
[----:B------:R-:W-:Y:S02]  /*1c10*/  IMAD.MOV.U32 R15, RZ, RZ, -0x1 ;  /* 0xffffffffff0f7424 */ /* 0x000fe400078e00ff */
[----:B------:R-:W-:Y:S05]  /*1c20*/  CALL.REL.NOINC `($__internal_14_$__cuda_sm70_shflsync_bfly_p) ;  /* 0x000000e000007944 */ /* 0x000fea0003c00000 */
[----:B-1----:R-:W-:Y:S01]  /*1c30*/  HFMA2.MMA R25, -RZ, RZ, 0, 1.1920928955078125e-07 ;  /* 0x00000002ff197435 */ /* 0x002fe200000001ff */
[----:B--2---:R-:W-:Y:S01]  /*1c40*/  FADD.FTZ R27, R27, R24 ;  /* 0x000000181b1b7221 */ /* 0x004fe20000010000 */
[----:B------:R-:W-:Y:S01]  /*1c50*/  MOV R28, 0x1c90 ;  /* 0x00001c90001c7802 */ /* 0x000fe20000000f00 */
[----:B------:R-:W-:Y:S02]  /*1c60*/  IMAD.MOV.U32 R24, RZ, RZ, 0x1f ;  /* 0x0000001fff187424 */ /* 0x000fe400078e00ff */
[----:B------:R-:W-:Y:S02]  /*1c70*/  IMAD.MOV.U32 R15, RZ, RZ, -0x1 ;  /* 0xffffffffff0f7424 */ /* 0x000fe400078e00ff */
[----:B------:R-:W-:Y:S05]  /*1c80*/  CALL.REL.NOINC `($__internal_14_$__cuda_sm70_shflsync_bfly_p) ;  /* 0x0000008000007944 */ /* 0x000fea0003c00000 */
[----:B--2---:R-:W-:Y:S01]  /*1c90*/  FADD.FTZ R29, R27, R24 ;  /* 0x000000181b1d7221 */ /* 0x004fe20000010000 */
[----:B-1----:R-:W-:Y:S01]  /*1ca0*/  MOV R15, 0xffffffff ;  /* 0xffffffff000f7802 */ /* 0x002fe20000000f00 */
[----:B------:R-:W-:Y:S01]  /*1cb0*/  IMAD.MOV.U32 R25, RZ, RZ, 0x1 ;  /* 0x00000001ff197424 */ /* 0x000fe200078e00ff */
[----:B------:R-:W-:Y:S01]  /*1cc0*/  MOV R28, 0x1d00 ;  /* 0x00001d00001c7802 */ /* 0x000fe20000000f00 */
[----:B------:R-:W-:-:S02]  /*1cd0*/  IMAD.MOV.U32 R24, RZ, RZ, 0x1f ;  /* 0x0000001fff187424 */ /* 0x000fc400078e00ff */
[----:B------:R-:W-:Y:S02]  /*1ce0*/  IMAD.MOV.U32 R27, RZ, RZ, R29 ;  /* 0x000000ffff1b7224 */ /* 0x000fe400078e001d */
[----:B------:R-:W-:Y:S05]  /*1cf0*/  CALL.REL.NOINC `($__internal_14_$__cuda_sm70_shflsync_bfly_p) ;  /* 0x0000001000007944 */ /* 0x000fea0003c00000 */
[----:B-12---:R-:W-:Y:S05]  /*1d00*/  BRA `(.L_x_300) ;  /* 0xfffffa8000007947 */ /* 0x006fea000383ffff */
        .weak           $__internal_14_$__cuda_sm70_shflsync_bfly_p
        .type           $__internal_14_$__cuda_sm70_shflsync_bfly_p,@function
        .size           $__internal_14_$__cuda_sm70_shflsync_bfly_p,(.L_x_3650 - $__internal_14_$__cuda_sm70_shflsync_bfly_p)
$__internal_14_$__cuda_sm70_shflsync_bfly_p:
[----:B------:R-:W-:Y:S01]  /*1d10*/  IMAD.MOV.U32 R30, RZ, RZ, R28 ;  /* 0x000000ffff1e7224 */ /* 0x000fe200078e001c */
[----:B------:R-:W-:Y:S04]  /*1d20*/  WARPSYNC R15 ;  /* 0x0000000f00007348 */ /* 0x000fe80003800000 */
[----:B------:R-:W-:Y:S01]  /*1d30*/  IMAD.MOV.U32 R31, RZ, RZ, 0x0 ;  /* 0x00000000ff1f7424 */ /* 0x000fe200078e00ff */
[----:B------:R1:W2:Y:S03]  /*1d40*/  SHFL.BFLY PT, R24, R27, R25, R24 ;  /* 0x0c0000191b187389 */ /* 0x0002a600000e0018 */
[----:B------:R-:W-:Y:S05]  /*1d50*/  RET.REL.NODEC R30 `(_ZN12tensorrt_llm7kernels32fusedQKNormRopeKernelNTokenHeadsIN3c108BFloat16ES3_Li128ELb1ELi4EEEvPviiifPKvS6_S6_PKlii) ;  /* 0xffffe2a01e007950 */ /* 0x000fea0003c3ffff */
.L_x_301:
        /* <DEDUP_REMOVED lines=10> */
.L_x_3650:


//--------------------- .text._ZN12tensorrt_llm7kernels32fusedQKNormRopeKernelNTokenHeadsIN3c108BFloat16ES3_Li64ELb0ELi4EEEvPviiifPKvS6_S6_PKlii --------------------------
	.section	.text._ZN12tensorrt_llm7kernels32fusedQKNormRopeKernelNTokenHeadsIN3c108BFloat16ES3_Li64ELb0ELi4EEEvPviiifPKvS6_S6_PKlii,"ax",@progbits
	.sectioninfo	@"SHI_REGISTERS=32"
	.align	128
        .global         _ZN12tensorrt_llm7kernels32fusedQKNormRopeKernelNTokenHeadsIN3c108BFloat16ES3_Li64ELb0ELi4EEEvPviiifPKvS6_S6_PKlii
        .type           _ZN12tensorrt_llm7kernels32fusedQKNormRopeKernelNTokenHeadsIN3c108BFloat16ES3_Li64ELb0ELi4EEEvPviiifPKvS6_S6_PKlii,@function
        .size           _ZN12tensorrt_llm7kernels32fusedQKNormRopeKernelNTokenHeadsIN3c108BFloat16ES3_Li64ELb0ELi4EEEvPviiifPKvS6_S6_PKlii,(.L_x_3652 - _ZN12tensorrt_llm7kernels32fusedQKNormRopeKernelNTokenHeadsIN3c108BFloat16ES3_Li64ELb0ELi4EEEvPviiifPKvS6_S6_PKlii)
        .other          _ZN12tensorrt_llm7kernels32fusedQKNormRopeKernelNTokenHeadsIN3c108BFloat16ES3_Li64ELb0ELi4EEEvPviiifPKvS6_S6_PKlii,@"STO_CUDA_ENTRY STV_DEFAULT"
_ZN12tensorrt_llm7kernels32fusedQKNormRopeKernelNTokenHeadsIN3c108BFloat16ES3_Li64ELb0ELi4EEEvPviiifPKvS6_S6_PKlii:
.text._ZN12tensorrt_llm7kernels32fusedQKNormRopeKernelNTokenHeadsIN3c108BFloat16ES3_Li64ELb0ELi4EEEvPviiifPKvS6_S6_PKlii:
        /* <DEDUP_REMOVED lines=75> */
.L_x_306:
        /* <DEDUP_REMOVED lines=45> */
.L_x_305:
[----:B------:R-:W-:Y:S05]  /*0780*/  BSYNC B1 ;  /* 0x0000000000017941 */ /* 0x000fea0003800000 */
.L_x_304:
        /* <DEDUP_REMOVED lines=9> */
.L_x_307:
        /* <DEDUP_REMOVED lines=16> */
.L_x_303:
[----:B------:R-:W-:Y:S05]  /*0920*/  BSYNC B0 ;  /* 0x0000000000007941 */ /* 0x000fea0003800000 */
.L_x_302:
        /* <DEDUP_REMOVED lines=35> */
.L_x_312:
        /* <DEDUP_REMOVED lines=13> */
.L_x_311:
[----:B------:R-:W-:Y:S05]  /*0c30*/  BSYNC B1 ;  /* 0x0000000000017941 */ /* 0x000fea0003800000 */
.L_x_310:
        /* <DEDUP_REMOVED lines=22> */
.L_x_315:
        /* <DEDUP_REMOVED lines=49> */
.L_x_314:
[----:B------:R-:W-:Y:S05]  /*10b0*/  BSYNC B1 ;  /* 0x0000000000017941 */ /* 0x000fea0003800000 */
.L_x_313:
        /* <DEDUP_REMOVED lines=32> */
.L_x_317:
[----:B------:R-:W-:Y:S05]  /*12c0*/  BSYNC B1 ;  /* 0x0000000000017941 */ /* 0x000fea0003800000 */
.L_x_316:
        /* <DEDUP_REMOVED lines=15> */
.L_x_309:
[----:B------:R-:W-:Y:S05]  /*13c0*/  BSYNC B0 ;  /* 0x0000000000007941 */ /* 0x000fea0003800000 */
.L_x_308:
        /* <DEDUP_REMOVED lines=52> */
.L_x_328:
        /* <DEDUP_REMOVED lines=8> */
.L_x_329:
        /* <DEDUP_REMOVED lines=9> */
.L_x_330:
        /* <DEDUP_REMOVED lines=13> */
.L_x_321:
[----:B------:R-:W-:Y:S05]  /*18f0*/  BSYNC B0 ;  /* 0x0000000000007941 */ /* 0x000fea0003800000 */
.L_x_320:
        /* <DEDUP_REMOVED lines=8> */
[----:B------:R-:W-:Y:S05]  /*1980*/  CALL.REL.NOINC `($__internal_16_$__cuda_sm70_warpsync) ;  /* 0x0000079000007944 */ /* 0x000fea0003c00000 */
.L_x_324:
[----:B------:R-:W-:-:S06]  /*1990*/  NOP ;  /* 0x0000000000007918 */ /* 0x000fcc0000000000 */
[----:B------:R-:W-:Y:S05]  /*19a0*/  BRA.DIV ~URZ, `(.L_x_325) ;  /* 0x000006427f007947 */ /* 0x000fea000b800000 */
[----:B------:R1:W2:Y:S02]  /*19b0*/  SHFL.BFLY PT, R22, R18, R15, 0x1f ;  /* 0x0c001f0f12167589 */ /* 0x0002a400000e0000 */
.L_x_331:
        /* <DEDUP_REMOVED lines=36> */
.L_x_332:
        /* <DEDUP_REMOVED lines=14> */
[----:B------:R-:W-:Y:S05]  /*1ce0*/  CALL.REL.NOINC `($__internal_16_$__cuda_sm70_warpsync) ;  /* 0x0000043000007944 */ /* 0x000fea0003c00000 */
.L_x_327:
[----:B------:R-:W-:-:S06]  /*1cf0*/  NOP ;  /* 0x0000000000007918 */ /* 0x000fcc0000000000 */
.L_x_323:
[----:B------:R-:W-:Y:S05]  /*1d00*/  BSYNC B0 ;  /* 0x0000000000007941 */ /* 0x000fea0003800000 */
.L_x_322:
        /* <DEDUP_REMOVED lines=15> */
.L_x_318:
[----:B------:R-:W-:Y:S01]  /*1e00*/  IMAD.MOV.U32 R26, RZ, RZ, 0x10 ;  /* 0x00000010ff1a7424 */ /* 0x000fe200078e00ff */
[----:B------:R-:W-:Y:S01]  /*1e10*/  MOV R2, 0x1e50 ;  /* 0x00001e5000027802 */ /* 0x000fe20000000f00 */
[----:B------:R-:W-:Y:S02]  /*1e20*/  IMAD.MOV.U32 R25, RZ, RZ, 0x1f ;  /* 0x0000001fff197424 */ /* 0x000fe400078e00ff */
[----:B------:R-:W-:Y:S02]  /*1e30*/  IMAD.MOV.U32 R24, RZ, RZ, -0x1 ;  /* 0xffffffffff187424 */ /* 0x000fe400078e00ff */
[----:B------:R-:W-:Y:S05]  /*1e40*/  CALL.REL.NOINC `($__internal_15_$__cuda_sm70_shflsync_bfly_p) ;  /* 0x0000029000007944 */ /* 0x000fea0003c00000 */
[----:B-12---:R-:W-:Y:S05]  /*1e50*/  BRA `(.L_x_329) ;  /* 0xfffff93000007947 */ /* 0x006fea000383ffff */
.L_x_319:
[----:B-1----:R-:W-:Y:S01]  /*1e60*/  MOV R22, R27 ;  /* 0x0000001b00167202 */ /* 0x002fe20000000f00 */
[----:B------:R-:W-:Y:S01]  /*1e70*/  IMAD.MOV.U32 R26, RZ, RZ, 0x8 ;  /* 0x00000008ff1a7424 */ /* 0x000fe200078e00ff */
[----:B------:R-:W-:Y:S01]  /*1e80*/  MOV R2, 0x1ec0 ;  /* 0x00001ec000027802 */ /* 0x000fe20000000f00 */
[----:B------:R-:W-:-:S02]  /*1e90*/  IMAD.MOV.U32 R25, RZ, RZ, 0x1f ;  /* 0x0000001fff197424 */ /* 0x000fc400078e00ff */
[----:B------:R-:W-:Y:S02]  /*1ea0*/  IMAD.MOV.U32 R24, RZ, RZ, -0x1 ;  /* 0xffffffffff187424 */ /* 0x000fe400078e00ff */
[----:B------:R-:W-:Y:S05]  /*1eb0*/  CALL.REL.NOINC `($__internal_15_$__cuda_sm70_shflsync_bfly_p) ;  /* 0x0000022000007944 */ /* 0x000fea0003c00000 */
[----:B-12---:R-:W-:Y:S01]  /*1ec0*/  FADD.FTZ R22, R27, R25 ;  /* 0x000000191b167221 */ /* 0x006fe20000010000 */
[----:B------:R-:W-:Y:S01]  /*1ed0*/  HFMA2.MMA R25, -RZ, RZ, 0, 1.847743988037109375e-06 ;  /* 0x0000001fff197435 */ /* 0x000fe200000001ff */
[----:B------:R-:W-:Y:S01]  /*1ee0*/  IMAD.MOV.U32 R26, RZ, RZ, 0x4 ;  /* 0x00000004ff1a7424 */ /* 0x000fe200078e00ff */
[----:B------:R-:W-:Y:S01]  /*1ef0*/  MOV R2, 0x1f20 ;  /* 0x00001f2000027802 */ /* 0x000fe20000000f00 */
[----:B------:R-:W-:-:S03]  /*1f00*/  IMAD.MOV.U32 R24, RZ, RZ, -0x1 ;  /* 0xffffffffff187424 */ /* 0x000fc600078e00ff */
[----:B------:R-:W-:Y:S05]  /*1f10*/  CALL.REL.NOINC `($__internal_15_$__cuda_sm70_shflsync_bfly_p) ;  /* 0x000001c000007944 */ /* 0x000fea0003c00000 */
[----:B-12---:R-:W-:Y:S01]  /*1f20*/  FADD.FTZ R22, R22, R25 ;  /* 0x0000001916167221 */ /* 0x006fe20000010000 */
[----:B------:R-:W-:Y:S01]  /*1f30*/  MOV R2, 0x1f80 ;  /* 0x00001f8000027802 */ /* 0x000fe20000000f00 */
[----:B------:R-:W-:Y:S02]  /*1f40*/  IMAD.MOV.U32 R26, RZ, RZ, 0x2 ;  /* 0x00000002ff1a7424 */ /* 0x000fe400078e00ff */
[----:B------:R-:W-:Y:S02]  /*1f50*/  IMAD.MOV.U32 R25, RZ, RZ, 0x1f ;  /* 0x0000001fff197424 */ /* 0x000fe400078e00ff */
[----:B------:R-:W-:-:S02]  /*1f60*/  IMAD.MOV.U32 R24, RZ, RZ, -0x1 ;  /* 0xffffffffff187424 */ /* 0x000fc400078e00ff */
[----:B------:R-:W-:Y:S05]  /*1f70*/  CALL.REL.NOINC `($__internal_15_$__cuda_sm70_shflsync_bfly_p) ;  /* 0x0000016000007944 */ /* 0x000fea0003c00000 */
[----:B-12---:R-:W-:Y:S01]  /*1f80*/  FADD.FTZ R22, R22, R25 ;  /* 0x0000001916167221 */ /* 0x006fe20000010000 */
[----:B------:R-:W-:Y:S01]  /*1f90*/  MOV R26, 0x1 ;  /* 0x00000001001a7802 */ /* 0x000fe20000000f00 */
[----:B------:R-:W-:Y:S01]  /*1fa0*/  IMAD.MOV.U32 R25, RZ, RZ, 0x1f ;  /* 0x0000001fff197424 */ /* 0x000fe200078e00ff */
[----:B------:R-:W-:Y:S01]  /*1fb0*/  MOV R2, 0x1fe0 ;  /* 0x00001fe000027802 */ /* 0x000fe20000000f00 */
[----:B------:R-:W-:-:S02]  /*1fc0*/  IMAD.MOV.U32 R24, RZ, RZ, -0x1 ;  /* 0xffffffffff187424 */ /* 0x000fc400078e00ff */
[----:B------:R-:W-:Y:S05]  /*1fd0*/  CALL.REL.NOINC `($__internal_15_$__cuda_sm70_shflsync_bfly_p) ;  /* 0x0000010000007944 */ /* 0x000fea0003c00000 */
[----:B-12---:R-:W-:Y:S05]  /*1fe0*/  BRA `(.L_x_330) ;  /* 0xfffff83000007947 */ /* 0x006fea000383ffff */
.L_x_325:
[----:B------:R-:W-:Y:S01]  /*1ff0*/  HFMA2.MMA R25, -RZ, RZ, 0, 1.847743988037109375e-06 ;  /* 0x0000001fff197435 */ /* 0x000fe200000001ff */
[----:B------:R-:W-:Y:S01]  /*2000*/  IMAD.MOV.U32 R22, RZ, RZ, R18 ;  /* 0x000000ffff167224 */ /* 0x000fe200078e0012 */
[----:B------:R-:W-:Y:S01]  /*2010*/  MOV R2, 0x2050 ;  /* 0x0000205000027802 */ /* 0x000fe20000000f00 */
[----:B------:R-:W-:-:S02]  /*2020*/  IMAD.MOV.U32 R26, RZ, RZ, R15 ;  /* 0x000000ffff1a7224 */ /* 0x000fc400078e000f */
[----:B------:R-:W-:Y:S02]  /*2030*/  IMAD.MOV.U32 R24, RZ, RZ, -0x1 ;  /* 0xffffffffff187424 */ /* 0x000fe400078e00ff */
[----:B------:R-:W-:Y:S05]  /*2040*/  CALL.REL.NOINC `($__internal_15_$__cuda_sm70_shflsync_bfly_p) ;  /* 0x0000009000007944 */ /* 0x000fea0003c00000 */
[----:B-12---:R-:W-:Y:S01]  /*2050*/  IMAD.MOV.U32 R22, RZ, RZ, R25 ;  /* 0x000000ffff167224 */ /* 0x006fe200078e0019 */
[----:B------:R-:W-:Y:S05]  /*2060*/  BRA `(.L_x_331) ;  /* 0xfffff95000007947 */ /* 0x000fea000383ffff */
.L_x_326:
[----:B------:R-:W-:Y:S01]  /*2070*/  IMAD.MOV.U32 R22, RZ, RZ, R20 ;  /* 0x000000ffff167224 */ /* 0x000fe200078e0014 */
[----:B------:R-:W-:Y:S01]  /*2080*/  MOV R25, 0x1f ;  /* 0x0000001f00197802 */ /* 0x000fe20000000f00 */
[----:B------:R-:W-:Y:S01]  /*2090*/  IMAD.MOV.U32 R26, RZ, RZ, R15 ;  /* 0x000000ffff1a7224 */ /* 0x000fe200078e000f */
[----:B------:R-:W-:Y:S01]  /*20a0*/  MOV R2, 0x20d0 ;  /* 0x000020d000027802 */ /* 0x000fe20000000f00 */
[----:B------:R-:W-:Y:S02]  /*20b0*/  IMAD.MOV.U32 R24, RZ, RZ, -0x1 ;  /* 0xffffffffff187424 */ /* 0x000fe400078e00ff */
[----:B------:R-:W-:Y:S05]  /*20c0*/  CALL.REL.NOINC `($__internal_15_$__cuda_sm70_shflsync_bfly_p) ;  /* 0x0000001000007944 */ /* 0x000fea0003c00000 */
[----:B-12---:R-:W-:Y:S05]  /*20d0*/  BRA `(.L_x_332) ;  /* 0xfffffb2000007947 */ /* 0x006fea000383ffff */
        .weak           $__internal_15_$__cuda_sm70_shflsync_bfly_p
        .type           $__internal_15_$__cuda_sm70_shflsync_bfly_p,@function
        .size           $__internal_15_$__cuda_sm70_shflsync_bfly_p,($__internal_16_$__cuda_sm70_warpsync - $__internal_15_$__cuda_sm70_shflsync_bfly_p)
$__internal_15_$__cuda_sm70_shflsync_bfly_p:
[----:B------:R-:W-:Y:S01]  /*20e0*/  IMAD.MOV.U32 R3, RZ, RZ, 0x0 ;  /* 0x00000000ff037424 */ /* 0x000fe200078e00ff */
[----:B------:R-:W-:Y:S04]  /*20f0*/  WARPSYNC R24 ;  /* 0x0000001800007348 */ /* 0x000fe80003800000 */
[----:B------:R1:W2:Y:S01]  /*2100*/  SHFL.BFLY PT, R25, R22, R26, R25 ;  /* 0x0c00001a16197389 */ /* 0x0002a200000e0019 */
[----:B------:R-:W-:Y:S05]  /*2110*/  RET.REL.NODEC R2 `(_ZN12tensorrt_llm7kernels32fusedQKNormRopeKernelNTokenHeadsIN3c108BFloat16ES3_Li64ELb0ELi4EEEvPviiifPKvS6_S6_PKlii) ;  /* 0xffffdee002007950 */ /* 0x000fea0003c3ffff */
        .weak           $__internal_16_$__cuda_sm70_warpsync
        .type           $__internal_16_$__cuda_sm70_warpsync,@function
        .size           $__internal_16_$__cuda_sm70_warpsync,(.L_x_3652 - $__internal_16_$__cuda_sm70_warpsync)
$__internal_16_$__cuda_sm70_warpsync:
[----:B------:R-:W-:Y:S04]  /*2120*/  WARPSYNC R3 ;  /* 0x0000000300007348 */ /* 0x000fe80003800000 */
[----:B------:R-:W-:-:S04]  /*2130*/  IMAD.MOV.U32 R3, RZ, RZ, 0x0 ;  /* 0x00000000ff037424 */ /* 0x000fc800078e00ff */
[----:B------:R-:W-:Y:S05]  /*2140*/  RET.REL.NODEC R2 `(_ZN12tensorrt_llm7kernels32fusedQKNormRopeKernelNTokenHeadsIN3c108BFloat16ES3_Li64ELb0ELi4EEEvPviiifPKvS6_S6_PKlii) ;  /* 0xffffdeb002007950 */ /* 0x000fea0003c3ffff */
.L_x_333:
        /* <DEDUP_REMOVED lines=11> */
.L_x_3652:


//--------------------- .text._ZN12tensorrt_llm7kernels32fusedQKNormRopeKernelNTokenHeadsIN3c108BFloat16ES3_Li64ELb1ELi4EEEvPviiifPKvS6_S6_PKlii --------------------------
	.section	.text._ZN12tensorrt_llm7kernels32fusedQKNormRopeKernelNTokenHeadsIN3c108BFloat16ES3_Li64ELb1ELi4EEEvPviiifPKvS6_S6_PKlii,"ax",@progbits
	.sectioninfo	@"SHI_REGISTERS=32"
	.align	128
        .global         _ZN12tensorrt_llm7kernels32fusedQKNormRopeKernelNTokenHeadsIN3c108BFloat16ES3_Li64ELb1ELi4EEEvPviiifPKvS6_S6_PKlii
        .type           _ZN12tensorrt_llm7kernels32fusedQKNormRopeKernelNTokenHeadsIN3c108BFloat16ES3_Li64ELb1ELi4EEEvPviiifPKvS6_S6_PKlii,@function
        .size           _ZN12tensorrt_llm7kernels32fusedQKNormRopeKernelNTokenHeadsIN3c108BFloat16ES3_Li64ELb1ELi4EEEvPviiifPKvS6_S6_PKlii,(.L_x_3653 - _ZN12tensorrt_llm7kernels32fusedQKNormRopeKernelNTokenHeadsIN3c108BFloat16ES3_Li64ELb1ELi4EEEvPviiifPKvS6_S6_PKlii)
        .other          _ZN12tensorrt_llm7kernels32fusedQKNormRopeKernelNTokenHeadsIN3c108BFloat16ES3_Li64ELb1ELi4EEEvPviiifPKvS6_S6_PKlii,@"STO_CUDA_ENTRY STV_DEFAULT"
_ZN12tensorrt_llm7kernels32fusedQKNormRopeKernelNTokenHeadsIN3c108BFloat16ES3_Li64ELb1ELi4EEEvPviiifPKvS6_S6_PKlii:
.text._ZN12tensorrt_llm7kernels32fusedQKNormRopeKernelNTokenHeadsIN3c108BFloat16ES3_Li64ELb1ELi4EEEvPviiifPKvS6_S6_PKlii:
        /* <DEDUP_REMOVED lines=74> */
.L_x_338:
        /* <DEDUP_REMOVED lines=45> */
.L_x_337:
[----:B------:R-:W-:Y:S05]  /*0770*/  BSYNC B1 ;  /* 0x0000000000017941 */ /* 0x000fea0003800000 */
.L_x_336:
        /* <DEDUP_REMOVED lines=9> */
.L_x_339:
        /* <DEDUP_REMOVED lines=16> */
.L_x_335:
[----:B------:R-:W-:Y:S05]  /*0910*/  BSYNC B0 ;  /* 0x0000000000007941 */ /* 0x000fea0003800000 */
.L_x_334:
        /* <DEDUP_REMOVED lines=35> */
.L_x_344:
        /* <DEDUP_REMOVED lines=13> */
.L_x_343:
[----:B------:R-:W-:Y:S05]  /*0c20*/  BSYNC B1 ;  /* 0x0000000000017941 */ /* 0x000fea0003800000 */
.L_x_342:
        /* <DEDUP_REMOVED lines=22> */
.L_x_347:
        /* <DEDUP_REMOVED lines=49> */
.L_x_346:
[----:B------:R-:W-:Y:S05]  /*10a0*/  BSYNC B1 ;  /* 0x0000000000017941 */ /* 0x000fea0003800000 */
.L_x_345:
        /* <DEDUP_REMOVED lines=32> */
.L_x_349:
[----:B------:R-:W-:Y:S05]  /*12b0*/  BSYNC B1 ;  /* 0x0000000000017941 */ /* 0x000fea0003800000 */
.L_x_348:
        /* <DEDUP_REMOVED lines=15> */
.L_x_341:
[----:B------:R-:W-:Y:S05]  /*13b0*/  BSYNC B0 ;  /* 0x0000000000007941 */ /* 0x000fea0003800000 */
.L_x_340:
        /* <DEDUP_REMOVED lines=35> */
.L_x_358:
        /* <DEDUP_REMOVED lines=14> */
.L_x_363:
        /* <DEDUP_REMOVED lines=9> */
.L_x_364:
        /* <DEDUP_REMOVED lines=11> */
.L_x_355:
[----:B------:R-:W-:Y:S05]  /*1810*/  BSYNC B1 ;  /* 0x0000000000017941 */ /* 0x000fea0003800000 */
.L_x_354:
        /* <DEDUP_REMOVED lines=31> */
.L_x_365:
        /* <DEDUP_REMOVED lines=9> */
.L_x_366:
        /* <DEDUP_REMOVED lines=28> */
.L_x_351:
[----:B------:R-:W-:Y:S05]  /*1c60*/  BSYNC B0 ;  /* 0x0000000000007941 */ /* 0x000fea0003800000 */
.L_x_350:
        /* <DEDUP_REMOVED lines=16> */
.L_x_367:
        /* <DEDUP_REMOVED lines=9> */
.L_x_368:
[----:B------:R-:W-:Y:S01]  /*1e00*/  ISETP.NE.AND P0, PT, R12, RZ, PT ;  /* 0x000000ff0c00720c */ /* 0x000fe20003f05270 */
[----:B------:R-:W-:Y:S01]  /*1e10*/  BSSY B0, `(.L_x_361) ;  /* 0x0000004000007945 */ /* 0x000fe20003800000 */
[----:B------:R-:W-:-:S11]  /*1e20*/  ISETP.GE.AND P2, PT, R22, R17, PT ;  /* 0x000000111600720c */ /* 0x000fd60003f46270 */
[----:B------:R-:W-:Y:S05]  /*1e30*/  @P0 BRA `(.L_x_362) ;  /* 0x0000001000000947 */ /* 0x000fea0003800000 */
[----:B------:R-:W-:-:S04]  /*1e40*/  DEPBAR.LE SB0, 0x0 ;  /* 0x000080000000791a */ /* 0x000fc80000000000 */
.L_x_362:
[----:B------:R-:W-:Y:S05]  /*1e50*/  BSYNC B0 ;  /* 0x0000000000007941 */ /* 0x000fea0003800000 */
.L_x_361:
        /* <DEDUP_REMOVED lines=25> */
.L_x_352:
[----:B------:R-:W-:Y:S01]  /*1ff0*/  IMAD.MOV.U32 R25, RZ, RZ, 0x10 ;  /* 0x00000010ff197424 */ /* 0x000fe200078e00ff */
[----:B------:R-:W-:Y:S01]  /*2000*/  MOV R26, 0x1f ;  /* 0x0000001f001a7802 */ /* 0x000fe20000000f00 */
[----:B------:R-:W-:Y:S01]  /*2010*/  IMAD.MOV.U32 R23, RZ, RZ, -0x1 ;  /* 0xffffffffff177424 */ /* 0x000fe200078e00ff */
[----:B------:R-:W-:Y:S02]  /*2020*/  MOV R24, 0x2040 ;  /* 0x0000204000187802 */ /* 0x000fe40000000f00 */
[----:B------:R-:W-:Y:S05]  /*2030*/  CALL.REL.NOINC `($__internal_17_$__cuda_sm70_shflsync_bfly_p) ;  /* 0x0000057000007944 */ /* 0x000fea0003c00000 */
[----:B--2---:R-:W-:Y:S05]  /*2040*/  BRA `(.L_x_363) ;  /* 0xfffff68000007947 */ /* 0x004fea000383ffff */
.L_x_353:
[----:B------:R-:W-:Y:S01]  /*2050*/  HFMA2.MMA R26, -RZ, RZ, 0, 1.847743988037109375e-06 ;  /* 0x0000001fff1a7435 */ /* 0x000fe200000001ff */
[----:B------:R-:W-:Y:S01]  /*2060*/  IMAD.MOV.U32 R25, RZ, RZ, 0x8 ;  /* 0x00000008ff197424 */ /* 0x000fe200078e00ff */
[----:B------:R-:W-:Y:S01]  /*2070*/  MOV R24, 0x20a0 ;  /* 0x000020a000187802 */ /* 0x000fe20000000f00 */
[----:B------:R-:W-:-:S03]  /*2080*/  IMAD.MOV.U32 R23, RZ, RZ, -0x1 ;  /* 0xffffffffff177424 */ /* 0x000fc600078e00ff */
[----:B------:R-:W-:Y:S05]  /*2090*/  CALL.REL.NOINC `($__internal_17_$__cuda_sm70_shflsync_bfly_p) ;  /* 0x0000051000007944 */ /* 0x000fea0003c00000 */
[----:B--2---:R-:W-:Y:S01]  /*20a0*/  FADD.FTZ R27, R27, R26 ;  /* 0x0000001a1b1b7221 */ /* 0x004fe20000010000 */
[----:B------:R-:W-:Y:S01]  /*20b0*/  MOV R26, 0x1f ;  /* 0x0000001f001a7802 */ /* 0x000fe20000000f00 */
[----:B------:R-:W-:Y:S01]  /*20c0*/  IMAD.MOV.U32 R25, RZ, RZ, 0x4 ;  /* 0x00000004ff197424 */ /* 0x000fe200078e00ff */
[----:B------:R-:W-:Y:S01]  /*20d0*/  MOV R24, 0x2100 ;  /* 0x0000210000187802 */ /* 0x000fe20000000f00 */
[----:B------:R-:W-:-:S02]  /*20e0*/  IMAD.MOV.U32 R23, RZ, RZ, -0x1 ;  /* 0xffffffffff177424 */ /* 0x000fc400078e00ff */
[----:B------:R-:W-:Y:S05]  /*20f0*/  CALL.REL.NOINC `($__internal_17_$__cuda_sm70_shflsync_bfly_p) ;  /* 0x000004b000007944 */ /* 0x000fea0003c00000 */
[----:B--2---:R-:W-:Y:S01]  /*2100*/  FADD.FTZ R27, R27, R26 ;  /* 0x0000001a1b1b7221 */ /* 0x004fe20000010000 */
        /* <DEDUP_REMOVED lines=10> */
[----:B------:R-:W-:Y:S02]  /*21b0*/  IMAD.MOV.U32 R27, RZ, RZ, R28 ;  /* 0x000000ffff1b7224 */ /* 0x000fe400078e001c */
[----:B------:R-:W-:Y:S05]  /*21c0*/  CALL.REL.NOINC `($__internal_17_$__cuda_sm70_shflsync_bfly_p) ;  /* 0x000003e000007944 */ /* 0x000fea0003c00000 */
[----:B--2---:R-:W-:Y:S05]  /*21d0*/  BRA `(.L_x_364) ;  /* 0xfffff58000007947 */ /* 0x004fea000383ffff */
.L_x_356:
[----:B------:R-:W-:Y:S01]  /*21e0*/  HFMA2.MMA R25, -RZ, RZ, 0, 9.5367431640625e-07 ;  /* 0x00000010ff197435 */ /* 0x000fe200000001ff */
[----:B------:R-:W-:Y:S01]  /*21f0*/  IMAD.MOV.U32 R26, RZ, RZ, 0x1f ;  /* 0x0000001fff1a7424 */ /* 0x000fe200078e00ff */
[----:B------:R-:W-:Y:S01]  /*2200*/  MOV R24, 0x2230 ;  /* 0x0000223000187802 */ /* 0x000fe20000000f00 */
[----:B------:R-:W-:-:S03]  /*2210*/  IMAD.MOV.U32 R23, RZ, RZ, -0x1 ;  /* 0xffffffffff177424 */ /* 0x000fc600078e00ff */
[----:B-1----:R-:W-:Y:S05]  /*2220*/  CALL.REL.NOINC `($__internal_17_$__cuda_sm70_shflsync_bfly_p) ;  /* 0x0000038000007944 */ /* 0x002fea0003c00000 */
[----:B--2---:R-:W-:Y:S05]  /*2230*/  BRA `(.L_x_365) ;  /* 0xfffff7d000007947 */ /* 0x004fea000383ffff */
.L_x_357:
[----:B--2---:R-:W-:Y:S01]  /*2240*/  MOV R27, R28 ;  /* 0x0000001c001b7202 */ /* 0x004fe20000000f00 */
[----:B------:R-:W-:Y:S01]  /*2250*/  IMAD.MOV.U32 R25, RZ, RZ, 0x8 ;  /* 0x00000008ff197424 */ /* 0x000fe200078e00ff */
[----:B------:R-:W-:Y:S01]  /*2260*/  MOV R23, 0xffffffff ;  /* 0xffffffff00177802 */ /* 0x000fe20000000f00 */
[----:B------:R-:W-:Y:S01]  /*2270*/  IMAD.MOV.U32 R26, RZ, RZ, 0x1f ;  /* 0x0000001fff1a7424 */ /* 0x000fe200078e00ff */
[----:B------:R-:W-:Y:S02]  /*2280*/  MOV R24, 0x22a0 ;  /* 0x000022a000187802 */ /* 0x000fe40000000f00 */
[----:B------:R-:W-:Y:S05]  /*2290*/  CALL.REL.NOINC `($__internal_17_$__cuda_sm70_shflsync_bfly_p) ;  /* 0x0000031000007944 */ /* 0x000fea0003c00000 */
[----:B--2---:R-:W-:Y:S01]  /*22a0*/  FADD.FTZ R27, R28, R26 ;  /* 0x0000001a1c1b7221 */ /* 0x004fe20000010000 */
[----:B------:R-:W-:Y:S01]  /*22b0*/  MOV R23, 0xffffffff ;  /* 0xffffffff00177802 */ /* 0x000fe20000000f00 */
[----:B------:R-:W-:Y:S01]  /*22c0*/  IMAD.MOV.U32 R25, RZ, RZ, 0x4 ;  /* 0x00000004ff197424 */ /* 0x000fe200078e00ff */
[----:B------:R-:W-:Y:S01]  /*22d0*/  MOV R24, 0x2300 ;  /* 0x0000230000187802 */ /* 0x000fe20000000f00 */
[----:B------:R-:W-:-:S02]  /*22e0*/  IMAD.MOV.U32 R26, RZ, RZ, 0x1f ;  /* 0x0000001fff1a7424 */ /* 0x000fc400078e00ff */
        /* <DEDUP_REMOVED lines=13> */
[----:B--2---:R-:W-:Y:S05]  /*23c0*/  BRA `(.L_x_366) ;  /* 0xfffff6d000007947 */ /* 0x004fea000383ffff */
.L_x_359:
[----:B------:R-:W-:Y:S01]  /*23d0*/  IMAD.MOV.U32 R25, RZ, RZ, 0x10 ;  /* 0x00000010ff197424 */ /* 0x000fe200078e00ff */
[----:B------:R-:W-:Y:S01]  /*23e0*/  MOV R23, 0xffffffff ;  /* 0xffffffff00177802 */ /* 0x000fe20000000f00 */
[----:B------:R-:W-:Y:S01]  /*23f0*/  IMAD.MOV.U32 R26, RZ, RZ, 0x1f ;  /* 0x0000001fff1a7424 */ /* 0x000fe200078e00ff */
[----:B------:R-:W-:-:S02]  /*2400*/  MOV R24, 0x2420 ;  /* 0x0000242000187802 */ /* 0x000fc40000000f00 */
[----:B------:R-:W-:Y:S05]  /*2410*/  CALL.REL.NOINC `($__internal_17_$__cuda_sm70_shflsync_bfly_p) ;  /* 0x0000019000007944 */ /* 0x000fea0003c00000 */
[----:B--2---:R-:W-:Y:S05]  /*2420*/  BRA `(.L_x_367) ;  /* 0xfffff94000007947 */ /* 0x004fea000383ffff */
.L_x_360:
[----:B------:R-:W-:Y:S01]  /*2430*/  IMAD.MOV.U32 R25, RZ, RZ, 0x8 ;  /* 0x00000008ff197424 */ /* 0x000fe200078e00ff */
[----:B------:R-:W-:Y:S01]  /*2440*/  MOV R23, 0xffffffff ;  /* 0xffffffff00177802 */ /* 0x000fe20000000f00 */
[----:B------:R-:W-:Y:S01]  /*2450*/  IMAD.MOV.U32 R26, RZ, RZ, 0x1f ;  /* 0x0000001fff1a7424 */ /* 0x000fe200078e00ff */
[----:B------:R-:W-:-:S02]  /*2460*/  MOV R24, 0x2480 ;  /* 0x0000248000187802 */ /* 0x000fc40000000f00 */
        /* <DEDUP_REMOVED lines=20> */
        .weak           $__internal_17_$__cuda_sm70_shflsync_bfly_p
        .type           $__internal_17_$__cuda_sm70_shflsync_bfly_p,@function
        .size           $__internal_17_$__cuda_sm70_shflsync_bfly_p,(.L_x_3653 - $__internal_17_$__cuda_sm70_shflsync_bfly_p)
$__internal_17_$__cuda_sm70_shflsync_bfly_p:
[----:B------:R-:W-:Y:S04]  /*25b0*/  WARPSYNC R23 ;  /* 0x0000001700007348 */ /* 0x000fe80003800000 */
[----:B------:R1:W2:Y:S02]  /*25c0*/  SHFL.BFLY PT, R26, R27, R25, R26 ;  /* 0x0c0000191b1a7389 */ /* 0x0002a400000e001a */
[----:B-1----:R-:W-:-:S04]  /*25d0*/  IMAD.MOV.U32 R25, RZ, RZ, 0x0 ;  /* 0x00000000ff197424 */ /* 0x002fc800078e00ff */
[----:B------:R-:W-:Y:S05]  /*25e0*/  RET.REL.NODEC R24 `(_ZN12tensorrt_llm7kernels32fusedQKNormRopeKernelNTokenHeadsIN3c108BFloat16ES3_Li64ELb1ELi4EEEvPviiifPKvS6_S6_PKlii) ;  /* 0xffffda1018007950 */ /* 0x000fea0003c3ffff */
.L_x_369:
        /* <DEDUP_REMOVED lines=9> */
.L_x_3653:


//--------------------- .text._ZN12tensorrt_llm7kernels32fusedQKNormRopeKernelNTokenHeadsIN3c108BFloat16ES3_Li256ELb0ELi2EEEvPviiifPKvS6_S6_PKlii --------------------------
	.section	.text._ZN12tensorrt_llm7kernels32fusedQKNormRopeKernelNTokenHeadsIN3c108BFloat16ES3_Li256ELb0ELi2EEEvPviiifPKvS6_S6_PKlii,"ax",@progbits
	.sectioninfo	@"SHI_REGISTERS=56"
	.align	128
        .global         _ZN12tensorrt_llm7kernels32fusedQKNormRopeKernelNTokenHeadsIN3c108BFloat16ES3_Li256ELb0ELi2EEEvPviiifPKvS6_S6_PKlii
        .type           _ZN12tensorrt_llm7kernels32fusedQKNormRopeKernelNTokenHeadsIN3c108BFloat16ES3_Li256ELb0ELi2EEEvPviiifPKvS6_S6_PKlii,@function
        .size           _ZN12tensorrt_llm7kernels32fusedQKNormRopeKernelNTokenHeadsIN3c108BFloat16ES3_Li256ELb0ELi2EEEvPviiifPKvS6_S6_PKlii,(.L_x_3655 - _ZN12tensorrt_llm7kernels32fusedQKNormRopeKernelNTokenHeadsIN3c108BFloat16ES3_Li256ELb0ELi2EEEvPviiifPKvS6_S6_PKlii)
        .other          _ZN12tensorrt_llm7kernels32fusedQKNormRopeKernelNTokenHeadsIN3c108BFloat16ES3_Li256ELb0ELi2EEEvPviiifPKvS6_S6_PKlii,@"STO_CUDA_ENTRY STV_DEFAULT"
_ZN12tensorrt_llm7kernels32fusedQKNormRopeKernelNTokenHeadsIN3c108BFloat16ES3_Li256ELb0ELi2EEEvPviiifPKvS6_S6_PKlii:
.text._ZN12tensorrt_llm7kernels32fusedQKNormRopeKernelNTokenHeadsIN3c108BFloat16ES3_Li256ELb0ELi2EEEvPviiifPKvS6_S6_PKlii:
        /* <DEDUP_REMOVED lines=8> */
[----:B------:R-:W-:-:S04]  /*0080*/  LEA.HI R2, R2, R2, RZ, 0x1 ;  /* 0x0000000202027211 */ /* 0x000fc800078f08ff */
[----:B------:R-:W-:-:S04]  /*0090*/  SHF.R.S32.HI R7, RZ, 0x1, R2 ;  /* 0x00000001ff077819 */ /* 0x000fc80000011402 */
[----:B------:R-:W-:-:S04]  /*00a0*/  IABS R9, R7 ;  /* 0x0000000700097213 */ /* 0x000fc80000000000 */
[----:B------:R-:W3:Y:S01]  /*00b0*/  I2F.RP R5, R9 ;  /* 0x0000000900057306 */ /* 0x000ee20000209400 */
[----:B-1----:R-:W-:-:S05]  /*00c0*/  SHF.R.U32.HI R39, RZ, 0x5, R36 ;  /* 0x00000005ff277819 */ /* 0x002fca0000011624 */
[----:B--2---:R-:W-:-:S05]  /*00d0*/  IMAD R4, R4, UR4, R39 ;  /* 0x0000000404047c24 */ /* 0x004fca000f8e0227 */
[----:B------:R-:W-:Y:S01]  /*00e0*/  IABS R11, R4 ;  /* 0x00000004000b7213 */ /* 0x000fe20000000000 */
[----:B---3--:R-:W1:Y:S02]  /*00f0*/  MUFU.RCP R5, R5 ;  /* 0x0000000500057308 */ /* 0x008e640000001000 */
        /* <DEDUP_REMOVED lines=48> */
[----:B------:R-:W-:Y:S01]  /*0400*/  ISETP.GE.U32.AND P2, PT, R2, 0x3, PT ;  /* 0x000000030200780c */ /* 0x000fe20003f46070 */
[----:B------:R-:W-:Y:S01]  /*0410*/  IMAD.MOV.U32 R2, RZ, RZ, c[0x0][0x168] ;  /* 0x00005a00ff027624 */ /* 0x000fe200078e00ff */
[----:B------:R-:W-:-:S03]  /*0420*/  ISETP.NE.AND P0, PT, R0, RZ, PT ;  /* 0x000000ff0000720c */ /* 0x000fc60003f05270 */
[----:B------:R-:W-:-:S08]  /*0430*/  IMAD R2, R2, 0x100, R3 ;  /* 0x0000010002027824 */ /* 0x000fd000078e0203 */
[----:B------:R-:W-:Y:S05]  /*0440*/  @!P2 BRA `(.L_x_373) ;  /* 0x000003100000a947 */ /* 0x000fea0003800000 */
[----:B------:R-:W-:Y:S01]  /*0450*/  IADD3 R5, R21, UR6, RZ ;  /* 0x0000000615057c10 */ /* 0x000fe2000fffe0ff */
[----:B------:R-:W-:Y:S01]  /*0460*/  IMAD.MOV.U32 R4, RZ, RZ, RZ ;  /* 0x000000ffff047224 */ /* 0x000fe200078e00ff */
[----:B------:R-:W-:-:S03]  /*0470*/  IADD3 R6, R37, -R0, RZ ;  /* 0x8000000025067210 */ /* 0x000fc60007ffe0ff */
[----:B------:R-:W-:Y:S02]  /*0480*/  IMAD R5, R36, 0x10, R5 ;  /* 0x0000001024057824 */ /* 0x000fe400078e0205 */
.L_x_374:
[C-C-:B-1----:R-:W-:Y:S01]  /*0490*/  IMAD.IADD R10, R35.reuse, 0x1, R4.reuse ;  /* 0x00000001230a7824 */ /* 0x142fe200078e0204 */
[C-C-:B------:R-:W-:Y:S01]  /*04a0*/  IADD3 R16, R35.reuse, 0x3, R4.reuse ;  /* 0x0000000323107810 */ /* 0x140fe20007ffe004 */
[----:B------:R-:W-:Y:S01]  /*04b0*/  IMAD.MOV.U32 R25, RZ, RZ, 0x2 ;  /* 0x00000002ff197424 */ /* 0x000fe200078e00ff */
[C-C-:B------:R-:W-:Y:S02]  /*04c0*/  IADD3 R14, R35.reuse, 0x2, R4.reuse ;  /* 0x00000002230e7810 */ /* 0x140fe40007ffe004 */
[----:B------:R-:W-:Y:S02]  /*04d0*/  ISETP.GE.AND P2, PT, R10, c[0x0][0x168], PT ;  /* 0x00005a000a007a0c */ /* 0x000fe40003f46270 */
[----:B------:R-:W-:Y:S02]  /*04e0*/  ISETP.GE.AND P5, PT, R16, c[0x0][0x168], PT ;  /* 0x00005a0010007a0c */ /* 0x000fe40003fa6270 */
[----:B------:R-:W-:Y:S02]  /*04f0*/  IADD3 R12, R35, 0x1, R4 ;  /* 0x00000001230c7810 */ /* 0x000fe40007ffe004 */
[----:B------:R-:W-:-:S02]  /*0500*/  SEL R11, RZ, c[0x0][0x168], !P2 ;  /* 0x00005a00ff0b7a07 */ /* 0x000fc40005000000 */
[----:B------:R-:W-:Y:S02]  /*0510*/  SEL R19, RZ, c[0x0][0x168], !P5 ;  /* 0x00005a00ff137a07 */ /* 0x000fe40006800000 */
[----:B------:R-:W-:Y:S01]  /*0520*/  ISETP.GE.AND P4, PT, R14, c[0x0][0x168], PT ;  /* 0x00005a000e007a0c */ /* 0x000fe20003f86270 */
[----:B------:R-:W-:Y:S01]  /*0530*/  IMAD.IADD R11, R10, 0x1, -R11 ;  /* 0x000000010a0b7824 */ /* 0x000fe200078e0a0b */
[----:B------:R-:W-:Y:S01]  /*0540*/  SEL R13, R3, R2, !P2 ;  /* 0x00000002030d7207 */ /* 0x000fe20005000000 */
[----:B------:R-:W-:Y:S01]  /*0550*/  IMAD.IADD R16, R16, 0x1, -R19 ;  /* 0x0000000110107824 */ /* 0x000fe200078e0a13 */
[----:B------:R-:W-:Y:S02]  /*0560*/  ISETP.GE.AND P3, PT, R12, c[0x0][0x168], PT ;  /* 0x00005a000c007a0c */ /* 0x000fe40003f66270 */
[----:B------:R-:W-:Y:S01]  /*0570*/  SEL R17, RZ, c[0x0][0x168], !P4 ;  /* 0x00005a00ff117a07 */ /* 0x000fe20006000000 */
[----:B------:R-:W-:Y:S01]  /*0580*/  IMAD R10, R36, 0x8, R13 ;  /* 0x00000008240a7824 */ /* 0x000fe200078e020d */
[----:B------:R-:W-:-:S02]  /*0590*/  SEL R15, RZ, c[0x0][0x168], !P3 ;  /* 0x00005a00ff0f7a07 */ /* 0x000fc40005800000 */
[CC--:B------:R-:W-:Y:S01]  /*05a0*/  SEL R19, R3.reuse, R2.reuse, !P4 ;  /* 0x0000000203137207 */ /* 0x0c0fe20006000000 */
[----:B------:R-:W-:Y:S01]  /*05b0*/  IMAD.IADD R17, R14, 0x1, -R17 ;  /* 0x000000010e117824 */ /* 0x000fe200078e0a11 */
[-C--:B------:R-:W-:Y:S01]  /*05c0*/  SEL R13, R3, R2.reuse, !P3 ;  /* 0x00000002030d7207 */ /* 0x080fe20005800000 */
[----:B------:R-:W-:Y:S01]  /*05d0*/  IMAD R10, R11, 0x100, R10 ;  /* 0x000001000b0a7824 */ /* 0x000fe200078e020a */
[----:B------:R-:W-:Y:S01]  /*05e0*/  SEL R23, R3, R2, !P5 ;  /* 0x0000000203177207 */ /* 0x000fe20006800000 */
[----:B------:R-:W-:Y:S01]  /*05f0*/  IMAD R14, R36, 0x8, R19 ;  /* 0x00000008240e7824 */ /* 0x000fe200078e0213 */
[----:B------:R-:W-:Y:S01]  /*0600*/  IADD3 R15, R12, -R15, RZ ;  /* 0x8000000f0c0f7210 */ /* 0x000fe20007ffe0ff */
[----:B------:R-:W-:Y:S01]  /*0610*/  IMAD R19, R4, 0x200, R5 ;  /* 0x0000020004137824 */ /* 0x000fe200078e0205 */
[C---:B------:R-:W-:Y:S01]  /*0620*/  LEA R12, R36.reuse, R13, 0x3 ;  /* 0x0000000d240c7211 */ /* 0x040fe200078e18ff */
[----:B------:R-:W-:Y:S01]  /*0630*/  IMAD R23, R36, 0x8, R23 ;  /* 0x0000000824177824 */ /* 0x000fe200078e0217 */
[----:B------:R-:W-:Y:S01]  /*0640*/  LEA R14, R17, R14, 0x8 ;  /* 0x0000000e110e7211 */ /* 0x000fe200078e40ff */
[----:B------:R-:W-:Y:S01]  /*0650*/  IMAD.WIDE R10, R10, R25, c[0x0][0x160] ;  /* 0x000058000a0a7625 */ /* 0x000fe200078e0219 */
[----:B------:R-:W-:-:S02]  /*0660*/  IADD3 R6, R6, -0x4, RZ ;  /* 0xfffffffc06067810 */ /* 0x000fc40007ffe0ff */
[----:B------:R-:W-:Y:S01]  /*0670*/  IADD3 R4, R4, 0x4, RZ ;  /* 0x0000000404047810 */ /* 0x000fe20007ffe0ff */
[----:B------:R-:W-:Y:S01]  /*0680*/  IMAD R12, R15, 0x100, R12 ;  /* 0x000001000f0c7824 */ /* 0x000fe200078e020c */
[----:B------:R-:W-:Y:S01]  /*0690*/  @!PT LDS RZ, [RZ] ;  /* 0x00000000fffff984 */ /* 0x000fe20000000800 */
[----:B------:R-:W-:Y:S01]  /*06a0*/  @!PT LDS RZ, [RZ] ;  /* 0x00000000fffff984 */ /* 0x000fe20000000800 */
[----:B------:R-:W-:Y:S01]  /*06b0*/  @!PT LDS RZ, [RZ] ;  /* 0x00000000fffff984 */ /* 0x000fe20000000800 */
[----:B------:R1:W-:Y:S01]  /*06c0*/  LDGSTS.E.128 [R19], [R10.64] ;  /* 0x000000000a137fae */ /* 0x0003e2000b921c4a */
[----:B------:R-:W-:Y:S01]  /*06d0*/  IMAD R16, R16, 0x100, R23 ;  /* 0x0000010010107824 */ /* 0x000fe200078e0217 */
[----:B------:R-:W-:Y:S01]  /*06e0*/  ISETP.NE.AND P2, PT, R6, RZ, PT ;  /* 0x000000ff0600720c */ /* 0x000fe20003f45270 */
[----:B------:R-:W-:-:S04]  /*06f0*/  IMAD.WIDE R12, R12, R25, c[0x0][0x160] ;  /* 0x000058000c0c7625 */ /* 0x000fc800078e0219 */
[-C--:B------:R-:W-:Y:S01]  /*0700*/  IMAD.WIDE R14, R14, R25.reuse, c[0x0][0x160] ;  /* 0x000058000e0e7625 */ /* 0x080fe200078e0219 */
[----:B------:R1:W-:Y:S03]  /*0710*/  LDGSTS.E.128 [R19+0x200], [R12.64] ;  /* 0x002000000c137fae */ /* 0x0003e6000b921c4a */
[----:B------:R-:W-:Y:S01]  /*0720*/  IMAD.WIDE R16, R16, R25, c[0x0][0x160] ;  /* 0x0000580010107625 */ /* 0x000fe200078e0219 */
[----:B------:R1:W-:Y:S04]  /*0730*/  LDGSTS.E.128 [R19+0x400], [R14.64] ;  /* 0x004000000e137fae */ /* 0x0003e8000b921c4a */
[----:B------:R1:W-:Y:S01]  /*0740*/  LDGSTS.E.128 [R19+0x600], [R16.64] ;  /* 0x0060000010137fae */ /* 0x0003e2000b921c4a */
[----:B------:R-:W-:Y:S05]  /*0750*/  @P2 BRA `(.L_x_374) ;  /* 0xfffffd3000002947 */ /* 0x000fea000383ffff */
.L_x_373:
[----:B------:R-:W-:Y:S05]  /*0760*/  BSYNC B1 ;  /* 0x0000000000017941 */ /* 0x000fea0003800000 */
.L_x_372:
[----:B------:R-:W-:Y:S05]  /*0770*/  @!P0 BRA `(.L_x_371) ;  /* 0x0000018000008947 */ /* 0x000fea0003800000 */
[----:B------:R-:W-:Y:S01]  /*0780*/  LEA R6, R36, UR6, 0x4 ;  /* 0x0000000624067c11 */ /* 0x000fe2000f8e20ff */
[----:B-1----:R-:W-:-:S02]  /*0790*/  IMAD R11, R7, 0x40, R36 ;  /* 0x00000040070b7824 */ /* 0x002fc400078e0224 */
[----:B------:R-:W-:Y:S02]  /*07a0*/  IMAD.IADD R10, R35, 0x1, R4 ;  /* 0x00000001230a7824 */ /* 0x000fe400078e0204 */
[----:B------:R-:W-:Y:S01]  /*07b0*/  IMAD.IADD R5, R21, 0x1, R6 ;  /* 0x0000000115057824 */ /* 0x000fe200078e0206 */
[C---:B------:R-:W-:Y:S01]  /*07c0*/  LEA R6, R4.reuse, R11, 0x5 ;  /* 0x0000000b04067211 */ /* 0x040fe200078e28ff */
[----:B------:R-:W-:Y:S02]  /*07d0*/  IMAD.MOV.U32 R12, RZ, RZ, 0x2 ;  /* 0x00000002ff0c7424 */ /* 0x000fe400078e00ff */
[----:B------:R-:W-:Y:S02]  /*07e0*/  IMAD R11, R4, 0x200, R5 ;  /* 0x00000200040b7824 */ /* 0x000fe400078e0205 */
[----:B------:R-:W-:Y:S02]  /*07f0*/  IMAD.SHL.U32 R6, R6, 0x8, RZ ;  /* 0x0000000806067824 */ /* 0x000fe400078e00ff */
.L_x_375:
        /* <DEDUP_REMOVED lines=16> */
.L_x_371:
[----:B------:R-:W-:Y:S05]  /*0900*/  BSYNC B0 ;  /* 0x0000000000007941 */ /* 0x000fea0003800000 */
.L_x_370:
        /* <DEDUP_REMOVED lines=29> */
[----:B------:R-:W-:-:S05]  /*0ae0*/  SHF.L.U64.HI R11, R4, 0x1, R5 ;  /* 0x00000001040b7819 */ /* 0x000fca0000010205 */
[----:B------:R-:W-:-:S04]  /*0af0*/  IMAD.WIDE.U32 R4, R36, 0x10, R10 ;  /* 0x0000001024047825 */ /* 0x000fc800078e000a */
[----:B------:R-:W-:Y:S01]  /*0b00*/  IMAD R11, R39, c[0x0][0x19c], RZ ;  /* 0x00006700270b7a24 */ /* 0x000fe200078e02ff */
[----:B------:R-:W-:-:S03]  /*0b10*/  IADD3 R10, P0, R4, c[0x0][0x188], RZ ;  /* 0x00006200040a7a10 */ /* 0x000fc60007f1e0ff */
[----:B------:R-:W-:Y:S01]  /*0b20*/  IMAD R11, R36, 0x8, R11 ;  /* 0x00000008240b7824 */ /* 0x000fe200078e020b */
[----:B------:R-:W-:-:S03]  /*0b30*/  IADD3.X R15, R5, c[0x0][0x18c], RZ, P0, !PT ;  /* 0x00006300050f7a10 */ /* 0x000fc600007fe4ff */
[----:B------:R-:W-:Y:S02]  /*0b40*/  IMAD.SHL.U32 R11, R11, 0x2, RZ ;  /* 0x000000020b0b7824 */ /* 0x000fe400078e00ff */
.L_x_380:
        /* <DEDUP_REMOVED lines=13> */
.L_x_379:
[----:B------:R-:W-:Y:S05]  /*0c20*/  BSYNC B1 ;  /* 0x0000000000017941 */ /* 0x000fea0003800000 */
.L_x_378:
        /* <DEDUP_REMOVED lines=19> */
[----:B------:R-:W-:Y:S02]  /*0d60*/  MOV R25, UR5 ;  /* 0x0000000500197c02 */ /* 0x000fe40008000f00 */
[----:B------:R-:W-:Y:S02]  /*0d70*/  PLOP3.LUT P0, PT, PT, PT, PT, 0x8, 0x0 ;  /* 0x000000000000781c */ /* 0x000fe40003f0e170 */
[----:B------:R-:W-:Y:S02]  /*0d80*/  IADD3 R25, R25, -0x180, RZ ;  /* 0xfffffe8019197810 */ /* 0x000fe40007ffe0ff */
.L_x_383:
        /* <DEDUP_REMOVED lines=15> */
[----:B------:R-:W-:Y:S01]  /*0e80*/  IADD3 R0, R0, 0x200, RZ ;  /* 0x0000020000007810 */ /* 0x000fe20007ffe0ff */
[--C-:B------:R-:W-:Y:S01]  /*0e90*/  IMAD.IADD R33, R23, 0x1, R12.reuse ;  /* 0x0000000117217824 */ /* 0x100fe200078e020c */
[----:B------:R2:W-:Y:S01]  /*0ea0*/  LDGSTS.E.BYPASS.128 [R27], [R2.64+0x200] ;  /* 0x00000200021b7fae */ /* 0x0005e2000b901c4a */
[----:B------:R-:W-:-:S02]  /*0eb0*/  IMAD.IADD R31, R19, 0x1, R12 ;  /* 0x00000001131f7824 */ /* 0x000fc400078e020c */
[--C-:B------:R-:W-:Y:S01]  /*0ec0*/  IMAD.IADD R45, R23, 0x1, R14.reuse ;  /* 0x00000001172d7824 */ /* 0x100fe200078e020e */
[----:B------:R3:W-:Y:S04]  /*0ed0*/  LDGSTS.E.BYPASS.128 [R43], [R2.64+0x400] ;  /* 0x00000400022b7fae */ /* 0x0007e8000b901c4a */
[----:B------:R4:W-:Y:S01]  /*0ee0*/  LDGSTS.E.BYPASS.128 [R41], [R2.64+0x600] ;  /* 0x0000060002297fae */ /* 0x0009e2000b901c4a */
[----:B-1----:R-:W-:Y:S02]  /*0ef0*/  IADD3 R29, R17, R12, RZ ;  /* 0x0000000c111d7210 */ /* 0x002fe40007ffe0ff */
[C---:B------:R-:W-:Y:S01]  /*0f00*/  IADD3 R12, R6.reuse, 0x1800, RZ ;  /* 0x00001800060c7810 */ /* 0x040fe20007ffe0ff */
[--C-:B--2---:R-:W-:Y:S01]  /*0f10*/  IMAD.IADD R27, R11, 0x1, R14.reuse ;  /* 0x000000010b1b7824 */ /* 0x104fe200078e020e */
[----:B------:R1:W-:Y:S01]  /*0f20*/  LDGSTS.E.BYPASS.128 [R47], [R4.64+-0x800] ;  /* 0x00000800042f7fae */ /* 0x0003e2000b901c4a */
[----:B------:R-:W-:Y:S01]  /*0f30*/  IADD3 R6, P3, R6, 0x2000, RZ ;  /* 0x0000200006067810 */ /* 0x000fe20007f7e0ff */
[----:B---3--:R-:W-:-:S02]  /*0f40*/  IMAD.IADD R43, R19, 0x1, R14 ;  /* 0x00000001132b7824 */ /* 0x008fc400078e020e */
[----:B------:R2:W-:Y:S01]  /*0f50*/  LDGSTS.E.BYPASS.128 [R33], [R4.64+-0x600] ;  /* 0x00000a0004217fae */ /* 0x0005e2000b901c4a */
[----:B------:R-:W-:Y:S02]  /*0f60*/  IADD3.X R15, RZ, R15, RZ, P3, !PT ;  /* 0x0000000fff0f7210 */ /* 0x000fe40001ffe4ff */
[----:B----4-:R-:W-:Y:S01]  /*0f70*/  IADD3 R2, P2, R2, 0x2000, RZ ;  /* 0x0000200002027810 */ /* 0x010fe20007f5e0ff */
[----:B------:R3:W-:Y:S01]  /*0f80*/  LDGSTS.E.BYPASS.128 [R31], [R4.64+-0x400] ;  /* 0x00000c00041f7fae */ /* 0x0007e2000b901c4a */
[----:B------:R-:W-:-:S03]  /*0f90*/  IMAD.IADD R41, R17, 0x1, R14 ;  /* 0x0000000111297824 */ /* 0x000fc600078e020e */
[----:B------:R4:W-:Y:S01]  /*0fa0*/  LDGSTS.E.BYPASS.128 [R29], [R4.64+-0x200] ;  /* 0x00000e00041d7fae */ /* 0x0009e2000b901c4a */
[----:B------:R-:W-:Y:S01]  /*0fb0*/  IMAD.X R3, RZ, RZ, R3, P2 ;  /* 0x000000ffff037224 */ /* 0x000fe200010e0603 */
[----:B------:R-:W-:Y:S02]  /*0fc0*/  ISETP.GE.AND P2, PT, R0, R25, PT ;  /* 0x000000190000720c */ /* 0x000fe40003f46270 */
[----:B--2---:R-:W-:Y:S01]  /*0fd0*/  IADD3 R33, R11, R12, RZ ;  /* 0x0000000c0b217210 */ /* 0x004fe20007ffe0ff */
[----:B------:R2:W-:Y:S01]  /*0fe0*/  LDGSTS.E.BYPASS.128 [R27], [R4.64] ;  /* 0x00000000041b7fae */ /* 0x0005e2000b901c4a */
[----:B---3--:R-:W-:-:S03]  /*0ff0*/  IMAD.IADD R31, R23, 0x1, R12 ;  /* 0x00000001171f7824 */ /* 0x008fc600078e020c */
[----:B------:R1:W-:Y:S01]  /*1000*/  LDGSTS.E.BYPASS.128 [R45], [R4.64+0x200] ;  /* 0x00000200042d7fae */ /* 0x0003e2000b901c4a */
[----:B----4-:R-:W-:-:S03]  /*1010*/  IMAD.IADD R29, R19, 0x1, R12 ;  /* 0x00000001131d7824 */ /* 0x010fc600078e020c */
        /* <DEDUP_REMOVED lines=8> */
.L_x_382:
[----:B------:R-:W-:Y:S05]  /*10a0*/  BSYNC B1 ;  /* 0x0000000000017941 */ /* 0x000fea0003800000 */
.L_x_381:
        /* <DEDUP_REMOVED lines=20> */
[--C-:B------:R-:W-:Y:S01]  /*11f0*/  IMAD.IADD R29, R23, 0x1, R12.reuse ;  /* 0x00000001171d7824 */ /* 0x100fe200078e020c */
[----:B------:R2:W-:Y:S01]  /*1200*/  LDGSTS.E.BYPASS.128 [R43], [R4.64+0x200] ;  /* 0x00000200042b7fae */ /* 0x0005e2000b901c4a */
[----:B------:R-:W-:Y:S01]  /*1210*/  IMAD.IADD R27, R19, 0x1, R12 ;  /* 0x00000001131b7824 */ /* 0x000fe200078e020c */
[----:B------:R-:W-:Y:S01]  /*1220*/  IADD3 R0, R0, 0x100, RZ ;  /* 0x0000010000007810 */ /* 0x000fe20007ffe0ff */
[----:B------:R-:W-:Y:S01]  /*1230*/  IMAD.X R15, RZ, RZ, R15, P2 ;  /* 0x000000ffff0f7224 */ /* 0x000fe200010e060f */
[----:B------:R2:W-:Y:S01]  /*1240*/  LDGSTS.E.BYPASS.128 [R41], [R4.64+0x400] ;  /* 0x0000040004297fae */ /* 0x0005e2000b901c4a */
[----:B-1----:R-:W-:-:S03]  /*1250*/  IADD3 R25, R17, R12, RZ ;  /* 0x0000000c11197210 */ /* 0x002fc60007ffe0ff */
[----:B------:R2:W-:Y:S04]  /*1260*/  LDGSTS.E.BYPASS.128 [R33], [R4.64+0x600] ;  /* 0x0000060004217fae */ /* 0x0005e8000b901c4a */
[----:B------:R2:W-:Y:S04]  /*1270*/  LDGSTS.E.BYPASS.128 [R31], [R2.64+-0x800] ;  /* 0x00000800021f7fae */ /* 0x0005e8000b901c4a */
[----:B------:R2:W-:Y:S04]  /*1280*/  LDGSTS.E.BYPASS.128 [R29], [R2.64+-0x600] ;  /* 0x00000a00021d7fae */ /* 0x0005e8000b901c4a */
[----:B------:R2:W-:Y:S04]  /*1290*/  LDGSTS.E.BYPASS.128 [R27], [R2.64+-0x400] ;  /* 0x00000c00021b7fae */ /* 0x0005e8000b901c4a */
[----:B------:R2:W-:Y:S02]  /*12a0*/  LDGSTS.E.BYPASS.128 [R25], [R2.64+-0x200] ;  /* 0x00000e0002197fae */ /* 0x0005e4000b901c4a */
.L_x_385:
[----:B------:R-:W-:Y:S05]  /*12b0*/  BSYNC B1 ;  /* 0x0000000000017941 */ /* 0x000fea0003800000 */
.L_x_384:
        /* <DEDUP_REMOVED lines=15> */
.L_x_377:
[----:B------:R-:W-:Y:S05]  /*13b0*/  BSYNC B0 ;  /* 0x0000000000007941 */ /* 0x000fea0003800000 */
.L_x_376:
        /* <DEDUP_REMOVED lines=24> */
[--C-:B-1----:R-:W-:Y:S01]  /*1540*/  IMAD.IADD R15, R34, 0x1, R34.reuse ;  /* 0x00000001220f7824 */ /* 0x102fe200078e0222 */
[----:B------:R-:W-:Y:S01]  /*1550*/  UMOV UR4, URZ ;  /* 0x0000003f00047c82 */ /* 0x000fe20008000000 */
        /* <DEDUP_REMOVED lines=44> */
[----:B------:R-:W-:Y:S01]  /*1820*/  IMAD.HI.U32 R14, R17, UR5, RZ ;  /* 0x00000005110e7c27 */ /* 0x000fe2000f8e00ff */
[----:B------:R-:W-:-:S03]  /*1830*/  IADD3 R13, -R13, RZ, RZ ;  /* 0x000000ff0d0d7210 */ /* 0x000fc60007ffe1ff */
[----:B------:R-:W-:Y:S02]  /*1840*/  IMAD.MOV R18, RZ, RZ, -R14 ;  /* 0x000000ffff127224 */ /* 0x000fe400078e0a0e */
[----:B------:R-:W-:Y:S02]  /*1850*/  IMAD R14, R13, UR9, R16 ;  /* 0x000000090d0e7c24 */ /* 0x000fe4000f8e0210 */
[----:B------:R-:W-:-:S03]  /*1860*/  IMAD.HI.U32 R19, R44, UR5, RZ ;  /* 0x000000052c137c27 */ /* 0x000fc6000f8e00ff */
[----:B------:R-:W-:Y:S01]  /*1870*/  ISETP.LT.U32.AND P0, PT, R14, UR9, PT ;  /* 0x000000090e007c0c */ /* 0x000fe2000bf01070 */
[----:B------:R-:W-:Y:S01]  /*1880*/  IMAD.HI.U32 R16, R22, UR5, RZ ;  /* 0x0000000516107c27 */ /* 0x000fe2000f8e00ff */
[----:B------:R-:W-:-:S03]  /*1890*/  IADD3 R19, -R19, RZ, RZ ;  /* 0x000000ff13137210 */ /* 0x000fc60007ffe1ff */
[----:B------:R-:W-:Y:S02]  /*18a0*/  IMAD R13, R18, UR9, R17 ;  /* 0x00000009120d7c24 */ /* 0x000fe4000f8e0211 */
[----:B------:R-:W-:-:S03]  /*18b0*/  IMAD.HI.U32 R17, R24, UR5, RZ ;  /* 0x0000000518117c27 */ /* 0x000fc6000f8e00ff */
[----:B------:R-:W-:Y:S01]  /*18c0*/  ISETP.LT.U32.AND P5, PT, R13, UR9, PT ;  /* 0x000000090d007c0c */ /* 0x000fe2000bfa1070 */
[----:B------:R-:W-:Y:S02]  /*18d0*/  IMAD.HI.U32 R18, R40, UR5, RZ ;  /* 0x0000000528127c27 */ /* 0x000fe4000f8e00ff */
[----:B------:R-:W-:Y:S02]  /*18e0*/  @!P0 IADD3 R14, R14, -UR9, RZ ;  /* 0x800000090e0e8c10 */ /* 0x000fe4000fffe0ff */
[----:B------:R-:W-:Y:S02]  /*18f0*/  IMAD.MOV R23, RZ, RZ, -R16 ;  /* 0x000000ffff177224 */ /* 0x000fe400078e0a10 */
[----:B------:R-:W-:Y:S01]  /*1900*/  IMAD.MOV R17, RZ, RZ, -R17 ;  /* 0x000000ffff117224 */ /* 0x000fe200078e0a11 */
[----:B------:R-:W-:Y:S01]  /*1910*/  ISETP.LT.U32.AND P1, PT, R14, UR9, PT ;  /* 0x000000090e007c0c */ /* 0x000fe2000bf21070 */
[----:B------:R-:W-:Y:S01]  /*1920*/  IMAD.HI.U32 R20, R46, UR5, RZ ;  /* 0x000000052e147c27 */ /* 0x000fe2000f8e00ff */
[----:B------:R-:W-:-:S03]  /*1930*/  USHF.R.S32.HI UR5, URZ, 0x1f, UR7 ;  /* 0x0000001f3f057899 */ /* 0x000fc60008011407 */
[----:B------:R-:W-:Y:S01]  /*1940*/  IMAD.MOV R45, RZ, RZ, -R18 ;  /* 0x000000ffff2d7224 */ /* 0x000fe200078e0a12 */
[----:B------:R-:W-:Y:S01]  /*1950*/  @!P5 IADD3 R13, R13, -UR9, RZ ;  /* 0x800000090d0ddc10 */ /* 0x000fe2000fffe0ff */
[----:B------:R-:W-:Y:S01]  /*1960*/  IMAD R16, R23, UR9, R22 ;  /* 0x0000000917107c24 */ /* 0x000fe2000f8e0216 */
[----:B------:R-:W-:Y:S01]  /*1970*/  ISETP.GE.AND P5, PT, R11, RZ, PT ;  /* 0x000000ff0b00720c */ /* 0x000fe20003fa6270 */
[----:B------:R-:W-:Y:S01]  /*1980*/  IMAD R19, R19, UR9, R44 ;  /* 0x0000000913137c24 */ /* 0x000fe2000f8e022c */
[----:B------:R-:W-:Y:S01]  /*1990*/  ULEA.HI UR7, UR5, UR8, URZ, 0x3 ;  /* 0x0000000805077291 */ /* 0x000fe2000f8f183f */
[----:B------:R-:W-:Y:S01]  /*19a0*/  IMAD R17, R17, UR9, R24 ;  /* 0x0000000911117c24 */ /* 0x000fe2000f8e0218 */
[----:B------:R-:W-:Y:S01]  /*19b0*/  ISETP.LT.U32.AND P3, PT, R16, UR9, PT ;  /* 0x0000000910007c0c */ /* 0x000fe2000bf61070 */
[----:B------:R-:W-:Y:S01]  /*19c0*/  IMAD.MOV R23, RZ, RZ, -R20 ;  /* 0x000000ffff177224 */ /* 0x000fe200078e0a14 */
[----:B------:R-:W-:Y:S01]  /*19d0*/  ISETP.LT.U32.AND P0, PT, R19, UR9, PT ;  /* 0x0000000913007c0c */ /* 0x000fe2000bf01070 */
[----:B------:R-:W-:Y:S01]  /*19e0*/  IMAD R18, R45, UR9, R40 ;  /* 0x000000092d127c24 */ /* 0x000fe2000f8e0228 */
[----:B------:R-:W-:Y:S01]  /*19f0*/  ISETP.LT.U32.AND P4, PT, R17, UR9, PT ;  /* 0x0000000911007c0c */ /* 0x000fe2000bf81070 */
[----:B------:R-:W-:Y:S01]  /*1a00*/  IMAD R20, R23, UR9, R46 ;  /* 0x0000000917147c24 */ /* 0x000fe2000f8e022e */
[----:B------:R-:W-:Y:S01]  /*1a10*/  @!P1 IADD3 R14, R14, -UR9, RZ ;  /* 0x800000090e0e9c10 */ /* 0x000fe2000fffe0ff */
[----:B------:R-:W-:Y:S01]  /*1a20*/  IMAD R23, R8, R9, RZ ;  /* 0x0000000908177224 */ /* 0x000fe200078e02ff */
[----:B------:R-:W-:Y:S01]  /*1a30*/  ISETP.LT.U32.AND P6, PT, R18, UR9, PT ;  /* 0x0000000912007c0c */ /* 0x000fe2000bfc1070 */
[----:B------:R-:W-:Y:S01]  /*1a40*/  IMAD.SHL.U32 R24, R36, 0x10, RZ ;  /* 0x0000001024187824 */ /* 0x000fe200078e00ff */
[----:B------:R-:W-:Y:S01]  /*1a50*/  ISETP.LT.U32.AND P2, PT, R20, UR9, PT ;  /* 0x0000000914007c0c */ /* 0x000fe2000bf41070 */
[----:B------:R-:W-:Y:S01]  /*1a60*/  @!P5 IMAD.MOV R14, RZ, RZ, -R14 ;  /* 0x000000ffff0ed224 */ /* 0x000fe200078e0a0e */
[----:B------:R-:W-:Y:S01]  /*1a70*/  ISETP.GE.AND P5, PT, R10, RZ, PT ;  /* 0x000000ff0a00720c */ /* 0x000fe20003fa6270 */
[----:B------:R-:W-:Y:S01]  /*1a80*/  ULEA.HI UR5, UR5, UR8, URZ, 0x4 ;  /* 0x0000000805057291 */ /* 0x000fe2000f8f203f */
[----:B------:R-:W-:Y:S01]  /*1a90*/  @!P3 IADD3 R16, R16, -UR9, RZ ;  /* 0x800000091010bc10 */ /* 0x000fe2000fffe0ff */
[----:B------:R-:W-:Y:S01]  /*1aa0*/  IMAD.MOV.U32 R22, RZ, RZ, RZ ;  /* 0x000000ffff167224 */ /* 0x000fe200078e00ff */
[----:B------:R-:W-:Y:S01]  /*1ab0*/  @!P0 IADD3 R19, R19, -UR9, RZ ;  /* 0x8000000913138c10 */ /* 0x000fe2000fffe0ff */
[----:B------:R-:W-:Y:S01]  /*1ac0*/  USHF.R.S32.HI UR7, URZ, 0x3, UR7 ;  /* 0x000000033f077899 */ /* 0x000fe20008011407 */
[----:B------:R-:W-:Y:S01]  /*1ad0*/  @!P4 IADD3 R17, R17, -UR9, RZ ;  /* 0x800000091111cc10 */ /* 0x000fe2000fffe0ff */
[----:B------:R-:W-:Y:S01]  /*1ae0*/  USHF.R.S32.HI UR5, URZ, 0x4, UR5 ;  /* 0x000000043f057899 */ /* 0x000fe20008011405 */
[----:B------:R-:W-:-:S02]  /*1af0*/  ISETP.LT.U32.AND P0, PT, R16, UR9, PT ;  /* 0x0000000910007c0c */ /* 0x000fc4000bf01070 */
[----:B------:R-:W-:Y:S02]  /*1b00*/  @!P6 IADD3 R18, R18, -UR9, RZ ;  /* 0x800000091212ec10 */ /* 0x000fe4000fffe0ff */
[----:B------:R-:W-:Y:S02]  /*1b10*/  ISETP.LT.U32.AND P3, PT, R19, UR9, PT ;  /* 0x0000000913007c0c */ /* 0x000fe4000bf61070 */
[----:B------:R-:W-:Y:S02]  /*1b20*/  ISETP.LT.U32.AND P6, PT, R13, UR9, PT ;  /* 0x000000090d007c0c */ /* 0x000fe4000bfc1070 */
[----:B------:R-:W-:Y:S02]  /*1b30*/  ISETP.LT.U32.AND P1, PT, R17, UR9, PT ;  /* 0x0000000911007c0c */ /* 0x000fe4000bf21070 */
[----:B------:R-:W-:Y:S02]  /*1b40*/  @!P2 IADD3 R20, R20, -UR9, RZ ;  /* 0x800000091414ac10 */ /* 0x000fe4000fffe0ff */
        /* <DEDUP_REMOVED lines=11> */
[----:B------:R-:W-:Y:S02]  /*1c00*/  ISETP.GE.AND P1, PT, R42, RZ, PT ;  /* 0x000000ff2a00720c */ /* 0x000fe40003f26270 */
[----:B------:R-:W-:Y:S01]  /*1c10*/  @!P2 IADD3 R18, R18, -UR9, RZ ;  /* 0x800000091212ac10 */ /* 0x000fe2000fffe0ff */
[----:B------:R-:W-:Y:S01]  /*1c20*/  @!P0 IMAD.MOV R8, RZ, RZ, -R8 ;  /* 0x000000ffff088224 */ /* 0x000fe200078e0a08 */
[----:B------:R-:W-:Y:S02]  /*1c30*/  ISETP.GE.AND P2, PT, R41, RZ, PT ;  /* 0x000000ff2900720c */ /* 0x000fe40003f46270 */
[----:B------:R-:W-:-:S02]  /*1c40*/  @!P4 IADD3 R20, R20, -UR9, RZ ;  /* 0x800000091414cc10 */ /* 0x000fc4000fffe0ff */
[----:B------:R-:W-:Y:S02]  /*1c50*/  MOV R10, R18 ;  /* 0x00000012000a7202 */ /* 0x000fe40000000f00 */
[----:B------:R-:W-:Y:S01]  /*1c60*/  ISETP.NE.AND P4, PT, RZ, c[0x0][0x19c], PT ;  /* 0x00006700ff007a0c */ /* 0x000fe20003f85270 */
[----:B------:R-:W-:Y:S01]  /*1c70*/  @!P3 IMAD.MOV R20, RZ, RZ, -R20 ;  /* 0x000000ffff14b224 */ /* 0x000fe200078e0a14 */
[----:B------:R-:W-:Y:S01]  /*1c80*/  SHF.L.U32 R23, R23, 0x8, RZ ;  /* 0x0000000817177819 */ /* 0x000fe200000006ff */
[----:B------:R-:W-:Y:S01]  /*1c90*/  @!P6 IMAD.MOV R16, RZ, RZ, -R16 ;  /* 0x000000ffff10e224 */ /* 0x000fe200078e0a10 */
[C---:B------:R-:W-:Y:S01]  /*1ca0*/  SEL R11, R7.reuse, R8, !P4 ;  /* 0x00000008070b7207 */ /* 0x040fe20006000000 */
[----:B------:R-:W-:Y:S01]  /*1cb0*/  @!P1 IMAD.MOV R10, RZ, RZ, -R10 ;  /* 0x000000ffff0a9224 */ /* 0x000fe200078e0a0a */
[----:B------:R-:W-:Y:S01]  /*1cc0*/  SEL R18, R7, R14, !P4 ;  /* 0x0000000e07127207 */ /* 0x000fe20006000000 */
[----:B------:R-:W-:Y:S01]  /*1cd0*/  IMAD.U32 R14, RZ, RZ, UR4 ;  /* 0x00000004ff0e7e24 */ /* 0x000fe2000f8e00ff */
[----:B------:R-:W-:-:S02]  /*1ce0*/  @!P2 IADD3 R19, -R19, RZ, RZ ;  /* 0x000000ff1313a210 */ /* 0x000fc40007ffe1ff */
[C---:B------:R-:W-:Y:S01]  /*1cf0*/  SEL R8, R7.reuse, R20, !P4 ;  /* 0x0000001407087207 */ /* 0x040fe20006000000 */
[----:B------:R-:W-:Y:S01]  /*1d00*/  IMAD.MOV.U32 R20, RZ, RZ, c[0x0][0x168] ;  /* 0x00005a00ff147624 */ /* 0x000fe200078e00ff */
[C---:B------:R-:W-:Y:S02]  /*1d10*/  SEL R17, R7.reuse, R13, !P4 ;  /* 0x0000000d07117207 */ /* 0x040fe40006000000 */
[C---:B------:R-:W-:Y:S01]  /*1d20*/  SEL R16, R7.reuse, R16, !P4 ;  /* 0x0000001007107207 */ /* 0x040fe20006000000 */
[----:B------:R-:W-:Y:S01]  /*1d30*/  IMAD R20, R20, 0x100, R23 ;  /* 0x0000010014147824 */ /* 0x000fe200078e0217 */
[C---:B------:R-:W-:Y:S02]  /*1d40*/  SEL R10, R7.reuse, R10, !P4 ;  /* 0x0000000a070a7207 */ /* 0x040fe40006000000 */
[----:B------:R-:W-:Y:S01]  /*1d50*/  SEL R9, R7, R19, !P4 ;  /* 0x0000001307097207 */ /* 0x000fe20006000000 */
[----:B------:R-:W-:Y:S01]  /*1d60*/  IMAD R19, R39, c[0x0][0x19c], R14 ;  /* 0x0000670027137a24 */ /* 0x000fe200078e020e */
[----:B------:R-:W-:-:S02]  /*1d70*/  IADD3 R21, R21, UR6, R24 ;  /* 0x0000000615157c10 */ /* 0x000fc4000fffe018 */
[----:B------:R-:W-:Y:S02]  /*1d80*/  SHF.R.U32.HI R18, RZ, 0x1, R18 ;  /* 0x00000001ff127819 */ /* 0x000fe40000011612 */
[----:B------:R-:W-:Y:S02]  /*1d90*/  SHF.R.U32.HI R17, RZ, 0x1, R17 ;  /* 0x00000001ff117819 */ /* 0x000fe40000011611 */
[----:B------:R-:W-:Y:S02]  /*1da0*/  SHF.R.U32.HI R16, RZ, 0x1, R16 ;  /* 0x00000001ff107819 */ /* 0x000fe40000011610 */
[----:B------:R-:W-:Y:S02]  /*1db0*/  SHF.R.U32.HI R11, RZ, 0x1, R11 ;  /* 0x00000001ff0b7819 */ /* 0x000fe4000001160b */
[----:B------:R-:W-:Y:S02]  /*1dc0*/  SHF.R.U32.HI R10, RZ, 0x1, R10 ;  /* 0x00000001ff0a7819 */ /* 0x000fe4000001160a */
[----:B------:R-:W-:-:S02]  /*1dd0*/  SHF.R.U32.HI R9, RZ, 0x1, R9 ;  /* 0x00000001ff097819 */ /* 0x000fc40000011609 */
[----:B------:R-:W-:Y:S02]  /*1de0*/  SHF.R.U32.HI R8, RZ, 0x1, R8 ;  /* 0x00000001ff087819 */ /* 0x000fe40000011608 */
[----:B------:R-:W-:Y:S02]  /*1df0*/  PRMT R7, RZ, 0x5410, R12 ;  /* 0x00005410ff077816 */ /* 0x000fe4000000000c */
.L_x_397:
[----:B------:R-:W1:Y:S01]  /*1e00*/  LDS.128 R12, [R21] ;  /* 0x00000000150c7984 */ /* 0x000e620000000c00 */
[----:B------:R-:W-:Y:S02]  /*1e10*/  ISETP.GE.AND P1, PT, R35, c[0x0][0x168], PT ;  /* 0x00005a0023007a0c */ /* 0x000fe40003f26270 */
[--C-:B-1----:R-:W-:Y:S02]  /*1e20*/  PRMT R38, RZ, 0x5410, R12.reuse ;  /* 0x00005410ff267816 */ /* 0x102fe4000000000c */
[----:B------:R-:W-:Y:S02]  /*1e30*/  PRMT R41, RZ, 0x7610, R12 ;  /* 0x00007610ff297816 */ /* 0x000fe4000000000c */
[--C-:B------:R-:W-:Y:S01]  /*1e40*/  PRMT R42, RZ, 0x5410, R14.reuse ;  /* 0x00005410ff2a7816 */ /* 0x100fe2000000000e */
[----:B------:R-:W-:Y:S01]  /*1e50*/  FFMA.FTZ R40, R38, R38, RZ ;  /* 0x0000002626287223 */ /* 0x000fe200000100ff */
[----:B------:R-:W-:-:S02]  /*1e60*/  PRMT R44, RZ, 0x7610, R14 ;  /* 0x00007610ff2c7816 */ /* 0x000fc4000000000e */
        /* <DEDUP_REMOVED lines=13> */
.L_x_398:
        /* <DEDUP_REMOVED lines=9> */
.L_x_399:
        /* <DEDUP_REMOVED lines=31> */
.L_x_389:
[----:B------:R-:W-:Y:S05]  /*21c0*/  BSYNC B0 ;  /* 0x0000000000007941 */ /* 0x000fea0003800000 */
.L_x_388:
[----:B------:R-:W-:Y:S01]  /*21d0*/  BSSY B0, `(.L_x_390) ;  /* 0x000008f000007945 */ /* 0x000fe20003800000 */
[----:B------:R-:W-:-:S02]  /*21e0*/  FMUL.FTZ R14, R14, R47 ;  /* 0x0000002f0e0e7220 */ /* 0x000fc40000410000 */
[----:B------:R-:W-:Y:S01]  /*21f0*/  FMUL.FTZ R15, R15, R12 ;  /* 0x0000000c0f0f7220 */ /* 0x000fe20000410000 */
[----:B------:R-:W-:Y:S05]  /*2200*/  @P1 BRA `(.L_x_391) ;  /* 0x000008b000001947 */ /* 0x000fea0003800000 */
[----:B------:R-:W-:Y:S01]  /*2210*/  ISETP.GE.AND P0, PT, R36, UR5, PT ;  /* 0x0000000524007c0c */ /* 0x000fe2000bf06270 */
[----:B------:R-:W-:Y:S05]  /*2220*/  BRA.CONV ~URZ, `(.L_x_392) ;  /* 0x000000337f007947 */ /* 0x000fea000b800000 */
[----:B------:R-:W-:Y:S01]  /*2230*/  IMAD.MOV.U32 R13, RZ, RZ, -0x1 ;  /* 0xffffffffff0d7424 */ /* 0x000fe200078e00ff */
[----:B------:R-:W-:-:S06]  /*2240*/  MOV R12, 0x2260 ;  /* 0x00002260000c7802 */ /* 0x000fcc0000000f00 */
[----:B------:R-:W-:Y:S05]  /*2250*/  CALL.REL.NOINC `($__internal_19_$__cuda_sm70_warpsync) ;  /* 0x0000138000007944 */ /* 0x000fea0003c00000 */
.L_x_392:
[----:B------:R-:W-:-:S06]  /*2260*/  NOP ;  /* 0x0000000000007918 */ /* 0x000fcc0000000000 */
[----:B------:R-:W-:Y:S05]  /*2270*/  BRA.DIV ~URZ, `(.L_x_393) ;  /* 0x00000b827f007947 */ /* 0x000fea000b800000 */
[----:B------:R-:W-:-:S05]  /*2280*/  MOV R13, UR5 ;  /* 0x00000005000d7c02 */ /* 0x000fca0008000f00 */
[----:B------:R1:W2:Y:S02]  /*2290*/  SHFL.BFLY PT, R46, R38, R13, 0x1f ;  /* 0x0c001f0d262e7589 */ /* 0x0002a400000e0000 */
.L_x_400:
        /* <DEDUP_REMOVED lines=18> */
[----:B------:R-:W-:-:S05]  /*23c0*/  @!P1 IMAD.IADD R13, R13, 0x1, -R44 ;  /* 0x000000010d0d9824 */ /* 0x000fca00078e0a2c */
[----:B------:R-:W-:-:S13]  /*23d0*/  ISETP.GT.U32.AND P1, PT, R44, R13, PT ;  /* 0x0000000d2c00720c */ /* 0x000fda0003f24070 */
[----:B------:R-:W-:-:S05]  /*23e0*/  @!P1 IADD3 R13, R13, -R44, RZ ;  /* 0x8000002c0d0d9210 */ /* 0x000fca0007ffe0ff */
[----:B------:R-:W-:Y:S01]  /*23f0*/  @!P2 IMAD.MOV R13, RZ, RZ, -R13 ;  /* 0x000000ffff0da224 */ /* 0x000fe200078e0a0d */
[----:B------:R-:W-:-:S04]  /*2400*/  @!P3 LOP3.LUT R13, RZ, c[0x0][0x19c], RZ, 0x33, !PT ;  /* 0x00006700ff0dba12 */ /* 0x000fc800078e33ff */
[----:B------:R-:W-:-:S05]  /*2410*/  SHF.R.U32.HI R12, RZ, 0x1, R13 ;  /* 0x00000001ff0c7819 */ /* 0x000fca000001160d */
[--C-:B------:R-:W-:Y:S02]  /*2420*/  IMAD.IADD R13, R19, 0x1, R12.reuse ;  /* 0x00000001130d7824 */ /* 0x100fe400078e020c */
[----:B------:R-:W-:Y:S02]  /*2430*/  IMAD R12, R39, c[0x0][0x19c], R12 ;  /* 0x00006700270c7a24 */ /* 0x000fe400078e020c */
[----:B------:R-:W-:Y:S02]  /*2440*/  IMAD.SHL.U32 R13, R13, 0x2, RZ ;  /* 0x000000020d0d7824 */ /* 0x000fe400078e00ff */
[----:B------:R-:W-:-:S04]  /*2450*/  IMAD.SHL.U32 R12, R12, 0x2, RZ ;  /* 0x000000020c0c7824 */ /* 0x000fc800078e00ff */
[----:B------:R-:W1:Y:S04]  /*2460*/  LDS.U16 R13, [R13] ;  /* 0x000000000d0d7984 */ /* 0x000e680000000400 */
[----:B------:R-:W2:Y:S01]  /*2470*/  LDS.U16 R12, [R12] ;  /* 0x000000000c0c7984 */ /* 0x000ea20000000400 */
[----:B-1----:R-:W-:-:S05]  /*2480*/  PRMT R13, RZ, 0x5410, R13 ;  /* 0x00005410ff0d7816 */ /* 0x002fca000000000d */
[----:B------:R-:W-:Y:S01]  /*2490*/  FMUL.FTZ R46, R13, R46 ;  /* 0x0000002e0d2e7220 */ /* 0x000fe20000410000 */
[----:B--2---:R-:W-:-:S05]  /*24a0*/  PRMT R13, RZ, 0x5410, R12 ;  /* 0x00005410ff0d7816 */ /* 0x004fca000000000c */
[----:B------:R-:W-:Y:S01]  /*24b0*/  FFMA.FTZ R38, R38, R13, R46 ;  /* 0x0000000d26267223 */ /* 0x000fe2000001002e */
[----:B------:R-:W-:Y:S05]  /*24c0*/  BRA.DIV ~URZ, `(.L_x_394) ;  /* 0x000009a27f007947 */ /* 0x000fea000b800000 */
[----:B------:R-:W-:Y:S01]  /*24d0*/  IADD3 R13, R19, R18, RZ ;  /* 0x00000012130d7210 */ /* 0x000fe20007ffe0ff */
[----:B------:R-:W-:Y:S02]  /*24e0*/  IMAD R12, R39, c[0x0][0x19c], R18 ;  /* 0x00006700270c7a24 */ /* 0x000fe400078e0212 */
[----:B------:R-:W-:Y:S02]  /*24f0*/  IMAD.U32 R48, RZ, RZ, UR5 ;  /* 0x00000005ff307e24 */ /* 0x000fe4000f8e00ff */
[----:B------:R-:W-:Y:S02]  /*2500*/  IMAD.SHL.U32 R44, R13, 0x2, RZ ;  /* 0x000000020d2c7824 */ /* 0x000fe400078e00ff */
[----:B------:R-:W-:Y:S02]  /*2510*/  IMAD.SHL.U32 R13, R12, 0x2, RZ ;  /* 0x000000020c0d7824 */ /* 0x000fe400078e00ff */
[----:B------:R-:W1:Y:S01]  /*2520*/  SHFL.BFLY PT, R12, R41, R48, 0x1f ;  /* 0x0c001f30290c7589 */ /* 0x000e6200000e0000 */
[----:B------:R-:W-:-:S02]  /*2530*/  IMAD.IADD R45, R19, 0x1, R17 ;  /* 0x00000001132d7824 */ /* 0x000fc400078e0211 */
[----:B------:R-:W-:Y:S01]  /*2540*/  IMAD R46, R39, c[0x0][0x19c], R17 ;  /* 0x00006700272e7a24 */ /* 0x000fe200078e0211 */
[----:B------:R-:W2:Y:S01]  /*2550*/  LDS.U16 R44, [R44] ;  /* 0x000000002c2c7984 */ /* 0x000ea20000000400 */
[----:B------:R-:W-:Y:S01]  /*2560*/  IMAD.U32 R52, RZ, RZ, UR5 ;  /* 0x00000005ff347e24 */ /* 0x000fe2000f8e00ff */
[----:B------:R-:W-:Y:S01]  /*2570*/  SHF.L.U32 R51, R45, 0x1, RZ ;  /* 0x000000012d337819 */ /* 0x000fe200000006ff */
[----:B------:R-:W-:Y:S01]  /*2580*/  IMAD.SHL.U32 R47, R46, 0x2, RZ ;  /* 0x000000022e2f7824 */ /* 0x000fe200078e00ff */
[----:B------:R-:W-:Y:S01]  /*2590*/  LDS.U16 R13, [R13] ;  /* 0x000000000d0d7984 */ /* 0x000fe20000000400 */
[----:B------:R-:W-:-:S03]  /*25a0*/  IMAD.U32 R53, RZ, RZ, UR5 ;  /* 0x00000005ff357e24 */ /* 0x000fc6000f8e00ff */
[----:B------:R-:W-:Y:S04]  /*25b0*/  LDS.U16 R46, [R51] ;  /* 0x00000000332e7984 */ /* 0x000fe80000000400 */
[----:B------:R-:W-:Y:S04]  /*25c0*/  LDS.U16 R47, [R47] ;  /* 0x000000002f2f7984 */ /* 0x000fe80000000400 */
[----:B------:R-:W3:Y:S01]  /*25d0*/  SHFL.BFLY PT, R50, R40, R53, 0x1f ;  /* 0x0c001f3528327589 */ /* 0x000ee200000e0000 */
[----:B-1----:R-:W-:Y:S01]  /*25e0*/  @!P0 FADD.FTZ R12, -R12, -RZ ;  /* 0x800000ff0c0c8221 */ /* 0x002fe20000010100 */
[----:B--2---:R-:W-:Y:S01]  /*25f0*/  PRMT R45, RZ, 0x5410, R44 ;  /* 0x00005410ff2d7816 */ /* 0x004fe2000000002c */
[----:B---3--:R-:W-:-:S04]  /*2600*/  @!P0 FADD.FTZ R50, -R50, -RZ ;  /* 0x800000ff32328221 */ /* 0x008fc80000010100 */
[----:B------:R-:W-:Y:S01]  /*2610*/  FMUL.FTZ R45, R45, R12 ;  /* 0x0000000c2d2d7220 */ /* 0x000fe20000410000 */
[----:B------:R-:W-:Y:S01]  /*2620*/  PRMT R12, RZ, 0x5410, R13 ;  /* 0x00005410ff0c7816 */ /* 0x000fe2000000000d */
[----:B------:R-:W-:Y:S01]  /*2630*/  IMAD.IADD R13, R19, 0x1, R16 ;  /* 0x00000001130d7824 */ /* 0x000fe200078e0210 */
[----:B------:R-:W-:Y:S01]  /*2640*/  PRMT R51, RZ, 0x5410, R46 ;  /* 0x00005410ff337816 */ /* 0x000fe2000000002e */
[----:B------:R-:W-:Y:S02]  /*2650*/  IMAD R46, R39, c[0x0][0x19c], R11 ;  /* 0x00006700272e7a24 */ /* 0x000fe400078e020b */
[----:B------:R-:W-:Y:S01]  /*2660*/  FFMA.FTZ R41, R41, R12, R45 ;  /* 0x0000000c29297223 */ /* 0x000fe2000001002d */
[----:B------:R-:W-:Y:S01]  /*2670*/  PRMT R47, RZ, 0x5410, R47 ;  /* 0x00005410ff2f7816 */ /* 0x000fe2000000002f */
[----:B------:R-:W-:Y:S01]  /*2680*/  IMAD R12, R39, c[0x0][0x19c], R16 ;  /* 0x00006700270c7a24 */ /* 0x000fe200078e0210 */
[----:B------:R-:W1:Y:S01]  /*2690*/  SHFL.BFLY PT, R45, R43, R52, 0x1f ;  /* 0x0c001f342b2d7589 */ /* 0x000e6200000e0000 */
[----:B------:R-:W-:Y:S01]  /*26a0*/  IMAD.SHL.U32 R48, R13, 0x2, RZ ;  /* 0x000000020d307824 */ /* 0x000fe200078e00ff */
[----:B------:R-:W-:Y:S01]  /*26b0*/  SHF.L.U32 R46, R46, 0x1, RZ ;  /* 0x000000012e2e7819 */ /* 0x000fe200000006ff */
[----:B------:R-:W-:Y:S01]  /*26c0*/  IMAD.U32 R13, RZ, RZ, UR5 ;  /* 0x00000005ff0d7e24 */ /* 0x000fe2000f8e00ff */
[----:B------:R-:W-:Y:S01]  /*26d0*/  SHF.L.U32 R44, R12, 0x1, RZ ;  /* 0x000000010c2c7819 */ /* 0x000fe200000006ff */
[----:B------:R-:W-:-:S02]  /*26e0*/  IMAD.IADD R12, R19, 0x1, R11 ;  /* 0x00000001130c7824 */ /* 0x000fc400078e020b */
[----:B------:R-:W-:Y:S01]  /*26f0*/  LDS.U16 R48, [R48] ;  /* 0x0000000030307984 */ /* 0x000fe20000000400 */
[----:B------:R-:W-:Y:S02]  /*2700*/  FMUL.FTZ R51, R51, R50 ;  /* 0x0000003233337220 */ /* 0x000fe40000410000 */
[----:B------:R-:W-:Y:S01]  /*2710*/  IMAD.SHL.U32 R12, R12, 0x2, RZ ;  /* 0x000000020c0c7824 */ /* 0x000fe200078e00ff */
[----:B------:R-:W-:Y:S01]  /*2720*/  LDS.U16 R44, [R44] ;  /* 0x000000002c2c7984 */ /* 0x000fe20000000400 */
[----:B------:R-:W-:Y:S02]  /*2730*/  FFMA.FTZ R40, R40, R47, R51 ;  /* 0x0000002f28287223 */ /* 0x000fe40000010033 */
[----:B------:R-:W-:Y:S01]  /*2740*/  IMAD.U32 R50, RZ, RZ, UR5 ;  /* 0x00000005ff327e24 */ /* 0x000fe2000f8e00ff */
[----:B------:R-:W2:Y:S04]  /*2750*/  SHFL.BFLY PT, R13, R42, R13, 0x1f ;  /* 0x0c001f0d2a0d7589 */ /* 0x000ea800000e0000 */
        /* <DEDUP_REMOVED lines=15> */
[C---:B------:R-:W-:Y:S01]  /*2850*/  IMAD R12, R39.reuse, c[0x0][0x19c], R10 ;  /* 0x00006700270c7a24 */ /* 0x040fe200078e020a */
[----:B------:R-:W2:Y:S01]  /*2860*/  LDS.U16 R47, [R47] ;  /* 0x000000002f2f7984 */ /* 0x000ea20000000400 */
[----:B------:R-:W-:Y:S02]  /*2870*/  IMAD.SHL.U32 R45, R44, 0x2, RZ ;  /* 0x000000022c2d7824 */ /* 0x000fe400078e00ff */
[----:B------:R-:W-:Y:S01]  /*2880*/  IMAD R13, R39, c[0x0][0x19c], R9 ;  /* 0x00006700270d7a24 */ /* 0x000fe200078e0209 */
[----:B------:R-:W-:Y:S01]  /*2890*/  SHF.L.U32 R44, R12, 0x1, RZ ;  /* 0x000000010c2c7819 */ /* 0x000fe200000006ff */
[----:B------:R-:W-:Y:S02]  /*28a0*/  FFMA.FTZ R42, R42, R46, R51 ;  /* 0x0000002e2a2a7223 */ /* 0x000fe40000010033 */
[----:B------:R-:W-:Y:S01]  /*28b0*/  IMAD.SHL.U32 R12, R13, 0x2, RZ ;  /* 0x000000020d0c7824 */ /* 0x000fe200078e00ff */
[----:B------:R-:W-:Y:S01]  /*28c0*/  LDS.U16 R45, [R45] ;  /* 0x000000002d2d7984 */ /* 0x000fe20000000400 */
[----:B------:R-:W-:-:S03]  /*28d0*/  IMAD.U32 R46, RZ, RZ, UR5 ;  /* 0x00000005ff2e7e24 */ /* 0x000fc6000f8e00ff */
[----:B------:R-:W-:Y:S01]  /*28e0*/  LDS.U16 R44, [R44] ;  /* 0x000000002c2c7984 */ /* 0x000fe20000000400 */
[----:B-1----:R-:W-:-:S03]  /*28f0*/  @!P0 FADD.FTZ R48, -R48, -RZ ;  /* 0x800000ff30308221 */ /* 0x002fc60000010100 */
[----:B------:R-:W-:Y:S04]  /*2900*/  LDS.U16 R12, [R12] ;  /* 0x000000000c0c7984 */ /* 0x000fe80000000400 */
[----:B------:R-:W1:Y:S04]  /*2910*/  SHFL.BFLY PT, R13, R14, R53, 0x1f ;  /* 0x0c001f350e0d7589 */ /* 0x000e6800000e0000 */
[----:B------:R3:W4:Y:S01]  /*2920*/  SHFL.BFLY PT, R46, R15, R46, 0x1f ;  /* 0x0c001f2e0f2e7589 */ /* 0x00072200000e0000 */
[----:B--2---:R-:W-:Y:S01]  /*2930*/  PRMT R47, RZ, 0x5410, R47 ;  /* 0x00005410ff2f7816 */ /* 0x004fe2000000002f */
[----:B-1----:R-:W-:-:S04]  /*2940*/  @!P0 FADD.FTZ R13, -R13, -RZ ;  /* 0x800000ff0d0d8221 */ /* 0x002fc80000010100 */
[----:B------:R-:W-:Y:S01]  /*2950*/  FMUL.FTZ R47, R47, R48 ;  /* 0x000000302f2f7220 */ /* 0x000fe20000410000 */
[----:B------:R-:W-:Y:S02]  /*2960*/  PRMT R48, RZ, 0x5410, R45 ;  /* 0x00005410ff307816 */ /* 0x000fe4000000002d */
[----:B------:R-:W-:-:S03]  /*2970*/  PRMT R44, RZ, 0x5410, R44 ;  /* 0x00005410ff2c7816 */ /* 0x000fc6000000002c */
[----:B------:R-:W-:Y:S01]  /*2980*/  FMUL.FTZ R48, R48, R13 ;  /* 0x0000000d30307220 */ /* 0x000fe20000410000 */
[----:B------:R-:W-:Y:S01]  /*2990*/  PRMT R13, RZ, 0x5410, R12 ;  /* 0x00005410ff0d7816 */ /* 0x000fe2000000000c */
[----:B------:R-:W-:-:S04]  /*29a0*/  FFMA.FTZ R49, R49, R44, R47 ;  /* 0x0000002c31317223 */ /* 0x000fc8000001002f */
[----:B------:R-:W-:Y:S02]  /*29b0*/  FFMA.FTZ R14, R14, R13, R48 ;  /* 0x0000000d0e0e7223 */ /* 0x000fe40000010030 */
.L_x_401:
[--C-:B---34-:R-:W-:Y:S02]  /*29c0*/  IMAD.IADD R13, R19, 0x1, R8.reuse ;  /* 0x00000001130d7824 */ /* 0x118fe400078e0208 */
[----:B------:R-:W-:Y:S02]  /*29d0*/  IMAD R12, R39, c[0x0][0x19c], R8 ;  /* 0x00006700270c7a24 */ /* 0x000fe400078e0208 */
[----:B------:R-:W-:Y:S01]  /*29e0*/  @!P0 FADD.FTZ R46, -R46, -RZ ;  /* 0x800000ff2e2e8221 */ /* 0x000fe20000010100 */
[----:B------:R-:W-:Y:S01]  /*29f0*/  SHF.L.U32 R13, R13, 0x1, RZ ;  /* 0x000000010d0d7819 */ /* 0x000fe200000006ff */
[----:B------:R-:W-:-:S05]  /*2a00*/  IMAD.SHL.U32 R12, R12, 0x2, RZ ;  /* 0x000000020c0c7824 */ /* 0x000fca00078e00ff */
        /* <DEDUP_REMOVED lines=9> */
[----:B------:R-:W-:Y:S05]  /*2aa0*/  CALL.REL.NOINC `($__internal_19_$__cuda_sm70_warpsync) ;  /* 0x00000b3000007944 */ /* 0x000fea0003c00000 */
.L_x_395:
[----:B------:R-:W-:-:S06]  /*2ab0*/  NOP ;  /* 0x0000000000007918 */ /* 0x000fcc0000000000 */
.L_x_391:
[----:B------:R-:W-:Y:S05]  /*2ac0*/  BSYNC B0 ;  /* 0x0000000000007941 */ /* 0x000fea0003800000 */
.L_x_390:
        /* <DEDUP_REMOVED lines=9> */
[----:B------:R-:W-:Y:S01]  /*2b60*/  ISETP.GE.AND P0, PT, R22, R37, PT ;  /* 0x000000251600720c */ /* 0x000fe20003f06270 */
[----:B------:R-:W-:Y:S01]  /*2b70*/  IMAD.IADD R44, R13, 0x1, R34 ;  /* 0x000000010d2c7824 */ /* 0x000fe200078e0222 */
[----:B------:R-:W-:Y:S02]  /*2b80*/  F2FP.BF16.PACK_AB R13, R43, R40 ;  /* 0x000000282b0d723e */ /* 0x000fe400000010ff */
[----:B------:R-:W-:Y:S01]  /*2b90*/  IADD3 R21, R21, 0x200, RZ ;  /* 0x0000020015157810 */ /* 0x000fe20007ffe0ff */
[----:B------:R-:W-:Y:S01]  /*2ba0*/  IMAD.WIDE R40, R44, R45, c[0x0][0x160] ;  /* 0x000058002c287625 */ /* 0x000fe200078e022d */
[----:B------:R-:W-:-:S02]  /*2bb0*/  IADD3 R35, R35, 0x1, RZ ;  /* 0x0000000123237810 */ /* 0x000fc40007ffe0ff */
[----:B------:R-:W-:Y:S02]  /*2bc0*/  IADD3 R34, R34, 0x100, RZ ;  /* 0x0000010022227810 */ /* 0x000fe40007ffe0ff */
[----:B------:R1:W-:Y:S03]  /*2bd0*/  STG.E.128 [R40.64], R12 ;  /* 0x0000000c28007986 */ /* 0x0003e6000c101d0a */
[----:B-1----:R-:W-:Y:S01]  /*2be0*/  @P0 CALL.REL.NOINC `(.L_x_396) ;  /* 0x0000001000000944 */ /* 0x002fe20003c00000 */
[----:B------:R-:W-:Y:S05]  /*2bf0*/  BRA `(.L_x_397) ;  /* 0xfffff20000007947 */ /* 0x000fea000383ffff */
.L_x_396:
[----:B------:R-:W-:Y:S05]  /*2c00*/  EXIT ;  /* 0x000000000000794d */ /* 0x000fea0003800000 */
.L_x_386:
[----:B------:R-:W-:Y:S01]  /*2c10*/  HFMA2.MMA R47, -RZ, RZ, 0, 9.5367431640625e-07 ;  /* 0x00000010ff2f7435 */ /* 0x000fe200000001ff */
[----:B------:R-:W-:Y:S01]  /*2c20*/  IMAD.MOV.U32 R46, RZ, RZ, 0x1f ;  /* 0x0000001fff2e7424 */ /* 0x000fe200078e00ff */
[----:B------:R-:W-:Y:S01]  /*2c30*/  MOV R12, 0x2c60 ;  /* 0x00002c60000c7802 */ /* 0x000fe20000000f00 */
[----:B------:R-:W-:-:S03]  /*2c40*/  IMAD.MOV.U32 R45, RZ, RZ, -0x1 ;  /* 0xffffffffff2d7424 */ /* 0x000fc600078e00ff */
[----:B------:R-:W-:Y:S05]  /*2c50*/  CALL.REL.NOINC `($__internal_18_$__cuda_sm70_shflsync_bfly_p) ;  /* 0x0000094000007944 */ /* 0x000fea0003c00000 */
[----:B-12---:R-:W-:Y:S05]  /*2c60*/  BRA `(.L_x_398) ;  /* 0xfffff2d000007947 */ /* 0x006fea000383ffff */
.L_x_387:
[----:B-1----:R-:W-:Y:S01]  /*2c70*/  IMAD.MOV.U32 R48, RZ, RZ, R49 ;  /* 0x000000ffff307224 */ /* 0x002fe200078e0031 */
[----:B------:R-:W-:Y:S01]  /*2c80*/  MOV R46, 0x1f ;  /* 0x0000001f002e7802 */ /* 0x000fe20000000f00 */
[----:B------:R-:W-:Y:S01]  /*2c90*/  IMAD.MOV.U32 R47, RZ, RZ, 0x8 ;  /* 0x00000008ff2f7424 */ /* 0x000fe200078e00ff */
[----:B------:R-:W-:Y:S01]  /*2ca0*/  MOV R12, 0x2cd0 ;  /* 0x00002cd0000c7802 */ /* 0x000fe20000000f00 */
[----:B------:R-:W-:-:S02]  /*2cb0*/  IMAD.MOV.U32 R45, RZ, RZ, -0x1 ;  /* 0xffffffffff2d7424 */ /* 0x000fc400078e00ff */
[----:B------:R-:W-:Y:S05]  /*2cc0*/  CALL.REL.NOINC `($__internal_18_$__cuda_sm70_shflsync_bfly_p) ;  /* 0x000008d000007944 */ /* 0x000fea0003c00000 */
[----:B-12---:R-:W-:Y:S01]  /*2cd0*/  FADD.FTZ R48, R49, R46 ;  /* 0x0000002e31307221 */ /* 0x006fe20000010000 */
[----:B------:R-:W-:Y:S01]  /*2ce0*/  MOV R12, 0x2d30 ;  /* 0x00002d30000c7802 */ /* 0x000fe20000000f00 */
[----:B------:R-:W-:-:S02]  /*2cf0*/  IMAD.MOV.U32 R47, RZ, RZ, 0x4 ;  /* 0x00000004ff2f7424 */ /* 0x000fc400078e00ff */
[----:B------:R-:W-:Y:S02]  /*2d00*/  IMAD.MOV.U32 R46, RZ, RZ, 0x1f ;  /* 0x0000001fff2e7424 */ /* 0x000fe400078e00ff */
[----:B------:R-:W-:Y:S02]  /*2d10*/  IMAD.MOV.U32 R45, RZ, RZ, -0x1 ;  /* 0xffffffffff2d7424 */ /* 0x000fe400078e00ff */
[----:B------:R-:W-:Y:S05]  /*2d20*/  CALL.REL.NOINC `($__internal_18_$__cuda_sm70_shflsync_bfly_p) ;  /* 0x0000087000007944 */ /* 0x000fea0003c00000 */
[----:B-1----:R-:W-:Y:S01]  /*2d30*/  HFMA2.MMA R47, -RZ, RZ, 0, 1.1920928955078125e-07 ;  /* 0x00000002ff2f7435 */ /* 0x002fe200000001ff */
[----:B--2---:R-:W-:Y:S01]  /*2d40*/  FADD.FTZ R48, R48, R46 ;  /* 0x0000002e30307221 */ /* 0x004fe20000010000 */
[----:B------:R-:W-:Y:S01]  /*2d50*/  MOV R12, 0x2d90 ;  /* 0x00002d90000c7802 */ /* 0x000fe20000000f00 */
[----:B------:R-:W-:Y:S02]  /*2d60*/  IMAD.MOV.U32 R46, RZ, RZ, 0x1f ;  /* 0x0000001fff2e7424 */ /* 0x000fe400078e00ff */
[----:B------:R-:W-:Y:S02]  /*2d70*/  IMAD.MOV.U32 R45, RZ, RZ, -0x1 ;  /* 0xffffffffff2d7424 */ /* 0x000fe400078e00ff */
[----:B------:R-:W-:Y:S05]  /*2d80*/  CALL.REL.NOINC `($__internal_18_$__cuda_sm70_shflsync_bfly_p) ;  /* 0x0000081000007944 */ /* 0x000fea0003c00000 */
[----:B-12---:R-:W-:Y:S01]  /*2d90*/  FADD.FTZ R48, R48, R46 ;  /* 0x0000002e30307221 */ /* 0x006fe20000010000 */
[----:B------:R-:W-:Y:S01]  /*2da0*/  MOV R45, 0xffffffff ;  /* 0xffffffff002d7802 */ /* 0x000fe20000000f00 */
[----:B------:R-:W-:Y:S01]  /*2db0*/  IMAD.MOV.U32 R47, RZ, RZ, 0x1 ;  /* 0x00000001ff2f7424 */ /* 0x000fe200078e00ff */
[----:B------:R-:W-:Y:S01]  /*2dc0*/  MOV R12, 0x2df0 ;  /* 0x00002df0000c7802 */ /* 0x000fe20000000f00 */
[----:B------:R-:W-:-:S02]  /*2dd0*/  IMAD.MOV.U32 R46, RZ, RZ, 0x1f ;  /* 0x0000001fff2e7424 */ /* 0x000fc400078e00ff */
[----:B------:R-:W-:Y:S05]  /*2de0*/  CALL.REL.NOINC `($__internal_18_$__cuda_sm70_shflsync_bfly_p) ;  /* 0x000007b000007944 */ /* 0x000fea0003c00000 */
[----:B-12---:R-:W-:Y:S05]  /*2df0*/  BRA `(.L_x_399) ;  /* 0xfffff1d000007947 */ /* 0x006fea000383ffff */
.L_x_393:
[----:B------:R-:W-:Y:S01]  /*2e00*/  IMAD.MOV.U32 R48, RZ, RZ, R38 ;  /* 0x000000ffff307224 */ /* 0x000fe200078e0026 */
[----:B------:R-:W-:Y:S01]  /*2e10*/  MOV R12, 0x2e60 ;  /* 0x00002e60000c7802 */ /* 0x000fe20000000f00 */
[----:B------:R-:W-:-:S02]  /*2e20*/  IMAD.U32 R47, RZ, RZ, UR5 ;  /* 0x00000005ff2f7e24 */ /* 0x000fc4000f8e00ff */
[----:B------:R-:W-:Y:S02]  /*2e30*/  IMAD.MOV.U32 R46, RZ, RZ, 0x1f ;  /* 0x0000001fff2e7424 */ /* 0x000fe400078e00ff */
[----:B------:R-:W-:Y:S02]  /*2e40*/  IMAD.MOV.U32 R45, RZ, RZ, -0x1 ;  /* 0xffffffffff2d7424 */ /* 0x000fe400078e00ff */
[----:B------:R-:W-:Y:S05]  /*2e50*/  CALL.REL.NOINC `($__internal_18_$__cuda_sm70_shflsync_bfly_p) ;  /* 0x0000074000007944 */ /* 0x000fea0003c00000 */
[----:B-12---:R-:W-:Y:S05]  /*2e60*/  BRA `(.L_x_400) ;  /* 0xfffff43000007947 */ /* 0x006fea000383ffff */
.L_x_394:
[----:B------:R-:W-:Y:S01]  /*2e70*/  MOV R48, R41 ;  /* 0x0000002900307202 */ /* 0x000fe20000000f00 */
[----:B------:R-:W-:Y:S01]  /*2e80*/  IMAD.U32 R47, RZ, RZ, UR5 ;  /* 0x00000005ff2f7e24 */ /* 0x000fe2000f8e00ff */
[----:B------:R-:W-:Y:S01]  /*2e90*/  MOV R12, 0x2ed0 ;  /* 0x00002ed0000c7802 */ /* 0x000fe20000000f00 */
[----:B------:R-:W-:Y:S02]  /*2ea0*/  IMAD.MOV.U32 R46, RZ, RZ, 0x1f ;  /* 0x0000001fff2e7424 */ /* 0x000fe400078e00ff */
[----:B------:R-:W-:Y:S02]  /*2eb0*/  IMAD.MOV.U32 R45, RZ, RZ, -0x1 ;  /* 0xffffffffff2d7424 */ /* 0x000fe400078e00ff */
[----:B------:R-:W-:Y:S05]  /*2ec0*/  CALL.REL.NOINC `($__internal_18_$__cuda_sm70_shflsync_bfly_p) ;  /* 0x000006d000007944 */ /* 0x000fea0003c00000 */
[--C-:B------:R-:W-:Y:S01]  /*2ed0*/  IMAD.IADD R13, R19, 0x1, R18.reuse ;  /* 0x00000001130d7824 */ /* 0x100fe200078e0212 */
[----:B-1----:R-:W-:Y:S01]  /*2ee0*/  MOV R45, 0xffffffff ;  /* 0xffffffff002d7802 */ /* 0x002fe20000000f00 */
[----:B------:R-:W-:Y:S02]  /*2ef0*/  IMAD R12, R39, c[0x0][0x19c], R18 ;  /* 0x00006700270c7a24 */ /* 0x000fe400078e0212 */
[----:B------:R-:W-:Y:S01]  /*2f00*/  IMAD.MOV.U32 R48, RZ, RZ, R40 ;  /* 0x000000ffff307224 */ /* 0x000fe200078e0028 */
[----:B------:R-:W-:Y:S01]  /*2f10*/  SHF.L.U32 R44, R13, 0x1, RZ ;  /* 0x000000010d2c7819 */ /* 0x000fe200000006ff */
[----:B------:R-:W-:-:S02]  /*2f20*/  IMAD.SHL.U32 R12, R12, 0x2, RZ ;  /* 0x000000020c0c7824 */ /* 0x000fc400078e00ff */
[----:B--2---:R-:W-:Y:S02]  /*2f30*/  FADD.FTZ R13, -R46, -RZ ;  /* 0x800000ff2e0d7221 */ /* 0x004fe40000010100 */
[----:B------:R-:W-:Y:S01]  /*2f40*/  IMAD.U32 R47, RZ, RZ, UR5 ;  /* 0x00000005ff2f7e24 */ /* 0x000fe2000f8e00ff */
[----:B------:R-:W1:Y:S02]  /*2f50*/  LDS.U16 R44, [R44] ;  /* 0x000000002c2c7984 */ /* 0x000e640000000400 */
[----:B------:R-:W-:Y:S01]  /*2f60*/  FSEL R13, R13, R46, !P0 ;  /* 0x0000002e0d0d7208 */ /* 0x000fe20004000000 */
[----:B------:R-:W-:Y:S01]  /*2f70*/  IMAD.MOV.U32 R46, RZ, RZ, 0x1f ;  /* 0x0000001fff2e7424 */ /* 0x000fe200078e00ff */
[----:B------:R-:W2:Y:S01]  /*2f80*/  LDS.U16 R12, [R12] ;  /* 0x000000000c0c7984 */ /* 0x000ea20000000400 */
[----:B-1----:R-:W-:Y:S02]  /*2f90*/  PRMT R44, RZ, 0x5410, R44 ;  /* 0x00005410ff2c7816 */ /* 0x002fe4000000002c */
[----:B--2---:R-:W-:-:S03]  /*2fa0*/  PRMT R12, RZ, 0x5410, R12 ;  /* 0x00005410ff0c7816 */ /* 0x004fc6000000000c */
[----:B------:R-:W-:-:S04]  /*2fb0*/  FMUL.FTZ R13, R44, R13 ;  /* 0x0000000d2c0d7220 */ /* 0x000fc80000410000 */
[----:B------:R-:W-:Y:S01]  /*2fc0*/  FFMA.FTZ R41, R41, R12, R13 ;  /* 0x0000000c29297223 */ /* 0x000fe2000001000d */
[----:B------:R-:W-:Y:S02]  /*2fd0*/  MOV R12, 0x2ff0 ;  /* 0x00002ff0000c7802 */ /* 0x000fe40000000f00 */
[----:B------:R-:W-:Y:S05]  /*2fe0*/  CALL.REL.NOINC `($__internal_18_$__cuda_sm70_shflsync_bfly_p) ;  /* 0x000005b000007944 */ /* 0x000fea0003c00000 */
        /* <DEDUP_REMOVED lines=17> */
[----:B------:R-:W-:Y:S05]  /*3100*/  CALL.REL.NOINC `($__internal_18_$__cuda_sm70_shflsync_bfly_p) ;  /* 0x0000049000007944 */ /* 0x000fea0003c00000 */
        /* <DEDUP_REMOVED lines=17> */
[----:B------:R-:W-:Y:S05]  /*3220*/  CALL.REL.NOINC `($__internal_18_$__cuda_sm70_shflsync_bfly_p) ;  /* 0x0000037000007944 */ /* 0x000fea0003c00000 */
        /* <DEDUP_REMOVED lines=17> */
[----:B------:R-:W-:Y:S05]  /*3340*/  CALL.REL.NOINC `($__internal_18_$__cuda_sm70_shflsync_bfly_p) ;  /* 0x0000025000007944 */ /* 0x000fea0003c00000 */
        /* <DEDUP_REMOVED lines=30> */
[----:B-1----:R-:W-:-:S05]  /*3530*/  PRMT R13, RZ, 0x5410, R13 ;  /* 0x00005410ff0d7816 */ /* 0x002fca000000000d */
[----:B------:R-:W-:Y:S01]  /*3540*/  FMUL.FTZ R44, R44, R13 ;  /* 0x0000000d2c2c7220 */ /* 0x000fe20000410000 */
[----:B--2---:R-:W-:Y:S02]  /*3550*/  PRMT R13, RZ, 0x5410, R12 ;  /* 0x00005410ff0d7816 */ /* 0x004fe4000000000c */
[----:B------:R-:W-:-:S03]  /*3560*/  MOV R12, 0x3590 ;  /* 0x00003590000c7802 */ /* 0x000fc60000000f00 */
[----:B------:R-:W-:Y:S02]  /*3570*/  FFMA.FTZ R14, R14, R13, R44 ;  /* 0x0000000d0e0e7223 */ /* 0x000fe4000001002c */
[----:B------:R-:W-:Y:S05]  /*3580*/  CALL.REL.NOINC `($__internal_18_$__cuda_sm70_shflsync_bfly_p) ;  /* 0x0000001000007944 */ /* 0x000fea0003c00000 */
[----:B-12---:R-:W-:Y:S05]  /*3590*/  BRA `(.L_x_401) ;  /* 0xfffff42000007947 */ /* 0x006fea000383ffff */
        .weak           $__internal_18_$__cuda_sm70_shflsync_bfly_p
        .type           $__internal_18_$__cuda_sm70_shflsync_bfly_p,@function
        .size           $__internal_18_$__cuda_sm70_shflsync_bfly_p,($__internal_19_$__cuda_sm70_warpsync - $__internal_18_$__cuda_sm70_shflsync_bfly_p)
$__internal_18_$__cuda_sm70_shflsync_bfly_p:
[----:B------:R-:W-:Y:S01]  /*35a0*/  IMAD.MOV.U32 R13, RZ, RZ, 0x0 ;  /* 0x00000000ff0d7424 */ /* 0x000fe200078e00ff */
[----:B------:R-:W-:Y:S04]  /*35b0*/  WARPSYNC R45 ;  /* 0x0000002d00007348 */ /* 0x000fe80003800000 */
[----:B------:R1:W2:Y:S01]  /*35c0*/  SHFL.BFLY PT, R46, R48, R47, R46 ;  /* 0x0c00002f302e7389 */ /* 0x0002a200000e002e */
[----:B------:R-:W-:Y:S05]  /*35d0*/  RET.REL.NODEC R12 `(_ZN12tensorrt_llm7kernels32fusedQKNormRopeKernelNTokenHeadsIN3c108BFloat16ES3_Li256ELb0ELi2EEEvPviiifPKvS6_S6_PKlii) ;  /* 0xffffca200c007950 */ /* 0x000fea0003c3ffff */
        .weak           $__internal_19_$__cuda_sm70_warpsync
        .type           $__internal_19_$__cuda_sm70_warpsync,@function
        .size           $__internal_19_$__cuda_sm70_warpsync,(.L_x_3655 - $__internal_19_$__cuda_sm70_warpsync)
$__internal_19_$__cuda_sm70_warpsync:
[----:B------:R-:W-:Y:S04]  /*35e0*/  WARPSYNC R13 ;  /* 0x0000000d00007348 */ /* 0x000fe80003800000 */
[----:B------:R-:W-:-:S04]  /*35f0*/  IMAD.MOV.U32 R13, RZ, RZ, 0x0 ;  /* 0x00000000ff0d7424 */ /* 0x000fc800078e00ff */
[----:B------:R-:W-:Y:S05]  /*3600*/  RET.REL.NODEC R12 `(_ZN12tensorrt_llm7kernels32fusedQKNormRopeKernelNTokenHeadsIN3c108BFloat16ES3_Li256ELb0ELi2EEEvPviiifPKvS6_S6_PKlii) ;  /* 0xffffc9f00c007950 */ /* 0x000fea0003c3ffff */
.L_x_402:
        /* <DEDUP_REMOVED lines=15> */
.L_x_3655:


//--------------------- .text._ZN12tensorrt_llm7kernels32fusedQKNormRopeKernelNTokenHeadsIN3c108BFloat16ES3_Li256ELb1ELi2EEEvPviiifPKvS6_S6_PKlii --------------------------
	.section	.text._ZN12tensorrt_llm7kernels32fusedQKNormRopeKernelNTokenHeadsIN3c108BFloat16ES3_Li256ELb1ELi2EEEvPviiifPKvS6_S6_PKlii,"ax",@progbits
	.sectioninfo	@"SHI_REGISTERS=48"
	.align	128
        .global         _ZN12tensorrt_llm7kernels32fusedQKNormRopeKernelNTokenHeadsIN3c108BFloat16ES3_Li256ELb1ELi2EEEvPviiifPKvS6_S6_PKlii
        .type           _ZN12tensorrt_llm7kernels32fusedQKNormRopeKernelNTokenHeadsIN3c108BFloat16ES3_Li256ELb1ELi2EEEvPviiifPKvS6_S6_PKlii,@function
        .size           _ZN12tensorrt_llm7kernels32fusedQKNormRopeKernelNTokenHeadsIN3c108BFloat16ES3_Li256ELb1ELi2EEEvPviiifPKvS6_S6_PKlii,(.L_x_3656 - _ZN12tensorrt_llm7kernels32fusedQKNormRopeKernelNTokenHeadsIN3c108BFloat16ES3_Li256ELb1ELi2EEEvPviiifPKvS6_S6_PKlii)
        .other          _ZN12tensorrt_llm7kernels32fusedQKNormRopeKernelNTokenHeadsIN3c108BFloat16ES3_Li256ELb1ELi2EEEvPviiifPKvS6_S6_PKlii,@"STO_CUDA_ENTRY STV_DEFAULT"
_ZN12tensorrt_llm7kernels32fusedQKNormRopeKernelNTokenHeadsIN3c108BFloat16ES3_Li256ELb1ELi2EEEvPviiifPKvS6_S6_PKlii:
.text._ZN12tensorrt_llm7kernels32fusedQKNormRopeKernelNTokenHeadsIN3c108BFloat16ES3_Li256ELb1ELi2EEEvPviiifPKvS6_S6_PKlii:
[----:B------:R-:W-:Y:S02]  /*0000*/  IMAD.MOV.U32 R1, RZ, RZ, c[0x0][0x28] ;  /* 0x00000a00ff017624 */ /* 0x000fe400078e00ff */
[----:B------:R-:W-:Y:S01]  /*0010*/  ULDC.64 UR4, c[0x0][0x168] ;  /* 0x00005a0000047ab9 */ /* 0x000fe20000000a00 */
[----:B------:R-:W1:Y:S01]  /*0020*/  S2R R8, SR_TID.X ;  /* 0x0000000000087919 */ /* 0x000e620000002100 */
[----:B------:R-:W-:-:S03]  /*0030*/  UIADD3 UR5, UR5, UR4, URZ ;  /* 0x0000000405057290 */ /* 0x000fc6000fffe03f */
[----:B------:R-:W2:Y:S01]  /*0040*/  S2R R11, SR_CTAID.X ;  /* 0x00000000000b7919 */ /* 0x000ea20000002500 */
[----:B------:R-:W-:-:S04]  /*0050*/  UIADD3 UR4, UR5, 0x1, URZ ;  /* 0x0000000105047890 */ /* 0x000fc8000fffe03f */
[----:B------:R-:W-:-:S04]  /*0060*/  ULEA.HI UR4, UR4, UR4, URZ, 0x1 ;  /* 0x0000000404047291 */ /* 0x000fc8000f8f083f */
[----:B------:R-:W-:-:S03]  /*0070*/  USHF.R.S32.HI UR6, URZ, 0x1, UR4 ;  /* 0x000000013f067899 */ /* 0x000fc60008011404 */
[----:B------:R-:W-:Y:S02]  /*0080*/  ULDC UR4, c[0x0][0x0] ;  /* 0x0000000000047ab9 */ /* 0x000fe40000000800 */
[----:B------:R-:W-:Y:S01]  /*0090*/  USHF.R.U32.HI UR4, URZ, 0x5, UR4 ;  /* 0x000000053f047899 */ /* 0x000fe20008011604 */
[----:B------:R-:W-:-:S05]  /*00a0*/  IMAD.U32 R6, RZ, RZ, UR6 ;  /* 0x00000006ff067e24 */ /* 0x000fca000f8e00ff */
[-C--:B------:R-:W-:Y:S02]  /*00b0*/  IABS R7, R6.reuse ;  /* 0x0000000600077213 */ /* 0x080fe40000000000 */
[----:B-1----:R-:W-:Y:S02]  /*00c0*/  SHF.R.U32.HI R2, RZ, 0x5, R8 ;  /* 0x00000005ff027819 */ /* 0x002fe40000011608 */
[----:B------:R-:W1:Y:S01]  /*00d0*/  I2F.RP R0, R7 ;  /* 0x0000000700007306 */ /* 0x000e620000209400 */
[----:B------:R-:W-:Y:S02]  /*00e0*/  IABS R6, R6 ;  /* 0x0000000600067213 */ /* 0x000fe40000000000 */
[----:B--2---:R-:W-:-:S05]  /*00f0*/  IMAD R11, R11, UR4, R2 ;  /* 0x000000040b0b7c24 */ /* 0x004fca000f8e0202 */
[----:B-1----:R-:W1:Y:S02]  /*0100*/  MUFU.RCP R0, R0 ;  /* 0x0000000000007308 */ /* 0x002e640000001000 */
[----:B-1----:R-:W-:Y:S02]  /*0110*/  IADD3 R4, R0, 0xffffffe, RZ ;  /* 0x0ffffffe00047810 */ /* 0x002fe40007ffe0ff */
        /* <DEDUP_REMOVED lines=57> */
.L_x_407:
        /* <DEDUP_REMOVED lines=45> */
.L_x_406:
[----:B------:R-:W-:Y:S05]  /*0780*/  BSYNC B1 ;  /* 0x0000000000017941 */ /* 0x000fea0003800000 */
.L_x_405:
        /* <DEDUP_REMOVED lines=9> */
.L_x_408:
        /* <DEDUP_REMOVED lines=16> */
.L_x_404:
[----:B------:R-:W-:Y:S05]  /*0920*/  BSYNC B0 ;  /* 0x0000000000007941 */ /* 0x000fea0003800000 */
.L_x_403:
        /* <DEDUP_REMOVED lines=36> */
.L_x_413:
        /* <DEDUP_REMOVED lines=13> */
.L_x_412:
[----:B------:R-:W-:Y:S05]  /*0c40*/  BSYNC B1 ;  /* 0x0000000000017941 */ /* 0x000fea0003800000 */
.L_x_411:
        /* <DEDUP_REMOVED lines=22> */
.L_x_416:
        /* <DEDUP_REMOVED lines=49> */
.L_x_415:
[----:B------:R-:W-:Y:S05]  /*10c0*/  BSYNC B1 ;  /* 0x0000000000017941 */ /* 0x000fea0003800000 */
.L_x_414:
        /* <DEDUP_REMOVED lines=32> */
.L_x_418:
[----:B------:R-:W-:Y:S05]  /*12d0*/  BSYNC B1 ;  /* 0x0000000000017941 */ /* 0x000fea0003800000 */
.L_x_417:
        /* <DEDUP_REMOVED lines=15> */
.L_x_410:
[----:B------:R-:W-:Y:S05]  /*13d0*/  BSYNC B0 ;  /* 0x0000000000007941 */ /* 0x000fea0003800000 */
.L_x_409:
        /* <DEDUP_REMOVED lines=59> */
.L_x_425:
        /* <DEDUP_REMOVED lines=20> */
.L_x_426:
        /* <DEDUP_REMOVED lines=9> */
.L_x_427:
        /* <DEDUP_REMOVED lines=31> */
.L_x_422:
[----:B------:R-:W-:Y:S05]  /*1b50*/  BSYNC B0 ;  /* 0x0000000000007941 */ /* 0x000fea0003800000 */
.L_x_421:
        /* <DEDUP_REMOVED lines=37> */
.L_x_424:
[----:B------:R-:W-:Y:S05]  /*1db0*/  BSYNC B0 ;  /* 0x0000000000007941 */ /* 0x000fea0003800000 */
.L_x_423:
        /* <DEDUP_REMOVED lines=19> */
.L_x_419:
[----:B------:R-:W-:Y:S01]  /*1ef0*/  IMAD.MOV.U32 R5, RZ, RZ, 0x10 ;  /* 0x00000010ff057424 */ /* 0x000fe200078e00ff */
[----:B------:R-:W-:Y:S01]  /*1f00*/  MOV R2, 0x1f40 ;  /* 0x00001f4000027802 */ /* 0x000fe20000000f00 */
[----:B------:R-:W-:-:S02]  /*1f10*/  IMAD.MOV.U32 R6, RZ, RZ, 0x1f ;  /* 0x0000001fff067424 */ /* 0x000fc400078e00ff */
[----:B------:R-:W-:Y:S02]  /*1f20*/  IMAD.MOV.U32 R41, RZ, RZ, -0x1 ;  /* 0xffffffffff297424 */ /* 0x000fe400078e00ff */
[----:B------:R-:W-:Y:S05]  /*1f30*/  CALL.REL.NOINC `($__internal_20_$__cuda_sm70_shflsync_bfly_p) ;  /* 0x000001b000007944 */ /* 0x000fea0003c00000 */
[----:B--2---:R-:W-:Y:S01]  /*1f40*/  IMAD.MOV.U32 R2, RZ, RZ, R5 ;  /* 0x000000ffff027224 */ /* 0x004fe200078e0005 */
[----:B-1----:R-:W-:Y:S05]  /*1f50*/  BRA `(.L_x_426) ;  /* 0xfffff97000007947 */ /* 0x002fea000383ffff */
.L_x_420:
[----:B-1----:R-:W-:Y:S01]  /*1f60*/  MOV R4, R40 ;  /* 0x0000002800047202 */ /* 0x002fe20000000f00 */
[----:B------:R-:W-:Y:S01]  /*1f70*/  IMAD.MOV.U32 R5, RZ, RZ, 0x8 ;  /* 0x00000008ff057424 */ /* 0x000fe200078e00ff */
[----:B------:R-:W-:Y:S01]  /*1f80*/  MOV R2, 0x1fc0 ;  /* 0x00001fc000027802 */ /* 0x000fe20000000f00 */
[----:B------:R-:W-:Y:S02]  /*1f90*/  IMAD.MOV.U32 R6, RZ, RZ, 0x1f ;  /* 0x0000001fff067424 */ /* 0x000fe400078e00ff */
[----:B------:R-:W-:Y:S02]  /*1fa0*/  IMAD.MOV.U32 R41, RZ, RZ, -0x1 ;  /* 0xffffffffff297424 */ /* 0x000fe400078e00ff */
[----:B------:R-:W-:Y:S05]  /*1fb0*/  CALL.REL.NOINC `($__internal_20_$__cuda_sm70_shflsync_bfly_p) ;  /* 0x0000013000007944 */ /* 0x000fea0003c00000 */
[----:B-1----:R-:W-:Y:S01]  /*1fc0*/  HFMA2.MMA R6, -RZ, RZ, 0, 1.847743988037109375e-06 ;  /* 0x0000001fff067435 */ /* 0x002fe200000001ff */
[----:B--2---:R-:W-:Y:S01]  /*1fd0*/  FADD.FTZ R4, R40, R5 ;  /* 0x0000000528047221 */ /* 0x004fe20000010000 */
[----:B------:R-:W-:Y:S01]  /*1fe0*/  MOV R2, 0x2020 ;  /* 0x0000202000027802 */ /* 0x000fe20000000f00 */
[----:B------:R-:W-:Y:S02]  /*1ff0*/  IMAD.MOV.U32 R5, RZ, RZ, 0x4 ;  /* 0x00000004ff057424 */ /* 0x000fe400078e00ff */
[----:B------:R-:W-:-:S02]  /*2000*/  IMAD.MOV.U32 R41, RZ, RZ, -0x1 ;  /* 0xffffffffff297424 */ /* 0x000fc400078e00ff */
[----:B------:R-:W-:Y:S05]  /*2010*/  CALL.REL.NOINC `($__internal_20_$__cuda_sm70_shflsync_bfly_p) ;  /* 0x000000d000007944 */ /* 0x000fea0003c00000 */
[----:B-12---:R-:W-:Y:S01]  /*2020*/  FADD.FTZ R4, R4, R5 ;  /* 0x0000000504047221 */ /* 0x006fe20000010000 */
[----:B------:R-:W-:Y:S01]  /*2030*/  MOV R2, 0x2080 ;  /* 0x0000208000027802 */ /* 0x000fe20000000f00 */
[----:B------:R-:W-:-:S02]  /*2040*/  IMAD.MOV.U32 R5, RZ, RZ, 0x2 ;  /* 0x00000002ff057424 */ /* 0x000fc400078e00ff */
[----:B------:R-:W-:Y:S02]  /*2050*/  IMAD.MOV.U32 R6, RZ, RZ, 0x1f ;  /* 0x0000001fff067424 */ /* 0x000fe400078e00ff */
[----:B------:R-:W-:Y:S02]  /*2060*/  IMAD.MOV.U32 R41, RZ, RZ, -0x1 ;  /* 0xffffffffff297424 */ /* 0x000fe400078e00ff */
[----:B------:R-:W-:Y:S05]  /*2070*/  CALL.REL.NOINC `($__internal_20_$__cuda_sm70_shflsync_bfly_p) ;  /* 0x0000007000007944 */ /* 0x000fea0003c00000 */
[----:B-12---:R-:W-:Y:S01]  /*2080*/  FADD.FTZ R4, R4, R5 ;  /* 0x0000000504047221 */ /* 0x006fe20000010000 */
[----:B------:R-:W-:Y:S01]  /*2090*/  MOV R5, 0x1 ;  /* 0x0000000100057802 */ /* 0x000fe20000000f00 */
[----:B------:R-:W-:Y:S01]  /*20a0*/  IMAD.MOV.U32 R6, RZ, RZ, 0x1f ;  /* 0x0000001fff067424 */ /* 0x000fe200078e00ff */
[----:B------:R-:W-:Y:S01]  /*20b0*/  MOV R2, 0x20e0 ;  /* 0x000020e000027802 */ /* 0x000fe20000000f00 */
[----:B------:R-:W-:Y:S02]  /*20c0*/  IMAD.MOV.U32 R41, RZ, RZ, -0x1 ;  /* 0xffffffffff297424 */ /* 0x000fe400078e00ff */
[----:B------:R-:W-:Y:S05]  /*20d0*/  CALL.REL.NOINC `($__internal_20_$__cuda_sm70_shflsync_bfly_p) ;  /* 0x0000001000007944 */ /* 0x000fea0003c00000 */
[----:B-12---:R-:W-:Y:S05]  /*20e0*/  BRA `(.L_x_427) ;  /* 0xfffff87000007947 */ /* 0x006fea000383ffff */
        .weak           $__internal_20_$__cuda_sm70_shflsync_bfly_p
        .type           $__internal_20_$__cuda_sm70_shflsync_bfly_p,@function
        .size           $__internal_20_$__cuda_sm70_shflsync_bfly_p,(.L_x_3656 - $__internal_20_$__cuda_sm70_shflsync_bfly_p)
$__internal_20_$__cuda_sm70_shflsync_bfly_p:
[----:B------:R-:W-:Y:S01]  /*20f0*/  IMAD.MOV.U32 R3, RZ, RZ, 0x0 ;  /* 0x00000000ff037424 */ /* 0x000fe200078e00ff */
[----:B------:R-:W-:Y:S04]  /*2100*/  WARPSYNC R41 ;  /* 0x0000002900007348 */ /* 0x000fe80003800000 */
[----:B------:R1:W2:Y:S01]  /*2110*/  SHFL.BFLY PT, R5, R4, R5, R6 ;  /* 0x0c00000504057389 */ /* 0x0002a200000e0006 */
[----:B------:R-:W-:Y:S05]  /*2120*/  RET.REL.NODEC R2 `(_ZN12tensorrt_llm7kernels32fusedQKNormRopeKernelNTokenHeadsIN3c108BFloat16ES3_Li256ELb1ELi2EEEvPviiifPKvS6_S6_PKlii) ;  /* 0xffffded002007950 */ /* 0x000fea0003c3ffff */
.L_x_428:
        /* <DEDUP_REMOVED lines=13> */
.L_x_3656:


//--------------------- .text._ZN12tensorrt_llm7kernels32fusedQKNormRopeKernelNTokenHeadsIN3c108BFloat16ES3_Li128ELb0ELi2EEEvPviiifPKvS6_S6_PKlii --------------------------
	.section	.text._ZN12tensorrt_llm7kernels32fusedQKNormRopeKernelNTokenHeadsIN3c108BFloat16ES3_Li128ELb0ELi2EEEvPviiifPKvS6_S6_PKlii,"ax",@progbits
	.sectioninfo	@"SHI_REGISTERS=40"
	.align	128
        .global         _ZN12tensorrt_llm7kernels32fusedQKNormRopeKernelNTokenHeadsIN3c108BFloat16ES3_Li128ELb0ELi2EEEvPviiifPKvS6_S6_PKlii
        .type           _ZN12tensorrt_llm7kernels32fusedQKNormRopeKernelNTokenHeadsIN3c108BFloat16ES3_Li128ELb0ELi2EEEvPviiifPKvS6_S6_PKlii,@function
        .size           _ZN12tensorrt_llm7kernels32fusedQKNormRopeKernelNTokenHeadsIN3c108BFloat16ES3_Li128ELb0ELi2EEEvPviiifPKvS6_S6_PKlii,(.L_x_3658 - _ZN12tensorrt_llm7kernels32fusedQKNormRopeKernelNTokenHeadsIN3c108BFloat16ES3_Li128ELb0ELi2EEEvPviiifPKvS6_S6_PKlii)
        .other          _ZN12tensorrt_llm7kernels32fusedQKNormRopeKernelNTokenHeadsIN3c108BFloat16ES3_Li128ELb0ELi2EEEvPviiifPKvS6_S6_PKlii,@"STO_CUDA_ENTRY STV_DEFAULT"
_ZN12tensorrt_llm7kernels32fusedQKNormRopeKernelNTokenHeadsIN3c108BFloat16ES3_Li128ELb0ELi2EEEvPviiifPKvS6_S6_PKlii:
.text._ZN12tensorrt_llm7kernels32fusedQKNormRopeKernelNTokenHeadsIN3c108BFloat16ES3_Li128ELb0ELi2EEEvPviiifPKvS6_S6_PKlii:
        /* <DEDUP_REMOVED lines=11> */
[----:B------:R-:W-:Y:S02]  /*00b0*/  IABS R10, R7 ;  /* 0x00000007000a7213 */ /* 0x000fe40000000000 */
[----:B-1----:R-:W-:Y:S02]  /*00c0*/  SHF.R.U32.HI R8, RZ, 0x5, R6 ;  /* 0x00000005ff087819 */ /* 0x002fe40000011606 */
[----:B------:R-:W1:Y:S03]  /*00d0*/  I2F.RP R4, R10 ;  /* 0x0000000a00047306 */ /* 0x000e660000209400 */
[----:B--2---:R-:W-:-:S05]  /*00e0*/  IMAD R0, R5, UR4, R8 ;  /* 0x0000000405007c24 */ /* 0x004fca000f8e0208 */
[----:B-1----:R-:W1:Y:S02]  /*00f0*/  MUFU.RCP R4, R4 ;  /* 0x0000000400047308 */ /* 0x002e640000001000 */
[----:B-1----:R-:W-:Y:S02]  /*0100*/  IADD3 R2, R4, 0xffffffe, RZ ;  /* 0x0ffffffe04027810 */ /* 0x002fe40007ffe0ff */
        /* <DEDUP_REMOVED lines=60> */
.L_x_433:
        /* <DEDUP_REMOVED lines=45> */
.L_x_432:
[----:B------:R-:W-:Y:S05]  /*07a0*/  BSYNC B1 ;  /* 0x0000000000017941 */ /* 0x000fea0003800000 */
.L_x_431:
        /* <DEDUP_REMOVED lines=9> */
.L_x_434:
        /* <DEDUP_REMOVED lines=16> */
.L_x_430:
[----:B------:R-:W-:Y:S05]  /*0940*/  BSYNC B0 ;  /* 0x0000000000007941 */ /* 0x000fea0003800000 */
.L_x_429:
        /* <DEDUP_REMOVED lines=36> */
.L_x_439:
        /* <DEDUP_REMOVED lines=13> */
.L_x_438:
[----:B------:R-:W-:Y:S05]  /*0c60*/  BSYNC B1 ;  /* 0x0000000000017941 */ /* 0x000fea0003800000 */
.L_x_437:
        /* <DEDUP_REMOVED lines=23> */
.L_x_442:
        /* <DEDUP_REMOVED lines=49> */
.L_x_441:
[----:B------:R-:W-:Y:S05]  /*10f0*/  BSYNC B1 ;  /* 0x0000000000017941 */ /* 0x000fea0003800000 */
.L_x_440:
        /* <DEDUP_REMOVED lines=32> */
.L_x_444:
[----:B------:R-:W-:Y:S05]  /*1300*/  BSYNC B1 ;  /* 0x0000000000017941 */ /* 0x000fea0003800000 */
.L_x_443:
        /* <DEDUP_REMOVED lines=15> */
.L_x_436:
[----:B------:R-:W-:Y:S05]  /*1400*/  BSYNC B0 ;  /* 0x0000000000007941 */ /* 0x000fea0003800000 */
.L_x_435:
        /* <DEDUP_REMOVED lines=95> */
.L_x_455:
        /* <DEDUP_REMOVED lines=12> */
.L_x_456:
        /* <DEDUP_REMOVED lines=9> */
.L_x_457:
        /* <DEDUP_REMOVED lines=19> */
.L_x_448:
[----:B------:R-:W-:Y:S05]  /*1c80*/  BSYNC B0 ;  /* 0x0000000000007941 */ /* 0x000fea0003800000 */
.L_x_447:
        /* <DEDUP_REMOVED lines=8> */
[----:B------:R-:W-:Y:S05]  /*1d10*/  CALL.REL.NOINC `($__internal_22_$__cuda_sm70_warpsync) ;  /* 0x00000ba000007944 */ /* 0x000fea0003c00000 */
.L_x_451:
[----:B------:R-:W-:-:S06]  /*1d20*/  NOP ;  /* 0x0000000000007918 */ /* 0x000fcc0000000000 */
[----:B------:R-:W-:Y:S05]  /*1d30*/  BRA.DIV ~URZ, `(.L_x_452) ;  /* 0x000008127f007947 */ /* 0x000fea000b800000 */
[----:B------:R-:W-:-:S06]  /*1d40*/  IMAD.U32 R29, RZ, RZ, UR6 ;  /* 0x00000006ff1d7e24 */ /* 0x000fcc000f8e00ff */
[----:B------:R1:W2:Y:S02]  /*1d50*/  SHFL.BFLY PT, R29, R4, R29, 0x1f ;  /* 0x0c001f1d041d7589 */ /* 0x0002a400000e0000 */
.L_x_458:
        /* <DEDUP_REMOVED lines=63> */
.L_x_459:
        /* <DEDUP_REMOVED lines=14> */
[----:B------:R-:W-:Y:S05]  /*2230*/  CALL.REL.NOINC `($__internal_22_$__cuda_sm70_warpsync) ;  /* 0x0000068000007944 */ /* 0x000fea0003c00000 */
.L_x_454:
[----:B------:R-:W-:-:S06]  /*2240*/  NOP ;  /* 0x0000000000007918 */ /* 0x000fcc0000000000 */
.L_x_450:
[----:B------:R-:W-:Y:S05]  /*2250*/  BSYNC B0 ;  /* 0x0000000000007941 */ /* 0x000fea0003800000 */
.L_x_449:
        /* <DEDUP_REMOVED lines=16> */
.L_x_445:
[----:B------:R-:W-:Y:S01]  /*2360*/  IMAD.MOV.U32 R29, RZ, RZ, 0x10 ;  /* 0x00000010ff1d7424 */ /* 0x000fe200078e00ff */
[----:B------:R-:W-:Y:S01]  /*2370*/  MOV R31, 0xffffffff ;  /* 0xffffffff001f7802 */ /* 0x000fe20000000f00 */
[----:B------:R-:W-:Y:S01]  /*2380*/  IMAD.MOV.U32 R32, RZ, RZ, 0x1f ;  /* 0x0000001fff207424 */ /* 0x000fe200078e00ff */
[----:B------:R-:W-:Y:S02]  /*2390*/  MOV R2, 0x23b0 ;  /* 0x000023b000027802 */ /* 0x000fe40000000f00 */
[----:B------:R-:W-:Y:S05]  /*23a0*/  CALL.REL.NOINC `($__internal_21_$__cuda_sm70_shflsync_bfly_p) ;  /* 0x000004d000007944 */ /* 0x000fea0003c00000 */
[----:B-12---:R-:W-:Y:S05]  /*23b0*/  BRA `(.L_x_456) ;  /* 0xfffff70000007947 */ /* 0x006fea000383ffff */
.L_x_446:
[----:B-1----:R-:W-:Y:S01]  /*23c0*/  IMAD.MOV.U32 R30, RZ, RZ, R33 ;  /* 0x000000ffff1e7224 */ /* 0x002fe200078e0021 */
[----:B------:R-:W-:Y:S01]  /*23d0*/  MOV R31, 0xffffffff ;  /* 0xffffffff001f7802 */ /* 0x000fe20000000f00 */
[----:B------:R-:W-:Y:S01]  /*23e0*/  IMAD.MOV.U32 R29, RZ, RZ, 0x8 ;  /* 0x00000008ff1d7424 */ /* 0x000fe200078e00ff */
[----:B------:R-:W-:Y:S01]  /*23f0*/  MOV R2, 0x2420 ;  /* 0x0000242000027802 */ /* 0x000fe20000000f00 */
[----:B------:R-:W-:-:S02]  /*2400*/  IMAD.MOV.U32 R32, RZ, RZ, 0x1f ;  /* 0x0000001fff207424 */ /* 0x000fc400078e00ff */
[----:B------:R-:W-:Y:S05]  /*2410*/  CALL.REL.NOINC `($__internal_21_$__cuda_sm70_shflsync_bfly_p) ;  /* 0x0000046000007944 */ /* 0x000fea0003c00000 */
[----:B-12---:R-:W-:Y:S01]  /*2420*/  FADD.FTZ R30, R33, R29 ;  /* 0x0000001d211e7221 */ /* 0x006fe20000010000 */
[----:B------:R-:W-:Y:S01]  /*2430*/  MOV R2, 0x2480 ;  /* 0x0000248000027802 */ /* 0x000fe20000000f00 */
[----:B------:R-:W-:-:S02]  /*2440*/  IMAD.MOV.U32 R29, RZ, RZ, 0x4 ;  /* 0x00000004ff1d7424 */ /* 0x000fc400078e00ff */
[----:B------:R-:W-:Y:S02]  /*2450*/  IMAD.MOV.U32 R32, RZ, RZ, 0x1f ;  /* 0x0000001fff207424 */ /* 0x000fe400078e00ff */
[----:B------:R-:W-:Y:S02]  /*2460*/  IMAD.MOV.U32 R31, RZ, RZ, -0x1 ;  /* 0xffffffffff1f7424 */ /* 0x000fe400078e00ff */
[----:B------:R-:W-:Y:S05]  /*2470*/  CALL.REL.NOINC `($__internal_21_$__cuda_sm70_shflsync_bfly_p) ;  /* 0x0000040000007944 */ /* 0x000fea0003c00000 */
[----:B-12---:R-:W-:Y:S01]  /*2480*/  FADD.FTZ R30, R30, R29 ;  /* 0x0000001d1e1e7221 */ /* 0x006fe20000010000 */
[----:B------:R-:W-:Y:S01]  /*2490*/  HFMA2.MMA R29, -RZ, RZ, 0, 1.1920928955078125e-07 ;  /* 0x00000002ff1d7435 */ /* 0x000fe200000001ff */
[----:B------:R-:W-:Y:S01]  /*24a0*/  IMAD.MOV.U32 R32, RZ, RZ, 0x1f ;  /* 0x0000001fff207424 */ /* 0x000fe200078e00ff */
[----:B------:R-:W-:Y:S01]  /*24b0*/  MOV R2, 0x24e0 ;  /* 0x000024e000027802 */ /* 0x000fe20000000f00 */
[----:B------:R-:W-:-:S03]  /*24c0*/  IMAD.MOV.U32 R31, RZ, RZ, -0x1 ;  /* 0xffffffffff1f7424 */ /* 0x000fc600078e00ff */
[----:B------:R-:W-:Y:S05]  /*24d0*/  CALL.REL.NOINC `($__internal_21_$__cuda_sm70_shflsync_bfly_p) ;  /* 0x000003a000007944 */ /* 0x000fea0003c00000 */
[----:B-12---:R-:W-:Y:S01]  /*24e0*/  FADD.FTZ R30, R30, R29 ;  /* 0x0000001d1e1e7221 */ /* 0x006fe20000010000 */
[----:B------:R-:W-:Y:S01]  /*24f0*/  MOV R32, 0x1f ;  /* 0x0000001f00207802 */ /* 0x000fe20000000f00 */
[----:B------:R-:W-:Y:S01]  /*2500*/  IMAD.MOV.U32 R29, RZ, RZ, 0x1 ;  /* 0x00000001ff1d7424 */ /* 0x000fe200078e00ff */
[----:B------:R-:W-:Y:S01]  /*2510*/  MOV R2, 0x2540 ;  /* 0x0000254000027802 */ /* 0x000fe20000000f00 */
[----:B------:R-:W-:-:S02]  /*2520*/  IMAD.MOV.U32 R31, RZ, RZ, -0x1 ;  /* 0xffffffffff1f7424 */ /* 0x000fc400078e00ff */
[----:B------:R-:W-:Y:S05]  /*2530*/  CALL.REL.NOINC `($__internal_21_$__cuda_sm70_shflsync_bfly_p) ;  /* 0x0000034000007944 */ /* 0x000fea0003c00000 */
[----:B-12---:R-:W-:Y:S05]  /*2540*/  BRA `(.L_x_457) ;  /* 0xfffff60000007947 */ /* 0x006fea000383ffff */
.L_x_452:
[----:B------:R-:W-:Y:S01]  /*2550*/  HFMA2.MMA R32, -RZ, RZ, 0, 1.847743988037109375e-06 ;  /* 0x0000001fff207435 */ /* 0x000fe200000001ff */
[----:B------:R-:W-:Y:S01]  /*2560*/  IMAD.MOV.U32 R30, RZ, RZ, R4 ;  /* 0x000000ffff1e7224 */ /* 0x000fe200078e0004 */
[----:B------:R-:W-:Y:S01]  /*2570*/  MOV R2, 0x25b0 ;  /* 0x000025b000027802 */ /* 0x000fe20000000f00 */
[----:B------:R-:W-:-:S02]  /*2580*/  IMAD.U32 R29, RZ, RZ, UR6 ;  /* 0x00000006ff1d7e24 */ /* 0x000fc4000f8e00ff */
[----:B------:R-:W-:Y:S02]  /*2590*/  IMAD.MOV.U32 R31, RZ, RZ, -0x1 ;  /* 0xffffffffff1f7424 */ /* 0x000fe400078e00ff */
[----:B------:R-:W-:Y:S05]  /*25a0*/  CALL.REL.NOINC `($__internal_21_$__cuda_sm70_shflsync_bfly_p) ;  /* 0x000002d000007944 */ /* 0x000fea0003c00000 */
[----:B-12---:R-:W-:Y:S05]  /*25b0*/  BRA `(.L_x_458) ;  /* 0xfffff7a000007947 */ /* 0x006fea000383ffff */
.L_x_453:
[----:B------:R-:W-:Y:S01]  /*25c0*/  IMAD.MOV.U32 R30, RZ, RZ, R5 ;  /* 0x000000ffff1e7224 */ /* 0x000fe200078e0005 */
[----:B------:R-:W-:Y:S01]  /*25d0*/  MOV R32, 0x1f ;  /* 0x0000001f00207802 */ /* 0x000fe20000000f00 */
[----:B------:R-:W-:Y:S01]  /*25e0*/  IMAD.U32 R29, RZ, RZ, UR6 ;  /* 0x00000006ff1d7e24 */ /* 0x000fe2000f8e00ff */
[----:B------:R-:W-:Y:S01]  /*25f0*/  MOV R2, 0x2620 ;  /* 0x0000262000027802 */ /* 0x000fe20000000f00 */
[----:B------:R-:W-:Y:S02]  /*2600*/  IMAD.MOV.U32 R31, RZ, RZ, -0x1 ;  /* 0xffffffffff1f7424 */ /* 0x000fe400078e00ff */
[----:B------:R-:W-:Y:S05]  /*2610*/  CALL.REL.NOINC `($__internal_21_$__cuda_sm70_shflsync_bfly_p) ;  /* 0x0000026000007944 */ /* 0x000fea0003c00000 */
        /* <DEDUP_REMOVED lines=17> */
[----:B------:R-:W-:Y:S05]  /*2730*/  CALL.REL.NOINC `($__internal_21_$__cuda_sm70_shflsync_bfly_p) ;  /* 0x0000014000007944 */ /* 0x000fea0003c00000 */
        /* <DEDUP_REMOVED lines=17> */
[----:B------:R-:W-:Y:S05]  /*2850*/  CALL.REL.NOINC `($__internal_21_$__cuda_sm70_shflsync_bfly_p) ;  /* 0x0000002000007944 */ /* 0x000fea0003c00000 */
[----:B--2---:R-:W-:Y:S01]  /*2860*/  MOV R2, R29 ;  /* 0x0000001d00027202 */ /* 0x004fe20000000f00 */
[----:B-1----:R-:W-:Y:S05]  /*2870*/  BRA `(.L_x_459) ;  /* 0xfffff8d000007947 */ /* 0x002fea000383ffff */
        .weak           $__internal_21_$__cuda_sm70_shflsync_bfly_p
        .type           $__internal_21_$__cuda_sm70_shflsync_bfly_p,@function
        .size           $__internal_21_$__cuda_sm70_shflsync_bfly_p,($__internal_22_$__cuda_sm70_warpsync - $__internal_21_$__cuda_sm70_shflsync_bfly_p)
$__internal_21_$__cuda_sm70_shflsync_bfly_p:
[----:B------:R-:W-:Y:S01]  /*2880*/  IMAD.MOV.U32 R3, RZ, RZ, 0x0 ;  /* 0x00000000ff037424 */ /* 0x000fe200078e00ff */
[----:B------:R-:W-:Y:S04]  /*2890*/  WARPSYNC R31 ;  /* 0x0000001f00007348 */ /* 0x000fe80003800000 */
[----:B------:R1:W2:Y:S01]  /*28a0*/  SHFL.BFLY PT, R29, R30, R29, R32 ;  /* 0x0c00001d1e1d7389 */ /* 0x0002a200000e0020 */
[----:B------:R-:W-:Y:S05]  /*28b0*/  RET.REL.NODEC R2 `(_ZN12tensorrt_llm7kernels32fusedQKNormRopeKernelNTokenHeadsIN3c108BFloat16ES3_Li128ELb0ELi2EEEvPviiifPKvS6_S6_PKlii) ;  /* 0xffffd74002007950 */ /* 0x000fea0003c3ffff */
        .weak           $__internal_22_$__cuda_sm70_warpsync
        .type           $__internal_22_$__cuda_sm70_warpsync,@function
        .size           $__internal_22_$__cuda_sm70_warpsync,(.L_x_3658 - $__internal_22_$__cuda_sm70_warpsync)
$__internal_22_$__cuda_sm70_warpsync:
[----:B------:R-:W-:Y:S04]  /*28c0*/  WARPSYNC R3 ;  /* 0x0000000300007348 */ /* 0x000fe80003800000 */
[----:B------:R-:W-:-:S04]  /*28d0*/  IMAD.MOV.U32 R3, RZ, RZ, 0x0 ;  /* 0x00000000ff037424 */ /* 0x000fc800078e00ff */
[----:B------:R-:W-:Y:S05]  /*28e0*/  RET.REL.NODEC R2 `(_ZN12tensorrt_llm7kernels32fusedQKNormRopeKernelNTokenHeadsIN3c108BFloat16ES3_Li128ELb0ELi2EEEvPviiifPKvS6_S6_PKlii) ;  /* 0xffffd71002007950 */ /* 0x000fea0003c3ffff */
.L_x_460:
        /* <DEDUP_REMOVED lines=9> */
.L_x_3658:


//--------------------- .text._ZN12tensorrt_llm7kernels32fusedQKNormRopeKernelNTokenHeadsIN3c108BFloat16ES3_Li128ELb1ELi2EEEvPviiifPKvS6_S6_PKlii --------------------------
	.section	.text._ZN12tensorrt_llm7kernels32fusedQKNormRopeKernelNTokenHeadsIN3c108BFloat16ES3_Li128ELb1ELi2EEEvPviiifPKvS6_S6_PKlii,"ax",@progbits
	.sectioninfo	@"SHI_REGISTERS=40"
	.align	128
        .global         _ZN12tensorrt_llm7kernels32fusedQKNormRopeKernelNTokenHeadsIN3c108BFloat16ES3_Li128ELb1ELi2EEEvPviiifPKvS6_S6_PKlii
        .type           _ZN12tensorrt_llm7kernels32fusedQKNormRopeKernelNTokenHeadsIN3c108BFloat16ES3_Li128ELb1ELi2EEEvPviiifPKvS6_S6_PKlii,@function
        .size           _ZN12tensorrt_llm7kernels32fusedQKNormRopeKernelNTokenHeadsIN3c108BFloat16ES3_Li128ELb1ELi2EEEvPviiifPKvS6_S6_PKlii,(.L_x_3659 - _ZN12tensorrt_llm7kernels32fusedQKNormRopeKernelNTokenHeadsIN3c108BFloat16ES3_Li128ELb1ELi2EEEvPviiifPKvS6_S6_PKlii)
        .other          _ZN12tensorrt_llm7kernels32fusedQKNormRopeKernelNTokenHeadsIN3c108BFloat16ES3_Li128ELb1ELi2EEEvPviiifPKvS6_S6_PKlii,@"STO_CUDA_ENTRY STV_DEFAULT"
_ZN12tensorrt_llm7kernels32fusedQKNormRopeKernelNTokenHeadsIN3c108BFloat16ES3_Li128ELb1ELi2EEEvPviiifPKvS6_S6_PKlii:
.text._ZN12tensorrt_llm7kernels32fusedQKNormRopeKernelNTokenHeadsIN3c108BFloat16ES3_Li128ELb1ELi2EEEvPviiifPKvS6_S6_PKlii:
        /* <DEDUP_REMOVED lines=10> */
[-C--:B------:R-:W-:Y:S02]  /*00a0*/  IABS R9, R6.reuse ;  /* 0x0000000600097213 */ /* 0x080fe40000000000 */
[----:B------:R-:W-:Y:S02]  /*00b0*/  IABS R11, R6 ;  /* 0x00000006000b7213 */ /* 0x000fe40000000000 */
        /* <DEDUP_REMOVED lines=62> */
.L_x_465:
        /* <DEDUP_REMOVED lines=45> */
.L_x_464:
[----:B------:R-:W-:Y:S05]  /*0770*/  BSYNC B1 ;  /* 0x0000000000017941 */ /* 0x000fea0003800000 */
.L_x_463:
        /* <DEDUP_REMOVED lines=9> */
.L_x_466:
        /* <DEDUP_REMOVED lines=16> */
.L_x_462:
[----:B------:R-:W-:Y:S05]  /*0910*/  BSYNC B0 ;  /* 0x0000000000007941 */ /* 0x000fea0003800000 */
.L_x_461:
        /* <DEDUP_REMOVED lines=35> */
.L_x_471:
        /* <DEDUP_REMOVED lines=13> */
.L_x_470:
[----:B------:R-:W-:Y:S05]  /*0c20*/  BSYNC B1 ;  /* 0x0000000000017941 */ /* 0x000fea0003800000 */
.L_x_469:
        /* <DEDUP_REMOVED lines=21> */
.L_x_474:
        /* <DEDUP_REMOVED lines=49> */
.L_x_473:
[----:B------:R-:W-:Y:S05]  /*1090*/  BSYNC B1 ;  /* 0x0000000000017941 */ /* 0x000fea0003800000 */
.L_x_472:
        /* <DEDUP_REMOVED lines=32> */
.L_x_476:
[----:B------:R-:W-:Y:S05]  /*12a0*/  BSYNC B1 ;  /* 0x0000000000017941 */ /* 0x000fea0003800000 */
.L_x_475:
        /* <DEDUP_REMOVED lines=15> */
.L_x_468:
[----:B------:R-:W-:Y:S05]  /*13a0*/  BSYNC B0 ;  /* 0x0000000000007941 */ /* 0x000fea0003800000 */
.L_x_467:
        /* <DEDUP_REMOVED lines=40> */
.L_x_483:
        /* <DEDUP_REMOVED lines=12> */
.L_x_484:
        /* <DEDUP_REMOVED lines=9> */
.L_x_485:
        /* <DEDUP_REMOVED lines=20> */
.L_x_480:
[----:B------:R-:W-:Y:S05]  /*18c0*/  BSYNC B0 ;  /* 0x0000000000007941 */ /* 0x000fea0003800000 */
.L_x_479:
        /* <DEDUP_REMOVED lines=19> */
.L_x_482:
[----:B------:R-:W-:Y:S05]  /*1a00*/  BSYNC B0 ;  /* 0x0000000000007941 */ /* 0x000fea0003800000 */
.L_x_481:
        /* <DEDUP_REMOVED lines=16> */
.L_x_477:
[----:B------:R-:W-:Y:S01]  /*1b10*/  IMAD.MOV.U32 R25, RZ, RZ, 0x10 ;  /* 0x00000010ff197424 */ /* 0x000fe200078e00ff */
[----:B------:R-:W-:Y:S01]  /*1b20*/  MOV R28, 0x1b60 ;  /* 0x00001b60001c7802 */ /* 0x000fe20000000f00 */
[----:B------:R-:W-:Y:S02]  /*1b30*/  IMAD.MOV.U32 R24, RZ, RZ, 0x1f ;  /* 0x0000001fff187424 */ /* 0x000fe400078e00ff */
[----:B------:R-:W-:Y:S02]  /*1b40*/  IMAD.MOV.U32 R15, RZ, RZ, -0x1 ;  /* 0xffffffffff0f7424 */ /* 0x000fe400078e00ff */
[----:B------:R-:W-:Y:S05]  /*1b50*/  CALL.REL.NOINC `($__internal_23_$__cuda_sm70_shflsync_bfly_p) ;  /* 0x000001a000007944 */ /* 0x000fea0003c00000 */
[----:B-12---:R-:W-:Y:S05]  /*1b60*/  BRA `(.L_x_484) ;  /* 0xfffffb8000007947 */ /* 0x006fea000383ffff */
.L_x_478:
[----:B------:R-:W-:Y:S01]  /*1b70*/  IMAD.MOV.U32 R25, RZ, RZ, 0x8 ;  /* 0x00000008ff197424 */ /* 0x000fe200078e00ff */
[----:B------:R-:W-:Y:S01]  /*1b80*/  MOV R24, 0x1f ;  /* 0x0000001f00187802 */ /* 0x000fe20000000f00 */
[----:B------:R-:W-:Y:S01]  /*1b90*/  IMAD.MOV.U32 R15, RZ, RZ, -0x1 ;  /* 0xffffffffff0f7424 */ /* 0x000fe200078e00ff */
[----:B------:R-:W-:-:S02]  /*1ba0*/  MOV R28, 0x1bc0 ;  /* 0x00001bc0001c7802 */ /* 0x000fc40000000f00 */
[----:B------:R-:W-:Y:S05]  /*1bb0*/  CALL.REL.NOINC `($__internal_23_$__cuda_sm70_shflsync_bfly_p) ;  /* 0x0000014000007944 */ /* 0x000fea0003c00000 */
[----:B-12---:R-:W-:Y:S01]  /*1bc0*/  FADD.FTZ R27, R27, R24 ;  /* 0x000000181b1b7221 */ /* 0x006fe20000010000 */
[----:B------:R-:W-:Y:S01]  /*1bd0*/  MOV R28, 0x1c20 ;  /* 0x00001c20001c7802 */ /* 0x000fe20000000f00 */
[----:B------:R-:W-:-:S02]  /*1be0*/  IMAD.MOV.U32 R25, RZ, RZ, 0x4 ;  /* 0x00000004ff197424 */ /* 0x000fc400078e00ff */
[----:B------:R-:W-:Y:S02]  /*1bf0*/  IMAD.MOV.U32 R24, RZ, RZ, 0x1f ;  /* 0x0000001fff187424 */ /* 0x000fe400078e00ff */
[----:B------:R-:W-:Y:S02]  /*1c00*/  IMAD.MOV.U32 R15, RZ, RZ, -0x1 ;  /* 0xffffffffff0f7424 */ /* 0x000fe400078e00ff */
[----:B------:R-:W-:Y:S05]  /*1c10*/  CALL.REL.NOINC `($__internal_23_$__cuda_sm70_shflsync_bfly_p) ;  /* 0x000000e000007944 */ /* 0x000fea0003c00000 */
[----:B-1----:R-:W-:Y:S01]  /*1c20*/  HFMA2.MMA R25, -RZ, RZ, 0, 1.1920928955078125e-07 ;  /* 0x00000002ff197435 */ /* 0x002fe200000001ff */
[----:B--2---:R-:W-:Y:S01]  /*1c30*/  FADD.FTZ R27, R27, R24 ;  /* 0x000000181b1b7221 */ /* 0x004fe20000010000 */
[----:B------:R-:W-:Y:S01]  /*1c40*/  MOV R28, 0x1c80 ;  /* 0x00001c80001c7802 */ /* 0x000fe20000000f00 */
[----:B------:R-:W-:Y:S02]  /*1c50*/  IMAD.MOV.U32 R24, RZ, RZ, 0x1f ;  /* 0x0000001fff187424 */ /* 0x000fe400078e00ff */
[----:B------:R-:W-:Y:S02]  /*1c60*/  IMAD.MOV.U32 R15, RZ, RZ, -0x1 ;  /* 0xffffffffff0f7424 */ /* 0x000fe400078e00ff */
[----:B------:R-:W-:Y:S05]  /*1c70*/  CALL.REL.NOINC `($__internal_23_$__cuda_sm70_shflsync_bfly_p) ;  /* 0x0000008000007944 */ /* 0x000fea0003c00000 */
[----:B--2---:R-:W-:Y:S01]  /*1c80*/  FADD.FTZ R29, R27, R24 ;  /* 0x000000181b1d7221 */ /* 0x004fe20000010000 */
[----:B-1----:R-:W-:Y:S01]  /*1c90*/  MOV R15, 0xffffffff ;  /* 0xffffffff000f7802 */ /* 0x002fe20000000f00 */
[----:B------:R-:W-:Y:S01]  /*1ca0*/  IMAD.MOV.U32 R25, RZ, RZ, 0x1 ;  /* 0x00000001ff197424 */ /* 0x000fe200078e00ff */
[----:B------:R-:W-:Y:S01]  /*1cb0*/  MOV R28, 0x1cf0 ;  /* 0x00001cf0001c7802 */ /* 0x000fe20000000f00 */
[----:B------:R-:W-:-:S02]  /*1cc0*/  IMAD.MOV.U32 R24, RZ, RZ, 0x1f ;  /* 0x0000001fff187424 */ /* 0x000fc400078e00ff */
[----:B------:R-:W-:Y:S02]  /*1cd0*/  IMAD.MOV.U32 R27, RZ, RZ, R29 ;  /* 0x000000ffff1b7224 */ /* 0x000fe400078e001d */
[----:B------:R-:W-:Y:S05]  /*1ce0*/  CALL.REL.NOINC `($__internal_23_$__cuda_sm70_shflsync_bfly_p) ;  /* 0x0000001000007944 */ /* 0x000fea0003c00000 */
[----:B-12---:R-:W-:Y:S05]  /*1cf0*/  BRA `(.L_x_485) ;  /* 0xfffffa8000007947 */ /* 0x006fea000383ffff */
        .weak           $__internal_23_$__cuda_sm70_shflsync_bfly_p
        .type           $__internal_23_$__cuda_sm70_shflsync_bfly_p,@function
        .size           $__internal_23_$__cuda_sm70_shflsync_bfly_p,(.L_x_3659 - $__internal_23_$__cuda_sm70_shflsync_bfly_p)
$__internal_23_$__cuda_sm70_shflsync_bfly_p:
[----:B------:R-:W-:Y:S01]  /*1d00*/  IMAD.MOV.U32 R30, RZ, RZ, R28 ;  /* 0x000000ffff1e7224 */ /* 0x000fe200078e001c */
[----:B------:R-:W-:Y:S04]  /*1d10*/  WARPSYNC R15 ;  /* 0x0000000f00007348 */ /* 0x000fe80003800000 */
[----:B------:R-:W-:Y:S01]  /*1d20*/  IMAD.MOV.U32 R31, RZ, RZ, 0x0 ;  /* 0x00000000ff1f7424 */ /* 0x000fe200078e00ff */
[----:B------:R1:W2:Y:S03]  /*1d30*/  SHFL.BFLY PT, R24, R27, R25, R24 ;  /* 0x0c0000191b187389 */ /* 0x0002a600000e0018 */
[----:B------:R-:W-:Y:S05]  /*1d40*/  RET.REL.NODEC R30 `(_ZN12tensorrt_llm7kernels32fusedQKNormRopeKernelNTokenHeadsIN3c108BFloat16ES3_Li128ELb1ELi2EEEvPviiifPKvS6_S6_PKlii) ;  /* 0xffffe2b01e007950 */ /* 0x000fea0003c3ffff */
.L_x_486:
        /* <DEDUP_REMOVED lines=11> */
.L_x_3659:


//--------------------- .text._ZN12tensorrt_llm7kernels32fusedQKNormRopeKernelNTokenHeadsIN3c108BFloat16ES3_Li64ELb0ELi2EEEvPviiifPKvS6_S6_PKlii --------------------------
	.section	.text._ZN12tensorrt_llm7kernels32fusedQKNormRopeKernelNTokenHeadsIN3c108BFloat16ES3_Li64ELb0ELi2EEEvPviiifPKvS6_S6_PKlii,"ax",@progbits
	.sectioninfo	@"SHI_REGISTERS=32"
	.align	128
        .global         _ZN12tensorrt_llm7kernels32fusedQKNormRopeKernelNTokenHeadsIN3c108BFloat16ES3_Li64ELb0ELi2EEEvPviiifPKvS6_S6_PKlii
        .type           _ZN12tensorrt_llm7kernels32fusedQKNormRopeKernelNTokenHeadsIN3c108BFloat16ES3_Li64ELb0ELi2EEEvPviiifPKvS6_S6_PKlii,@function
        .size           _ZN12tensorrt_llm7kernels32fusedQKNormRopeKernelNTokenHeadsIN3c108BFloat16ES3_Li64ELb0ELi2EEEvPviiifPKvS6_S6_PKlii,(.L_x_3661 - _ZN12tensorrt_llm7kernels32fusedQKNormRopeKernelNTokenHeadsIN3c108BFloat16ES3_Li64ELb0ELi2EEEvPviiifPKvS6_S6_PKlii)
        .other          _ZN12tensorrt_llm7kernels32fusedQKNormRopeKernelNTokenHeadsIN3c108BFloat16ES3_Li64ELb0ELi2EEEvPviiifPKvS6_S6_PKlii,@"STO_CUDA_ENTRY STV_DEFAULT"
_ZN12tensorrt_llm7kernels32fusedQKNormRopeKernelNTokenHeadsIN3c108BFloat16ES3_Li64ELb0ELi2EEEvPviiifPKvS6_S6_PKlii:
.text._ZN12tensorrt_llm7kernels32fusedQKNormRopeKernelNTokenHeadsIN3c108BFloat16ES3_Li64ELb0ELi2EEEvPviiifPKvS6_S6_PKlii:
        /* <DEDUP_REMOVED lines=74> */
.L_x_491:
        /* <DEDUP_REMOVED lines=45> */
.L_x_490:
[----:B------:R-:W-:Y:S05]  /*0770*/  BSYNC B1 ;  /* 0x0000000000017941 */ /* 0x000fea0003800000 */
.L_x_489:
        /* <DEDUP_REMOVED lines=9> */
.L_x_492:
        /* <DEDUP_REMOVED lines=16> */
.L_x_488:
[----:B------:R-:W-:Y:S05]  /*0910*/  BSYNC B0 ;  /* 0x0000000000007941 */ /* 0x000fea0003800000 */
.L_x_487:
        /* <DEDUP_REMOVED lines=13> */
[-C--:B------:R-:W-:Y:S01]  /*09f0*/  LOP3.LUT R10, RZ, R6.reuse, RZ, 0x33, !PT ;  /* 0x00000006ff0a7212 */ /* 0x080fe200078e33ff */
[----:B------:R-:W-:Y:S01]  /*0a00*/  BSSY B1, `(.L_x_495) ;  /* 0x0000022000017945 */ /* 0x000fe20003800000 */
[----:B------:R-:W-:Y:S02]  /*0a10*/  MOV R14, R6 ;  /* 0x00000006000e7202 */ /* 0x000fe40000000f00 */
[----:B------:R-:W-:Y:S01]  /*0a20*/  SHF.R.S32.HI R21, RZ, 0x1f, R11 ;  /* 0x0000001fff157819 */ /* 0x000fe2000001140b */
        /* <DEDUP_REMOVED lines=8> */
[----:B------:R-:W-:Y:S02]  /*0ab0*/  IMAD.SHL.U32 R18, R14, 0x2, RZ ;  /* 0x000000020e127824 */ /* 0x000fe400078e00ff */
[----:B------:R-:W-:-:S05]  /*0ac0*/  IMAD.IADD R15, R15, 0x1, R19 ;  /* 0x000000010f0f7824 */ /* 0x000fca00078e0213 */
[----:B------:R-:W-:Y:S01]  /*0ad0*/  SHF.L.U64.HI R19, R14, 0x1, R15 ;  /* 0x000000010e137819 */ /* 0x000fe2000001020f */
[----:B------:R-:W-:Y:S02]  /*0ae0*/  IMAD R15, R0, c[0x0][0x19c], RZ ;  /* 0x00006700000f7a24 */ /* 0x000fe400078e02ff */
[----:B------:R-:W-:Y:S02]  /*0af0*/  IMAD.MOV.U32 R14, RZ, RZ, R6 ;  /* 0x000000ffff0e7224 */ /* 0x000fe400078e0006 */
[----:B------:R-:W-:-:S04]  /*0b00*/  IMAD.WIDE.U32 R18, R6, 0x10, R18 ;  /* 0x0000001006127825 */ /* 0x000fc800078e0012 */
[----:B------:R-:W-:Y:S01]  /*0b10*/  IMAD R15, R6, 0x8, R15 ;  /* 0x00000008060f7824 */ /* 0x000fe200078e020f */
[----:B------:R-:W-:-:S04]  /*0b20*/  IADD3 R10, P0, R18, c[0x0][0x188], RZ ;  /* 0x00006200120a7a10 */ /* 0x000fc80007f1e0ff */
[----:B------:R-:W-:Y:S02]  /*0b30*/  IADD3.X R23, R19, c[0x0][0x18c], RZ, P0, !PT ;  /* 0x0000630013177a10 */ /* 0x000fe400007fe4ff */
[----:B------:R-:W-:Y:S02]  /*0b40*/  SHF.L.U32 R15, R15, 0x1, RZ ;  /* 0x000000010f0f7819 */ /* 0x000fe400000006ff */
.L_x_497:
        /* <DEDUP_REMOVED lines=13> */
.L_x_496:
[----:B------:R-:W-:Y:S05]  /*0c20*/  BSYNC B1 ;  /* 0x0000000000017941 */ /* 0x000fea0003800000 */
.L_x_495:
        /* <DEDUP_REMOVED lines=22> */
.L_x_500:
[----:B-1----:R-:W-:Y:S01]  /*0d90*/  IADD3 R16, P2, R25, R10, RZ ;  /* 0x0000000a19107210 */ /* 0x002fe20007f5e0ff */
[--C-:B------:R-:W-:Y:S01]  /*0da0*/  IMAD.IADD R29, R23, 0x1, R25.reuse ;  /* 0x00000001171d7824 */ /* 0x100fe200078e0219 */
[----:B------:R-:W-:Y:S01]  /*0db0*/  IADD3 R24, R12, R25, RZ ;  /* 0x000000190c187210 */ /* 0x000fe20007ffe0ff */
[----:B------:R-:W-:Y:S01]  /*0dc0*/  IMAD.IADD R28, R21, 0x1, R25 ;  /* 0x00000001151c7824 */ /* 0x000fe200078e0219 */
[----:B------:R-:W-:Y:S01]  /*0dd0*/  IADD3 R14, R14, 0x200, RZ ;  /* 0x000002000e0e7810 */ /* 0x000fe20007ffe0ff */
[----:B------:R-:W-:Y:S01]  /*0de0*/  IMAD.X R17, R15, 0x1, R22, P2 ;  /* 0x000000010f117824 */ /* 0x000fe200010e0616 */
[----:B------:R-:W-:-:S04]  /*0df0*/  IADD3 R18, P2, R16, 0x1000, RZ ;  /* 0x0000100010127810 */ /* 0x000fc80007f5e0ff */
[----:B------:R-:W-:Y:S01]  /*0e00*/  @!PT LDS RZ, [RZ] ;  /* 0x00000000fffff984 */ /* 0x000fe20000000800 */
[----:B------:R-:W-:Y:S01]  /*0e10*/  @!PT LDS RZ, [RZ] ;  /* 0x00000000fffff984 */ /* 0x000fe20000000800 */
[----:B------:R-:W-:Y:S01]  /*0e20*/  @!PT LDS RZ, [RZ] ;  /* 0x00000000fffff984 */ /* 0x000fe20000000800 */
[----:B------:R1:W-:Y:S01]  /*0e30*/  LDGSTS.E.BYPASS.128 [R24], [R16.64] ;  /* 0x0000000010187fae */ /* 0x0003e2000b901c46 */
[----:B------:R-:W-:Y:S02]  /*0e40*/  IMAD.X R19, RZ, RZ, R17, P2 ;  /* 0x000000ffff137224 */ /* 0x000fe400010e0611 */
[----:B-1----:R-:W-:-:S05]  /*0e50*/  IMAD.IADD R24, R20, 0x1, R25 ;  /* 0x0000000114187824 */ /* 0x002fca00078e0219 */
[----:B------:R1:W-:Y:S04]  /*0e60*/  LDGSTS.E.BYPASS.128 [R24], [R16.64+0x200] ;  /* 0x0000020010187fae */ /* 0x0003e8000b901c46 */
[----:B------:R2:W-:Y:S04]  /*0e70*/  LDGSTS.E.BYPASS.128 [R29], [R16.64+0x400] ;  /* 0x00000400101d7fae */ /* 0x0005e8000b901c46 */
[----:B------:R3:W-:Y:S01]  /*0e80*/  LDGSTS.E.BYPASS.128 [R28], [R16.64+0x600] ;  /* 0x00000600101c7fae */ /* 0x0007e2000b901c46 */
[----:B--2---:R-:W-:-:S04]  /*0e90*/  IADD3 R29, R25, 0x800, RZ ;  /* 0x00000800191d7810 */ /* 0x004fc80007ffe0ff */
[----:B------:R-:W-:Y:S01]  /*0ea0*/  IADD3 R26, R12, R29, RZ ;  /* 0x0000001d0c1a7210 */ /* 0x000fe20007ffe0ff */
[----:B-1----:R-:W-:Y:S01]  /*0eb0*/  IMAD.IADD R24, R20, 0x1, R29 ;  /* 0x0000000114187824 */ /* 0x002fe200078e021d */
[----:B---3--:R-:W-:Y:S02]  /*0ec0*/  IADD3 R28, R25, 0x1000, RZ ;  /* 0x00001000191c7810 */ /* 0x008fe40007ffe0ff */
[----:B------:R-:W-:Y:S01]  /*0ed0*/  IADD3 R16, P2, R16, 0x2000, RZ ;  /* 0x0000200010107810 */ /* 0x000fe20007f5e0ff */
[----:B------:R1:W-:Y:S04]  /*0ee0*/  LDGSTS.E.BYPASS.128 [R26], [R18.64+-0x800] ;  /* 0x00000800121a7fae */ /* 0x0003e8000b901c46 */
[----:B------:R2:W-:Y:S01]  /*0ef0*/  LDGSTS.E.BYPASS.128 [R24], [R18.64+-0x600] ;  /* 0x00000a0012187fae */ /* 0x0005e2000b901c46 */
[----:B------:R-:W-:Y:S01]  /*0f00*/  IMAD.X R17, RZ, RZ, R17, P2 ;  /* 0x000000ffff117224 */ /* 0x000fe200010e0611 */
[----:B------:R-:W-:Y:S01]  /*0f10*/  ISETP.GE.AND P2, PT, R14, R27, PT ;  /* 0x0000001b0e00720c */ /* 0x000fe20003f46270 */
[----:B-1----:R-:W-:-:S02]  /*0f20*/  IMAD.IADD R26, R23, 0x1, R29 ;  /* 0x00000001171a7824 */ /* 0x002fc400078e021d */
        /* <DEDUP_REMOVED lines=23> */
.L_x_499:
[----:B------:R-:W-:Y:S05]  /*10a0*/  BSYNC B1 ;  /* 0x0000000000017941 */ /* 0x000fea0003800000 */
.L_x_498:
        /* <DEDUP_REMOVED lines=32> */
.L_x_502:
[----:B------:R-:W-:Y:S05]  /*12b0*/  BSYNC B1 ;  /* 0x0000000000017941 */ /* 0x000fea0003800000 */
.L_x_501:
        /* <DEDUP_REMOVED lines=15> */
.L_x_494:
[----:B------:R-:W-:Y:S05]  /*13b0*/  BSYNC B0 ;  /* 0x0000000000007941 */ /* 0x000fea0003800000 */
.L_x_493:
        /* <DEDUP_REMOVED lines=52> */
.L_x_513:
        /* <DEDUP_REMOVED lines=8> */
.L_x_514:
        /* <DEDUP_REMOVED lines=9> */
.L_x_515:
        /* <DEDUP_REMOVED lines=13> */
.L_x_506:
[----:B------:R-:W-:Y:S05]  /*18e0*/  BSYNC B0 ;  /* 0x0000000000007941 */ /* 0x000fea0003800000 */
.L_x_505:
        /* <DEDUP_REMOVED lines=8> */
[----:B------:R-:W-:Y:S05]  /*1970*/  CALL.REL.NOINC `($__internal_25_$__cuda_sm70_warpsync) ;  /* 0x0000079000007944 */ /* 0x000fea0003c00000 */
.L_x_509:
[----:B------:R-:W-:-:S06]  /*1980*/  NOP ;  /* 0x0000000000007918 */ /* 0x000fcc0000000000 */
[----:B------:R-:W-:Y:S05]  /*1990*/  BRA.DIV ~URZ, `(.L_x_510) ;  /* 0x000006427f007947 */ /* 0x000fea000b800000 */
[----:B------:R1:W2:Y:S02]  /*19a0*/  SHFL.BFLY PT, R22, R18, R15, 0x1f ;  /* 0x0c001f0f12167589 */ /* 0x0002a400000e0000 */
.L_x_516:
        /* <DEDUP_REMOVED lines=36> */
.L_x_517:
        /* <DEDUP_REMOVED lines=14> */
[----:B------:R-:W-:Y:S05]  /*1cd0*/  CALL.REL.NOINC `($__internal_25_$__cuda_sm70_warpsync) ;  /* 0x0000043000007944 */ /* 0x000fea0003c00000 */
.L_x_512:
[----:B------:R-:W-:-:S06]  /*1ce0*/  NOP ;  /* 0x0000000000007918 */ /* 0x000fcc0000000000 */
.L_x_508:
[----:B------:R-:W-:Y:S05]  /*1cf0*/  BSYNC B0 ;  /* 0x0000000000007941 */ /* 0x000fea0003800000 */
.L_x_507:
        /* <DEDUP_REMOVED lines=15> */
.L_x_503:
[----:B------:R-:W-:Y:S01]  /*1df0*/  IMAD.MOV.U32 R26, RZ, RZ, 0x10 ;  /* 0x00000010ff1a7424 */ /* 0x000fe200078e00ff */
[----:B------:R-:W-:Y:S01]  /*1e00*/  MOV R2, 0x1e40 ;  /* 0x00001e4000027802 */ /* 0x000fe20000000f00 */
[----:B------:R-:W-:Y:S02]  /*1e10*/  IMAD.MOV.U32 R25, RZ, RZ, 0x1f ;  /* 0x0000001fff197424 */ /* 0x000fe400078e00ff */
[----:B------:R-:W-:Y:S02]  /*1e20*/  IMAD.MOV.U32 R24, RZ, RZ, -0x1 ;  /* 0xffffffffff187424 */ /* 0x000fe400078e00ff */
[----:B------:R-:W-:Y:S05]  /*1e30*/  CALL.REL.NOINC `($__internal_24_$__cuda_sm70_shflsync_bfly_p) ;  /* 0x0000029000007944 */ /* 0x000fea0003c00000 */
[----:B-12---:R-:W-:Y:S05]  /*1e40*/  BRA `(.L_x_514) ;  /* 0xfffff93000007947 */ /* 0x006fea000383ffff */
.L_x_504:
[----:B-1----:R-:W-:Y:S01]  /*1e50*/  MOV R22, R27 ;  /* 0x0000001b00167202 */ /* 0x002fe20000000f00 */
[----:B------:R-:W-:Y:S01]  /*1e60*/  IMAD.MOV.U32 R26, RZ, RZ, 0x8 ;  /* 0x00000008ff1a7424 */ /* 0x000fe200078e00ff */
[----:B------:R-:W-:Y:S01]  /*1e70*/  MOV R2, 0x1eb0 ;  /* 0x00001eb000027802 */ /* 0x000fe20000000f00 */
[----:B------:R-:W-:-:S02]  /*1e80*/  IMAD.MOV.U32 R25, RZ, RZ, 0x1f ;  /* 0x0000001fff197424 */ /* 0x000fc400078e00ff */
[----:B------:R-:W-:Y:S02]  /*1e90*/  IMAD.MOV.U32 R24, RZ, RZ, -0x1 ;  /* 0xffffffffff187424 */ /* 0x000fe400078e00ff */
[----:B------:R-:W-:Y:S05]  /*1ea0*/  CALL.REL.NOINC `($__internal_24_$__cuda_sm70_shflsync_bfly_p) ;  /* 0x0000022000007944 */ /* 0x000fea0003c00000 */
[----:B-12---:R-:W-:Y:S01]  /*1eb0*/  FADD.FTZ R22, R27, R25 ;  /* 0x000000191b167221 */ /* 0x006fe20000010000 */
[----:B------:R-:W-:Y:S01]  /*1ec0*/  HFMA2.MMA R25, -RZ, RZ, 0, 1.847743988037109375e-06 ;  /* 0x0000001fff197435 */ /* 0x000fe200000001ff */
[----:B------:R-:W-:Y:S01]  /*1ed0*/  IMAD.MOV.U32 R26, RZ, RZ, 0x4 ;  /* 0x00000004ff1a7424 */ /* 0x000fe200078e00ff */
[----:B------:R-:W-:Y:S01]  /*1ee0*/  MOV R2, 0x1f10 ;  /* 0x00001f1000027802 */ /* 0x000fe20000000f00 */
[----:B------:R-:W-:-:S03]  /*1ef0*/  IMAD.MOV.U32 R24, RZ, RZ, -0x1 ;  /* 0xffffffffff187424 */ /* 0x000fc600078e00ff */
[----:B------:R-:W-:Y:S05]  /*1f00*/  CALL.REL.NOINC `($__internal_24_$__cuda_sm70_shflsync_bfly_p) ;  /* 0x000001c000007944 */ /* 0x000fea0003c00000 */
[----:B-12---:R-:W-:Y:S01]  /*1f10*/  FADD.FTZ R22, R22, R25 ;  /* 0x0000001916167221 */ /* 0x006fe20000010000 */
[----:B------:R-:W-:Y:S01]  /*1f20*/  MOV R2, 0x1f70 ;  /* 0x00001f7000027802 */ /* 0x000fe20000000f00 */
[----:B------:R-:W-:Y:S02]  /*1f30*/  IMAD.MOV.U32 R26, RZ, RZ, 0x2 ;  /* 0x00000002ff1a7424 */ /* 0x000fe400078e00ff */
[----:B------:R-:W-:Y:S02]  /*1f40*/  IMAD.MOV.U32 R25, RZ, RZ, 0x1f ;  /* 0x0000001fff197424 */ /* 0x000fe400078e00ff */
[----:B------:R-:W-:-:S02]  /*1f50*/  IMAD.MOV.U32 R24, RZ, RZ, -0x1 ;  /* 0xffffffffff187424 */ /* 0x000fc400078e00ff */
[----:B------:R-:W-:Y:S05]  /*1f60*/  CALL.REL.NOINC `($__internal_24_$__cuda_sm70_shflsync_bfly_p) ;  /* 0x0000016000007944 */ /* 0x000fea0003c00000 */
[----:B-12---:R-:W-:Y:S01]  /*1f70*/  FADD.FTZ R22, R22, R25 ;  /* 0x0000001916167221 */ /* 0x006fe20000010000 */
[----:B------:R-:W-:Y:S01]  /*1f80*/  MOV R26, 0x1 ;  /* 0x00000001001a7802 */ /* 0x000fe20000000f00 */
[----:B------:R-:W-:Y:S01]  /*1f90*/  IMAD.MOV.U32 R25, RZ, RZ, 0x1f ;  /* 0x0000001fff197424 */ /* 0x000fe200078e00ff */
[----:B------:R-:W-:Y:S01]  /*1fa0*/  MOV R2, 0x1fd0 ;  /* 0x00001fd000027802 */ /* 0x000fe20000000f00 */
[----:B------:R-:W-:-:S02]  /*1fb0*/  IMAD.MOV.U32 R24, RZ, RZ, -0x1 ;  /* 0xffffffffff187424 */ /* 0x000fc400078e00ff */
[----:B------:R-:W-:Y:S05]  /*1fc0*/  CALL.REL.NOINC `($__internal_24_$__cuda_sm70_shflsync_bfly_p) ;  /* 0x0000010000007944 */ /* 0x000fea0003c00000 */
[----:B-12---:R-:W-:Y:S05]  /*1fd0*/  BRA `(.L_x_515) ;  /* 0xfffff83000007947 */ /* 0x006fea000383ffff */
.L_x_510:
[----:B------:R-:W-:Y:S01]  /*1fe0*/  HFMA2.MMA R25, -RZ, RZ, 0, 1.847743988037109375e-06 ;  /* 0x0000001fff197435 */ /* 0x000fe200000001ff */
[----:B------:R-:W-:Y:S01]  /*1ff0*/  IMAD.MOV.U32 R22, RZ, RZ, R18 ;  /* 0x000000ffff167224 */ /* 0x000fe200078e0012 */
[----:B------:R-:W-:Y:S01]  /*2000*/  MOV R2, 0x2040 ;  /* 0x0000204000027802 */ /* 0x000fe20000000f00 */
[----:B------:R-:W-:-:S02]  /*2010*/  IMAD.MOV.U32 R26, RZ, RZ, R15 ;  /* 0x000000ffff1a7224 */ /* 0x000fc400078e000f */
[----:B------:R-:W-:Y:S02]  /*2020*/  IMAD.MOV.U32 R24, RZ, RZ, -0x1 ;  /* 0xffffffffff187424 */ /* 0x000fe400078e00ff */
[----:B------:R-:W-:Y:S05]  /*2030*/  CALL.REL.NOINC `($__internal_24_$__cuda_sm70_shflsync_bfly_p) ;  /* 0x0000009000007944 */ /* 0x000fea0003c00000 */
[----:B-12---:R-:W-:Y:S01]  /*2040*/  IMAD.MOV.U32 R22, RZ, RZ, R25 ;  /* 0x000000ffff167224 */ /* 0x006fe200078e0019 */
[----:B------:R-:W-:Y:S05]  /*2050*/  BRA `(.L_x_516) ;  /* 0xfffff95000007947 */ /* 0x000fea000383ffff */
.L_x_511:
[----:B------:R-:W-:Y:S01]  /*2060*/  IMAD.MOV.U32 R22, RZ, RZ, R20 ;  /* 0x000000ffff167224 */ /* 0x000fe200078e0014 */
[----:B------:R-:W-:Y:S01]  /*2070*/  MOV R25, 0x1f ;  /* 0x0000001f00197802 */ /* 0x000fe20000000f00 */
[----:B------:R-:W-:Y:S01]  /*2080*/  IMAD.MOV.U32 R26, RZ, RZ, R15 ;  /* 0x000000ffff1a7224 */ /* 0x000fe200078e000f */
[----:B------:R-:W-:Y:S01]  /*2090*/  MOV R2, 0x20c0 ;  /* 0x000020c000027802 */ /* 0x000fe20000000f00 */
[----:B------:R-:W-:Y:S02]  /*20a0*/  IMAD.MOV.U32 R24, RZ, RZ, -0x1 ;  /* 0xffffffffff187424 */ /* 0x000fe400078e00ff */
[----:B------:R-:W-:Y:S05]  /*20b0*/  CALL.REL.NOINC `($__internal_24_$__cuda_sm70_shflsync_bfly_p) ;  /* 0x0000001000007944 */ /* 0x000fea0003c00000 */
[----:B-12---:R-:W-:Y:S05]  /*20c0*/  BRA `(.L_x_517) ;  /* 0xfffffb2000007947 */ /* 0x006fea000383ffff */
        .weak           $__internal_24_$__cuda_sm70_shflsync_bfly_p
        .type           $__internal_24_$__cuda_sm70_shflsync_bfly_p,@function
        .size           $__internal_24_$__cuda_sm70_shflsync_bfly_p,($__internal_25_$__cuda_sm70_warpsync - $__internal_24_$__cuda_sm70_shflsync_bfly_p)
$__internal_24_$__cuda_sm70_shflsync_bfly_p:
[----:B------:R-:W-:Y:S01]  /*20d0*/  IMAD.MOV.U32 R3, RZ, RZ, 0x0 ;  /* 0x00000000ff037424 */ /* 0x000fe200078e00ff */
[----:B------:R-:W-:Y:S04]  /*20e0*/  WARPSYNC R24 ;  /* 0x0000001800007348 */ /* 0x000fe80003800000 */
[----:B------:R1:W2:Y:S01]  /*20f0*/  SHFL.BFLY PT, R25, R22, R26, R25 ;  /* 0x0c00001a16197389 */ /* 0x0002a200000e0019 */
[----:B------:R-:W-:Y:S05]  /*2100*/  RET.REL.NODEC R2 `(_ZN12tensorrt_llm7kernels32fusedQKNormRopeKernelNTokenHeadsIN3c108BFloat16ES3_Li64ELb0ELi2EEEvPviiifPKvS6_S6_PKlii) ;  /* 0xffffdef002007950 */ /* 0x000fea0003c3ffff */
        .weak           $__internal_25_$__cuda_sm70_warpsync
        .type           $__internal_25_$__cuda_sm70_warpsync,@function
        .size           $__internal_25_$__cuda_sm70_warpsync,(.L_x_3661 - $__internal_25_$__cuda_sm70_warpsync)
$__internal_25_$__cuda_sm70_warpsync:
[----:B------:R-:W-:Y:S04]  /*2110*/  WARPSYNC R3 ;  /* 0x0000000300007348 */ /* 0x000fe80003800000 */
[----:B------:R-:W-:-:S04]  /*2120*/  IMAD.MOV.U32 R3, RZ, RZ, 0x0 ;  /* 0x00000000ff037424 */ /* 0x000fc800078e00ff */
[----:B------:R-:W-:Y:S05]  /*2130*/  RET.REL.NODEC R2 `(_ZN12tensorrt_llm7kernels32fusedQKNormRopeKernelNTokenHeadsIN3c108BFloat16ES3_Li64ELb0ELi2EEEvPviiifPKvS6_S6_PKlii) ;  /* 0xffffdec002007950 */ /* 0x000fea0003c3ffff */
.L_x_518:
        /* <DEDUP_REMOVED lines=12> */
.L_x_3661:


//--------------------- .text._ZN12tensorrt_llm7kernels32fusedQKNormRopeKernelNTokenHeadsIN3c108BFloat16ES3_Li64ELb1ELi2EEEvPviiifPKvS6_S6_PKlii --------------------------
	.section	.text._ZN12tensorrt_llm7kernels32fusedQKNormRopeKernelNTokenHeadsIN3c108BFloat16ES3_Li64ELb1ELi2EEEvPviiifPKvS6_S6_PKlii,"ax",@progbits
	.sectioninfo	@"SHI_REGISTERS=32"
	.align	128
        .global         _ZN12tensorrt_llm7kernels32fusedQKNormRopeKernelNTokenHeadsIN3c108BFloat16ES3_Li64ELb1ELi2EEEvPviiifPKvS6_S6_PKlii
        .type           _ZN12tensorrt_llm7kernels32fusedQKNormRopeKernelNTokenHeadsIN3c108BFloat16ES3_Li64ELb1ELi2EEEvPviiifPKvS6_S6_PKlii,@function
        .size           _ZN12tensorrt_llm7kernels32fusedQKNormRopeKernelNTokenHeadsIN3c108BFloat16ES3_Li64ELb1ELi2EEEvPviiifPKvS6_S6_PKlii,(.L_x_3662 - _ZN12tensorrt_llm7kernels32fusedQKNormRopeKernelNTokenHeadsIN3c108BFloat16ES3_Li64ELb1ELi2EEEvPviiifPKvS6_S6_PKlii)
        .other          _ZN12tensorrt_llm7kernels32fusedQKNormRopeKernelNTokenHeadsIN3c108BFloat16ES3_Li64ELb1ELi2EEEvPviiifPKvS6_S6_PKlii,@"STO_CUDA_ENTRY STV_DEFAULT"
_ZN12tensorrt_llm7kernels32fusedQKNormRopeKernelNTokenHeadsIN3c108BFloat16ES3_Li64ELb1ELi2EEEvPviiifPKvS6_S6_PKlii:
.text._ZN12tensorrt_llm7kernels32fusedQKNormRopeKernelNTokenHeadsIN3c108BFloat16ES3_Li64ELb1ELi2EEEvPviiifPKvS6_S6_PKlii:
        /* <DEDUP_REMOVED lines=16> */
[----:B-1----:R-:W-:Y:S02]  /*0100*/  IADD3 R4, R6, 0xffffffe, RZ ;  /* 0x0ffffffe06047810 */ /* 0x002fe40007ffe0ff */
[----:B------:R-:W-:-:S04]  /*0110*/  IABS R6, R0 ;  /* 0x0000000000067213 */ /* 0x000fc80000000000 */
        /* <DEDUP_REMOVED lines=55> */
.L_x_523:
        /* <DEDUP_REMOVED lines=45> */
.L_x_522:
[----:B------:R-:W-:Y:S05]  /*0760*/  BSYNC B1 ;  /* 0x0000000000017941 */ /* 0x000fea0003800000 */
.L_x_521:
        /* <DEDUP_REMOVED lines=9> */
.L_x_524:
        /* <DEDUP_REMOVED lines=16> */
.L_x_520:
[----:B------:R-:W-:Y:S05]  /*0900*/  BSYNC B0 ;  /* 0x0000000000007941 */ /* 0x000fea0003800000 */
.L_x_519:
        /* <DEDUP_REMOVED lines=35> */
.L_x_529:
        /* <DEDUP_REMOVED lines=13> */
.L_x_528:
[----:B------:R-:W-:Y:S05]  /*0c10*/  BSYNC B1 ;  /* 0x0000000000017941 */ /* 0x000fea0003800000 */
.L_x_527:
        /* <DEDUP_REMOVED lines=22> */
.L_x_532:
        /* <DEDUP_REMOVED lines=49> */
.L_x_531:
[----:B------:R-:W-:Y:S05]  /*1090*/  BSYNC B1 ;  /* 0x0000000000017941 */ /* 0x000fea0003800000 */
.L_x_530:
        /* <DEDUP_REMOVED lines=32> */
.L_x_534:
[----:B------:R-:W-:Y:S05]  /*12a0*/  BSYNC B1 ;  /* 0x0000000000017941 */ /* 0x000fea0003800000 */
.L_x_533:
        /* <DEDUP_REMOVED lines=15> */
.L_x_526:
[----:B------:R-:W-:Y:S05]  /*13a0*/  BSYNC B0 ;  /* 0x0000000000007941 */ /* 0x000fea0003800000 */
.L_x_525:
        /* <DEDUP_REMOVED lines=35> */
.L_x_543:
        /* <DEDUP_REMOVED lines=14> */
.L_x_548:
        /* <DEDUP_REMOVED lines=9> */
.L_x_549:
        /* <DEDUP_REMOVED lines=11> */
.L_x_540:
[----:B------:R-:W-:Y:S05]  /*1800*/  BSYNC B1 ;  /* 0x0000000000017941 */ /* 0x000fea0003800000 */
.L_x_539:
        /* <DEDUP_REMOVED lines=31> */
.L_x_550:
        /* <DEDUP_REMOVED lines=9> */
.L_x_551:
        /* <DEDUP_REMOVED lines=28> */
.L_x_536:
[----:B------:R-:W-:Y:S05]  /*1c50*/  BSYNC B0 ;  /* 0x0000000000007941 */ /* 0x000fea0003800000 */
.L_x_535:
        /* <DEDUP_REMOVED lines=16> */
.L_x_552:
        /* <DEDUP_REMOVED lines=9> */
.L_x_553:
[----:B------:R-:W-:Y:S01]  /*1df0*/  ISETP.NE.AND P0, PT, R12, RZ, PT ;  /* 0x000000ff0c00720c */ /* 0x000fe20003f05270 */
[----:B------:R-:W-:Y:S01]  /*1e00*/  BSSY B0, `(.L_x_546) ;  /* 0x0000004000007945 */ /* 0x000fe20003800000 */
[----:B------:R-:W-:-:S11]  /*1e10*/  ISETP.GE.AND P2, PT, R22, R17, PT ;  /* 0x000000111600720c */ /* 0x000fd60003f46270 */
[----:B------:R-:W-:Y:S05]  /*1e20*/  @P0 BRA `(.L_x_547) ;  /* 0x0000001000000947 */ /* 0x000fea0003800000 */
[----:B------:R-:W-:-:S04]  /*1e30*/  DEPBAR.LE SB0, 0x0 ;  /* 0x000080000000791a */ /* 0x000fc80000000000 */
.L_x_547:
[----:B------:R-:W-:Y:S05]  /*1e40*/  BSYNC B0 ;  /* 0x0000000000007941 */ /* 0x000fea0003800000 */
.L_x_546:
        /* <DEDUP_REMOVED lines=25> */
.L_x_537:
[----:B------:R-:W-:Y:S01]  /*1fe0*/  IMAD.MOV.U32 R25, RZ, RZ, 0x10 ;  /* 0x00000010ff197424 */ /* 0x000fe200078e00ff */
[----:B------:R-:W-:Y:S01]  /*1ff0*/  MOV R26, 0x1f ;  /* 0x0000001f001a7802 */ /* 0x000fe20000000f00 */
[----:B------:R-:W-:Y:S01]  /*2000*/  IMAD.MOV.U32 R23, RZ, RZ, -0x1 ;  /* 0xffffffffff177424 */ /* 0x000fe200078e00ff */
[----:B------:R-:W-:Y:S02]  /*2010*/  MOV R24, 0x2030 ;  /* 0x0000203000187802 */ /* 0x000fe40000000f00 */
[----:B------:R-:W-:Y:S05]  /*2020*/  CALL.REL.NOINC `($__internal_26_$__cuda_sm70_shflsync_bfly_p) ;  /* 0x0000057000007944 */ /* 0x000fea0003c00000 */
[----:B--2---:R-:W-:Y:S05]  /*2030*/  BRA `(.L_x_548) ;  /* 0xfffff68000007947 */ /* 0x004fea000383ffff */
.L_x_538:
[----:B------:R-:W-:Y:S01]  /*2040*/  HFMA2.MMA R26, -RZ, RZ, 0, 1.847743988037109375e-06 ;  /* 0x0000001fff1a7435 */ /* 0x000fe200000001ff */
[----:B------:R-:W-:Y:S01]  /*2050*/  IMAD.MOV.U32 R25, RZ, RZ, 0x8 ;  /* 0x00000008ff197424 */ /* 0x000fe200078e00ff */
[----:B------:R-:W-:Y:S01]  /*2060*/  MOV R24, 0x2090 ;  /* 0x0000209000187802 */ /* 0x000fe20000000f00 */
[----:B------:R-:W-:-:S03]  /*2070*/  IMAD.MOV.U32 R23, RZ, RZ, -0x1 ;  /* 0xffffffffff177424 */ /* 0x000fc600078e00ff */
[----:B------:R-:W-:Y:S05]  /*2080*/  CALL.REL.NOINC `($__internal_26_$__cuda_sm70_shflsync_bfly_p) ;  /* 0x0000051000007944 */ /* 0x000fea0003c00000 */
[----:B--2---:R-:W-:Y:S01]  /*2090*/  FADD.FTZ R27, R27, R26 ;  /* 0x0000001a1b1b7221 */ /* 0x004fe20000010000 */
[----:B------:R-:W-:Y:S01]  /*20a0*/  MOV R26, 0x1f ;  /* 0x0000001f001a7802 */ /* 0x000fe20000000f00 */
[----:B------:R-:W-:Y:S01]  /*20b0*/  IMAD.MOV.U32 R25, RZ, RZ, 0x4 ;  /* 0x00000004ff197424 */ /* 0x000fe200078e00ff */
[----:B------:R-:W-:Y:S01]  /*20c0*/  MOV R24, 0x20f0 ;  /* 0x000020f000187802 */ /* 0x000fe20000000f00 */
[----:B------:R-:W-:-:S02]  /*20d0*/  IMAD.MOV.U32 R23, RZ, RZ, -0x1 ;  /* 0xffffffffff177424 */ /* 0x000fc400078e00ff */
[----:B------:R-:W-:Y:S05]  /*20e0*/  CALL.REL.NOINC `($__internal_26_$__cuda_sm70_shflsync_bfly_p) ;  /* 0x000004b000007944 */ /* 0x000fea0003c00000 */
[----:B--2---:R-:W-:Y:S01]  /*20f0*/  FADD.FTZ R27, R27, R26 ;  /* 0x0000001a1b1b7221 */ /* 0x004fe20000010000 */
        /* <DEDUP_REMOVED lines=10> */
[----:B------:R-:W-:Y:S02]  /*21a0*/  IMAD.MOV.U32 R27, RZ, RZ, R28 ;  /* 0x000000ffff1b7224 */ /* 0x000fe400078e001c */
[----:B------:R-:W-:Y:S05]  /*21b0*/  CALL.REL.NOINC `($__internal_26_$__cuda_sm70_shflsync_bfly_p) ;  /* 0x000003e000007944 */ /* 0x000fea0003c00000 */
[----:B--2---:R-:W-:Y:S05]  /*21c0*/  BRA `(.L_x_549) ;  /* 0xfffff58000007947 */ /* 0x004fea000383ffff */
.L_x_541:
[----:B------:R-:W-:Y:S01]  /*21d0*/  HFMA2.MMA R25, -RZ, RZ, 0, 9.5367431640625e-07 ;  /* 0x00000010ff197435 */ /* 0x000fe200000001ff */
[----:B------:R-:W-:Y:S01]  /*21e0*/  IMAD.MOV.U32 R26, RZ, RZ, 0x1f ;  /* 0x0000001fff1a7424 */ /* 0x000fe200078e00ff */
[----:B------:R-:W-:Y:S01]  /*21f0*/  MOV R24, 0x2220 ;  /* 0x0000222000187802 */ /* 0x000fe20000000f00 */
[----:B------:R-:W-:-:S03]  /*2200*/  IMAD.MOV.U32 R23, RZ, RZ, -0x1 ;  /* 0xffffffffff177424 */ /* 0x000fc600078e00ff */
[----:B-1----:R-:W-:Y:S05]  /*2210*/  CALL.REL.NOINC `($__internal_26_$__cuda_sm70_shflsync_bfly_p) ;  /* 0x0000038000007944 */ /* 0x002fea0003c00000 */
[----:B--2---:R-:W-:Y:S05]  /*2220*/  BRA `(.L_x_550) ;  /* 0xfffff7d000007947 */ /* 0x004fea000383ffff */
.L_x_542:
[----:B--2---:R-:W-:Y:S01]  /*2230*/  MOV R27, R28 ;  /* 0x0000001c001b7202 */ /* 0x004fe20000000f00 */
[----:B------:R-:W-:Y:S01]  /*2240*/  IMAD.MOV.U32 R25, RZ, RZ, 0x8 ;  /* 0x00000008ff197424 */ /* 0x000fe200078e00ff */
[----:B------:R-:W-:Y:S01]  /*2250*/  MOV R23, 0xffffffff ;  /* 0xffffffff00177802 */ /* 0x000fe20000000f00 */
[----:B------:R-:W-:Y:S01]  /*2260*/  IMAD.MOV.U32 R26, RZ, RZ, 0x1f ;  /* 0x0000001fff1a7424 */ /* 0x000fe200078e00ff */
[----:B------:R-:W-:Y:S02]  /*2270*/  MOV R24, 0x2290 ;  /* 0x0000229000187802 */ /* 0x000fe40000000f00 */
[----:B------:R-:W-:Y:S05]  /*2280*/  CALL.REL.NOINC `($__internal_26_$__cuda_sm70_shflsync_bfly_p) ;  /* 0x0000031000007944 */ /* 0x000fea0003c00000 */
[----:B--2---:R-:W-:Y:S01]  /*2290*/  FADD.FTZ R27, R28, R26 ;  /* 0x0000001a1c1b7221 */ /* 0x004fe20000010000 */
[----:B------:R-:W-:Y:S01]  /*22a0*/  MOV R23, 0xffffffff ;  /* 0xffffffff00177802 */ /* 0x000fe20000000f00 */
[----:B------:R-:W-:Y:S01]  /*22b0*/  IMAD.MOV.U32 R25, RZ, RZ, 0x4 ;  /* 0x00000004ff197424 */ /* 0x000fe200078e00ff */
[----:B------:R-:W-:Y:S01]  /*22c0*/  MOV R24, 0x22f0 ;  /* 0x000022f000187802 */ /* 0x000fe20000000f00 */
[----:B------:R-:W-:-:S02]  /*22d0*/  IMAD.MOV.U32 R26, RZ, RZ, 0x1f ;  /* 0x0000001fff1a7424 */ /* 0x000fc400078e00ff */
        /* <DEDUP_REMOVED lines=13> */
[----:B--2---:R-:W-:Y:S05]  /*23b0*/  BRA `(.L_x_551) ;  /* 0xfffff6d000007947 */ /* 0x004fea000383ffff */
.L_x_544:
[----:B------:R-:W-:Y:S01]  /*23c0*/  IMAD.MOV.U32 R25, RZ, RZ, 0x10 ;  /* 0x00000010ff197424 */ /* 0x000fe200078e00ff */
[----:B------:R-:W-:Y:S01]  /*23d0*/  MOV R23, 0xffffffff ;  /* 0xffffffff00177802 */ /* 0x000fe20000000f00 */
[----:B------:R-:W-:Y:S01]  /*23e0*/  IMAD.MOV.U32 R26, RZ, RZ, 0x1f ;  /* 0x0000001fff1a7424 */ /* 0x000fe200078e00ff */
[----:B------:R-:W-:-:S02]  /*23f0*/  MOV R24, 0x2410 ;  /* 0x0000241000187802 */ /* 0x000fc40000000f00 */
[----:B------:R-:W-:Y:S05]  /*2400*/  CALL.REL.NOINC `($__internal_26_$__cuda_sm70_shflsync_bfly_p) ;  /* 0x0000019000007944 */ /* 0x000fea0003c00000 */
[----:B--2---:R-:W-:Y:S05]  /*2410*/  BRA `(.L_x_552) ;  /* 0xfffff94000007947 */ /* 0x004fea000383ffff */
.L_x_545:
[----:B------:R-:W-:Y:S01]  /*2420*/  IMAD.MOV.U32 R25, RZ, RZ, 0x8 ;  /* 0x00000008ff197424 */ /* 0x000fe200078e00ff */
[----:B------:R-:W-:Y:S01]  /*2430*/  MOV R23, 0xffffffff ;  /* 0xffffffff00177802 */ /* 0x000fe20000000f00 */
[----:B------:R-:W-:Y:S01]  /*2440*/  IMAD.MOV.U32 R26, RZ, RZ, 0x1f ;  /* 0x0000001fff1a7424 */ /* 0x000fe200078e00ff */
[----:B------:R-:W-:-:S02]  /*2450*/  MOV R24, 0x2470 ;  /* 0x0000247000187802 */ /* 0x000fc40000000f00 */
        /* <DEDUP_REMOVED lines=20> */
        .weak           $__internal_26_$__cuda_sm70_shflsync_bfly_p
        .type           $__internal_26_$__cuda_sm70_shflsync_bfly_p,@function
        .size           $__internal_26_$__cuda_sm70_shflsync_bfly_p,(.L_x_3662 - $__internal_26_$__cuda_sm70_shflsync_bfly_p)
$__internal_26_$__cuda_sm70_shflsync_bfly_p:
[----:B------:R-:W-:Y:S04]  /*25a0*/  WARPSYNC R23 ;  /* 0x0000001700007348 */ /* 0x000fe80003800000 */
[----:B------:R1:W2:Y:S02]  /*25b0*/  SHFL.BFLY PT, R26, R27, R25, R26 ;  /* 0x0c0000191b1a7389 */ /* 0x0002a400000e001a */
[----:B-1----:R-:W-:-:S04]  /*25c0*/  IMAD.MOV.U32 R25, RZ, RZ, 0x0 ;  /* 0x00000000ff197424 */ /* 0x002fc800078e00ff */
[----:B------:R-:W-:Y:S05]  /*25d0*/  RET.REL.NODEC R24 `(_ZN12tensorrt_llm7kernels32fusedQKNormRopeKernelNTokenHeadsIN3c108BFloat16ES3_Li64ELb1ELi2EEEvPviiifPKvS6_S6_PKlii) ;  /* 0xffffda2018007950 */ /* 0x000fea0003c3ffff */
.L_x_554:
        /* <DEDUP_REMOVED lines=10> */
.L_x_3662:


//--------------------- .text._ZN12tensorrt_llm7kernels21fusedQKNormRopeKernelIN3c108BFloat16ES3_Li256ELb0EEEvPviiifPKvS6_S6_PKlii --------------------------
	.section	.text._ZN12tensorrt_llm7kernels21fusedQKNormRopeKernelIN3c108BFloat16ES3_Li256ELb0EEEvPviiifPKvS6_S6_PKlii,"ax",@progbits
	.sectioninfo	@"SHI_REGISTERS=32"
	.align	128
        .global         _ZN12tensorrt_llm7kernels21fusedQKNormRopeKernelIN3c108BFloat16ES3_Li256ELb0EEEvPviiifPKvS6_S6_PKlii
        .type           _ZN12tensorrt_llm7kernels21fusedQKNormRopeKernelIN3c108BFloat16ES3_Li256ELb0EEEvPviiifPKvS6_S6_PKlii,@function
        .size           _ZN12tensorrt_llm7kernels21fusedQKNormRopeKernelIN3c108BFloat16ES3_Li256ELb0EEEvPviiifPKvS6_S6_PKlii,(.L_x_3664 - _ZN12tensorrt_llm7kernels21fusedQKNormRopeKernelIN3c108BFloat16ES3_Li256ELb0EEEvPviiifPKvS6_S6_PKlii)
        .other          _ZN12tensorrt_llm7kernels21fusedQKNormRopeKernelIN3c108BFloat16ES3_Li256ELb0EEEvPviiifPKvS6_S6_PKlii,@"STO_CUDA_ENTRY STV_DEFAULT"
_ZN12tensorrt_llm7kernels21fusedQKNormRopeKernelIN3c108BFloat16ES3_Li256ELb0EEEvPviiifPKvS6_S6_PKlii:
.text._ZN12tensorrt_llm7kernels21fusedQKNormRopeKernelIN3c108BFloat16ES3_Li256ELb0EEEvPviiifPKvS6_S6_PKlii:
[----:B------:R-:W-:Y:S02]  /*0000*/  IMAD.MOV.U32 R1, RZ, RZ, c[0x0][0x28] ;  /* 0x00000a00ff017624 */ /* 0x000fe400078e00ff */
[----:B------:R-:W-:Y:S01]  /*0010*/  IMAD.MOV.U32 R5, RZ, RZ, c[0x0][0x16c] ;  /* 0x00005b00ff057624 */ /* 0x000fe200078e00ff */
[----:B------:R-:W0:Y:S01]  /*0020*/  S2R R6, SR_TID.X ;  /* 0x0000000000067919 */ /* 0x000e220000002100 */
[----:B------:R-:W-:Y:S02]  /*0030*/  ULDC UR4, c[0x0][0x0] ;  /* 0x0000000000047ab9 */ /* 0x000fe40000000800 */
[----:B------:R-:W-:Y:S01]  /*0040*/  USHF.R.U32.HI UR4, URZ, 0x5, UR4 ;  /* 0x000000053f047899 */ /* 0x000fe20008011604 */
[----:B------:R-:W-:Y:S01]  /*0050*/  IADD3 R5, R5, c[0x0][0x168], RZ ;  /* 0x00005a0005057a10 */ /* 0x000fe20007ffe0ff */
[----:B------:R-:W1:Y:S03]  /*0060*/  S2R R7, SR_CTAID.X ;  /* 0x0000000000077919 */ /* 0x000e660000002500 */
[-C--:B------:R-:W-:Y:S02]  /*0070*/  IABS R9, R5.reuse ;  /* 0x0000000500097213 */ /* 0x080fe40000000000 */
[----:B------:R-:W-:-:S02]  /*0080*/  IABS R10, R5 ;  /* 0x00000005000a7213 */ /* 0x000fc40000000000 */
[----:B------:R-:W2:Y:S03]  /*0090*/  I2F.RP R4, R9 ;  /* 0x0000000900047306 */ /* 0x000ea60000209400 */
[----:B------:R-:W-:Y:S01]  /*00a0*/  IMAD.MOV R10, RZ, RZ, -R10 ;  /* 0x000000ffff0a7224 */ /* 0x000fe200078e0a0a */
[----:B0-----:R-:W-:-:S04]  /*00b0*/  SHF.R.U32.HI R0, RZ, 0x5, R6 ;  /* 0x00000005ff007819 */ /* 0x001fc80000011606 */
[----:B--2---:R-:W0:Y:S01]  /*00c0*/  MUFU.RCP R4, R4 ;  /* 0x0000000400047308 */ /* 0x004e220000001000 */
[----:B-1----:R-:W-:Y:S01]  /*00d0*/  IMAD R0, R7, UR4, R0 ;  /* 0x0000000407007c24 */ /* 0x002fe2000f8e0200 */
[----:B0-----:R-:W-:-:S04]  /*00e0*/  IADD3 R2, R4, 0xffffffe, RZ ;  /* 0x0ffffffe04027810 */ /* 0x001fc80007ffe0ff */
[----:B------:R-:W-:Y:S02]  /*00f0*/  IABS R4, R0 ;  /* 0x0000000000047213 */ /* 0x000fe40000000000 */
[----:B------:R0:W1:Y:S02]  /*0100*/  F2I.FTZ.U32.TRUNC.NTZ R3, R2 ;  /* 0x0000000200037305 */ /* 0x000064000021f000 */
[----:B0-----:R-:W-:Y:S02]  /*0110*/  IMAD.MOV.U32 R2, RZ, RZ, RZ ;  /* 0x000000ffff027224 */ /* 0x001fe400078e00ff */
[----:B-1----:R-:W-:-:S04]  /*0120*/  IMAD.MOV R8, RZ, RZ, -R3 ;  /* 0x000000ffff087224 */ /* 0x002fc800078e0a03 */
[----:B------:R-:W-:-:S04]  /*0130*/  IMAD R7, R8, R9, RZ ;  /* 0x0000000908077224 */ /* 0x000fc800078e02ff */
[----:B------:R-:W-:-:S04]  /*0140*/  IMAD.HI.U32 R2, R3, R7, R2 ;  /* 0x0000000703027227 */ /* 0x000fc800078e0002 */
[----:B------:R-:W-:Y:S02]  /*0150*/  IMAD.MOV.U32 R3, RZ, RZ, R4 ;  /* 0x000000ffff037224 */ /* 0x000fe400078e0004 */
[----:B------:R-:W-:Y:S02]  /*0160*/  IMAD.MOV.U32 R4, RZ, RZ, R10 ;  /* 0x000000ffff047224 */ /* 0x000fe400078e000a */
        /* <DEDUP_REMOVED lines=14> */
[----:B------:R-:W-:-:S08]  /*0250*/  IMAD R3, R5, R2, R0 ;  /* 0x0000000205037224 */ /* 0x000fd000078e0200 */
[----:B------:R-:W-:Y:S05]  /*0260*/  @P0 EXIT ;  /* 0x000000000000094d */ /* 0x000fea0003800000 */
[----:B------:R-:W-:Y:S01]  /*0270*/  IADD3 R5, R5, c[0x0][0x170], RZ ;  /* 0x00005c0005057a10 */ /* 0x000fe20007ffe0ff */
[----:B------:R-:W-:Y:S01]  /*0280*/  IMAD.MOV.U32 R2, RZ, RZ, 0x100 ;  /* 0x00000100ff027424 */ /* 0x000fe200078e00ff */
[----:B------:R-:W-:Y:S01]  /*0290*/  ISETP.GE.AND P0, PT, R3, c[0x0][0x168], PT ;  /* 0x00005a0003007a0c */ /* 0x000fe20003f06270 */
[----:B------:R-:W-:Y:S01]  /*02a0*/  IMAD.MOV.U32 R13, RZ, RZ, 0x2 ;  /* 0x00000002ff0d7424 */ /* 0x000fe200078e00ff */
[----:B------:R-:W-:Y:S01]  /*02b0*/  LOP3.LUT R4, R6, 0x1f, RZ, 0xc0, !PT ;  /* 0x0000001f06047812 */ /* 0x000fe200078ec0ff */
[----:B------:R-:W-:Y:S01]  /*02c0*/  IMAD R5, R16, R5, RZ ;  /* 0x0000000510057224 */ /* 0x000fe200078e02ff */
[----:B------:R-:W-:Y:S01]  /*02d0*/  SEL R0, RZ, c[0x0][0x168], !P0 ;  /* 0x00005a00ff007a07 */ /* 0x000fe20004000000 */
[----:B------:R-:W-:Y:S02]  /*02e0*/  ULDC.64 UR4, c[0x0][0x118] ;  /* 0x0000460000047ab9 */ /* 0x000fe40000000a00 */
[----:B------:R-:W-:Y:S02]  /*02f0*/  IMAD.SHL.U32 R5, R5, 0x100, RZ ;  /* 0x0000010005057824 */ /* 0x000fe400078e00ff */
[----:B------:R-:W-:-:S02]  /*0300*/  IMAD.SHL.U32 R22, R4, 0x8, RZ ;  /* 0x0000000804167824 */ /* 0x000fc400078e00ff */
[----:B------:R-:W-:Y:S02]  /*0310*/  IMAD.IADD R0, R3, 0x1, -R0 ;  /* 0x0000000103007824 */ /* 0x000fe400078e0a00 */
[----:B------:R-:W-:-:S04]  /*0320*/  @P0 IMAD R5, R2, c[0x0][0x168], R5 ;  /* 0x00005a0002050a24 */ /* 0x000fc800078e0205 */
[----:B------:R-:W-:-:S04]  /*0330*/  IMAD.IADD R5, R5, 0x1, R22 ;  /* 0x0000000105057824 */ /* 0x000fc800078e0216 */
[----:B------:R-:W-:-:S04]  /*0340*/  IMAD R0, R0, 0x100, R5 ;  /* 0x0000010000007824 */ /* 0x000fc800078e0205 */
[----:B------:R-:W-:-:S05]  /*0350*/  IMAD.WIDE R6, R0, R13, c[0x0][0x160] ;  /* 0x0000580000067625 */ /* 0x000fca00078e020d */
[----:B------:R-:W2:Y:S01]  /*0360*/  LDG.E.128 R8, [R6.64] ;  /* 0x0000000406087981 */ /* 0x000ea2000c1e1d00 */
[----:B------:R-:W-:-:S04]  /*0370*/  IMAD.WIDE R14, R22, R13, c[0x0][0x180] ;  /* 0x00006000160e7625 */ /* 0x000fc800078e020d */
[----:B------:R-:W-:Y:S01]  /*0380*/  IMAD.WIDE R12, R22, R13, c[0x0][0x178] ;  /* 0x00005e00160c7625 */ /* 0x000fe200078e020d */
[----:B------:R-:W3:Y:S04]  /*0390*/  @P0 LDG.E.U16 R25, [R14.64] ;  /* 0x000000040e190981 */ /* 0x000ee8000c1e1500 */
[----:B------:R-:W4:Y:S04]  /*03a0*/  @!P0 LDG.E.U16 R24, [R12.64] ;  /* 0x000000040c188981 */ /* 0x000f28000c1e1500 */
[----:B------:R-:W5:Y:S04]  /*03b0*/  @P0 LDG.E.U16 R21, [R14.64+0x2] ;  /* 0x000002040e150981 */ /* 0x000f68000c1e1500 */
[----:B------:R-:W3:Y:S04]  /*03c0*/  @!P0 LDG.E.U16 R26, [R12.64+0x2] ;  /* 0x000002040c1a8981 */ /* 0x000ee8000c1e1500 */
[----:B------:R-:W3:Y:S04]  /*03d0*/  @P0 LDG.E.U16 R5, [R14.64+0x4] ;  /* 0x000004040e050981 */ /* 0x000ee8000c1e1500 */
[----:B------:R0:W3:Y:S01]  /*03e0*/  @!P0 LDG.E.U16 R18, [R12.64+0x4] ;  /* 0x000004040c128981 */ /* 0x0000e2000c1e1500 */
[----:B--2---:R-:W-:-:S02]  /*03f0*/  PRMT R3, RZ, 0x5410, R8 ;  /* 0x00005410ff037816 */ /* 0x004fc40000000008 */
[----:B------:R-:W-:Y:S02]  /*0400*/  PRMT R0, RZ, 0x7610, R8 ;  /* 0x00007610ff007816 */ /* 0x000fe40000000008 */
[----:B------:R-:W-:Y:S01]  /*0410*/  PRMT R23, RZ, 0x5410, R9 ;  /* 0x00005410ff177816 */ /* 0x000fe20000000009 */
[----:B------:R-:W-:Y:S01]  /*0420*/  FFMA.FTZ R17, R3, R3, RZ ;  /* 0x0000000303117223 */ /* 0x000fe200000100ff */
[----:B------:R-:W-:-:S03]  /*0430*/  PRMT R19, RZ, 0x5410, R10 ;  /* 0x00005410ff137816 */ /* 0x000fc6000000000a */
[----:B------:R-:W-:-:S04]  /*0440*/  FFMA.FTZ R2, R0, R0, R17 ;  /* 0x0000000000027223 */ /* 0x000fc80000010011 */
[----:B------:R-:W-:Y:S01]  /*0450*/  FFMA.FTZ R17, R23, R23, R2 ;  /* 0x0000001717117223 */ /* 0x000fe20000010002 */
[----:B------:R-:W-:Y:S02]  /*0460*/  PRMT R2, RZ, 0x7610, R9 ;  /* 0x00007610ff027816 */ /* 0x000fe40000000009 */
[----:B------:R-:W-:-:S03]  /*0470*/  PRMT R9, RZ, 0x7610, R10 ;  /* 0x00007610ff097816 */ /* 0x000fc6000000000a */
[----:B------:R-:W-:-:S04]  /*0480*/  FFMA.FTZ R8, R2, R2, R17 ;  /* 0x0000000202087223 */ /* 0x000fc80000010011 */
[----:B------:R-:W-:-:S04]  /*0490*/  FFMA.FTZ R8, R19, R19, R8 ;  /* 0x0000001313087223 */ /* 0x000fc80000010008 */
[----:B------:R-:W-:Y:S01]  /*04a0*/  FFMA.FTZ R17, R9, R9, R8 ;  /* 0x0000000909117223 */ /* 0x000fe20000010008 */
[----:B------:R-:W-:-:S05]  /*04b0*/  PRMT R8, RZ, 0x5410, R11 ;  /* 0x00005410ff087816 */ /* 0x000fca000000000b */
[----:B------:R-:W-:Y:S01]  /*04c0*/  FFMA.FTZ R10, R8, R8, R17 ;  /* 0x00000008080a7223 */ /* 0x000fe20000010011 */
[----:B------:R-:W-:-:S05]  /*04d0*/  PRMT R17, RZ, 0x7610, R11 ;  /* 0x00007610ff117816 */ /* 0x000fca000000000b */
[----:B------:R-:W-:-:S05]  /*04e0*/  FFMA.FTZ R10, R17, R17, R10 ;  /* 0x00000011110a7223 */ /* 0x000fca000001000a */
[----:B------:R-:W1:Y:S02]  /*04f0*/  SHFL.BFLY PT, R11, R10, 0x10, 0x1f ;  /* 0x0e001f000a0b7f89 */ /* 0x000e6400000e0000 */
[----:B-1----:R-:W-:-:S05]  /*0500*/  FADD.FTZ R11, R10, R11 ;  /* 0x0000000b0a0b7221 */ /* 0x002fca0000010000 */
[----:B------:R-:W1:Y:S02]  /*0510*/  SHFL.BFLY PT, R20, R11, 0x8, 0x1f ;  /* 0x0d001f000b147f89 */ /* 0x000e6400000e0000 */
[----:B-1----:R-:W-:Y:S02]  /*0520*/  FADD.FTZ R27, R11, R20 ;  /* 0x000000140b1b7221 */ /* 0x002fe40000010000 */
[----:B------:R-:W-:-:S03]  /*0530*/  IMAD.MOV.U32 R11, RZ, RZ, 0x3b800000 ;  /* 0x3b800000ff0b7424 */ /* 0x000fc600078e00ff */
[----:B------:R-:W1:Y:S02]  /*0540*/  SHFL.BFLY PT, R20, R27, 0x4, 0x1f ;  /* 0x0c801f001b147f89 */ /* 0x000e6400000e0000 */
[----:B-1----:R-:W-:-:S05]  /*0550*/  FADD.FTZ R28, R27, R20 ;  /* 0x000000141b1c7221 */ /* 0x002fca0000010000 */
[----:B------:R-:W1:Y:S02]  /*0560*/  SHFL.BFLY PT, R29, R28, 0x2, 0x1f ;  /* 0x0c401f001c1d7f89 */ /* 0x000e6400000e0000 */
[----:B-1----:R-:W-:Y:S01]  /*0570*/  FADD.FTZ R29, R28, R29 ;  /* 0x0000001d1c1d7221 */ /* 0x002fe20000010000 */
[----:B-----5:R-:W-:Y:S01]  /*0580*/  @P0 PRMT R21, RZ, 0x5410, R21 ;  /* 0x00005410ff150816 */ /* 0x020fe20000000015 */
[----:B------:R0:W2:Y:S04]  /*0590*/  @!P0 LDG.E.U16 R28, [R12.64+0xc] ;  /* 0x00000c040c1c8981 */ /* 0x0000a8000c1e1500 */
[----:B------:R-:W1:Y:S01]  /*05a0*/  SHFL.BFLY PT, R20, R29, 0x1, 0x1f ;  /* 0x0c201f001d147f89 */ /* 0x000e6200000e0000 */
[----:B---3--:R-:W-:-:S03]  /*05b0*/  @!P0 PRMT R21, RZ, 0x5410, R26 ;  /* 0x00005410ff158816 */ /* 0x008fc6000000001a */
[----:B------:R3:W5:Y:S01]  /*05c0*/  @P0 LDG.E.U16 R26, [R14.64+0xe] ;  /* 0x00000e040e1a0981 */ /* 0x000762000c1e1500 */
[----:B-1----:R-:W-:-:S03]  /*05d0*/  FADD.FTZ R20, R29, R20 ;  /* 0x000000141d147221 */ /* 0x002fc60000010000 */
[----:B------:R0:W2:Y:S01]  /*05e0*/  @!P0 LDG.E.U16 R29, [R12.64+0xa] ;  /* 0x00000a040c1d8981 */ /* 0x0000a2000c1e1500 */
[----:B------:R-:W-:Y:S01]  /*05f0*/  FFMA.FTZ R20, R20, R11, c[0x0][0x174] ;  /* 0x00005d0014147623 */ /* 0x000fe2000001000b */
[----:B------:R-:W-:Y:S02]  /*0600*/  @P0 PRMT R11, RZ, 0x5410, R25 ;  /* 0x00005410ff0b0816 */ /* 0x000fe40000000019 */
[----:B----4-:R-:W-:Y:S01]  /*0610*/  @!P0 PRMT R11, RZ, 0x5410, R24 ;  /* 0x00005410ff0b8816 */ /* 0x010fe20000000018 */
[----:B------:R0:W4:Y:S02]  /*0620*/  @!P0 LDG.E.U16 R25, [R12.64+0x6] ;  /* 0x000006040c198981 */ /* 0x000124000c1e1500 */
[----:B------:R-:W1:Y:S02]  /*0630*/  MUFU.RSQ R20, R20 ;  /* 0x0000001400147308 */ /* 0x000e640000001400 */
[----:B------:R3:W2:Y:S01]  /*0640*/  @P0 LDG.E.U16 R24, [R14.64+0x6] ;  /* 0x000006040e180981 */ /* 0x0006a2000c1e1500 */
[----:B-1----:R-:W-:-:S02]  /*0650*/  FMUL.FTZ R10, R20, R11 ;  /* 0x0000000b140a7220 */ /* 0x002fc40000410000 */
[----:B------:R-:W-:Y:S01]  /*0660*/  FMUL.FTZ R27, R20, R21 ;  /* 0x00000015141b7220 */ /* 0x000fe20000410000 */
[----:B------:R3:W5:Y:S01]  /*0670*/  @P0 LDG.E.U16 R11, [R14.64+0xa] ;  /* 0x00000a040e0b0981 */ /* 0x000762000c1e1500 */
[----:B------:R-:W-:Y:S02]  /*0680*/  FMUL.FTZ R3, R3, R10 ;  /* 0x0000000a03037220 */ /* 0x000fe40000410000 */
[----:B------:R-:W-:Y:S01]  /*0690*/  FMUL.FTZ R0, R0, R27 ;  /* 0x0000001b00007220 */ /* 0x000fe20000410000 */
[----:B------:R3:W5:Y:S04]  /*06a0*/  @P0 LDG.E.U16 R10, [R14.64+0x8] ;  /* 0x000008040e0a0981 */ /* 0x000768000c1e1500 */
[----:B------:R3:W5:Y:S04]  /*06b0*/  @P0 LDG.E.U16 R21, [R14.64+0xc] ;  /* 0x00000c040e150981 */ /* 0x000768000c1e1500 */
[----:B------:R0:W5:Y:S04]  /*06c0*/  @!P0 LDG.E.U16 R27, [R12.64+0x8] ;  /* 0x000008040c1b8981 */ /* 0x000168000c1e1500 */
[----:B0-----:R4:W5:Y:S01]  /*06d0*/  @!P0 LDG.E.U16 R12, [R12.64+0xe] ;  /* 0x00000e040c0c8981 */ /* 0x001962000c1e1500 */
[----:B------:R-:W-:-:S02]  /*06e0*/  @P0 PRMT R5, RZ, 0x5410, R5 ;  /* 0x00005410ff050816 */ /* 0x000fc40000000005 */
[----:B------:R-:W-:-:S05]  /*06f0*/  @!P0 PRMT R5, RZ, 0x5410, R18 ;  /* 0x00005410ff058816 */ /* 0x000fca0000000012 */
[----:B------:R-:W-:-:S04]  /*0700*/  FMUL.FTZ R18, R20, R5 ;  /* 0x0000000514127220 */ /* 0x000fc80000410000 */
[----:B------:R-:W-:Y:S02]  /*0710*/  FMUL.FTZ R5, R23, R18 ;  /* 0x0000001217057220 */ /* 0x000fe40000410000 */
[----:B------:R-:W-:-:S05]  /*0720*/  IMAD.MOV.U32 R23, RZ, RZ, c[0x0][0x19c] ;  /* 0x00006700ff177624 */ /* 0x000fca00078e00ff */
[----:B------:R-:W-:-:S04]  /*0730*/  SHF.R.S32.HI R18, RZ, 0x1f, R23 ;  /* 0x0000001fff127819 */ /* 0x000fc80000011417 */
[----:B---3--:R-:W-:Y:S01]  /*0740*/  LEA.HI R14, R18, c[0x0][0x19c], RZ, 0x3 ;  /* 0x00006700120e7a11 */ /* 0x008fe200078f18ff */
[----:B------:R-:W-:Y:S01]  /*0750*/  BSSY B0, `(.L_x_555) ;  /* 0x000017e000007945 */ /* 0x000fe20003800000 */
[----:B--2---:R-:W-:Y:S02]  /*0760*/  @P0 PRMT R13, RZ, 0x5410, R24 ;  /* 0x00005410ff0d0816 */ /* 0x004fe40000000018 */
[----:B----4-:R-:W-:Y:S02]  /*0770*/  @!P0 PRMT R13, RZ, 0x5410, R25 ;  /* 0x00005410ff0d8816 */ /* 0x010fe40000000019 */
[----:B------:R-:W-:-:S03]  /*0780*/  SHF.R.S32.HI R25, RZ, 0x3, R14 ;  /* 0x00000003ff197819 */ /* 0x000fc6000001140e */
[----:B------:R-:W-:Y:S01]  /*0790*/  FMUL.FTZ R15, R20, R13 ;  /* 0x0000000d140f7220 */ /* 0x000fe20000410000 */
[----:B------:R-:W-:-:S03]  /*07a0*/  ISETP.GE.AND P1, PT, R4, R25, PT ;  /* 0x000000190400720c */ /* 0x000fc60003f26270 */
[----:B------:R-:W-:Y:S01]  /*07b0*/  FMUL.FTZ R2, R2, R15 ;  /* 0x0000000f02027220 */ /* 0x000fe20000410000 */
[----:B-----5:R-:W-:Y:S02]  /*07c0*/  @P0 PRMT R15, RZ, 0x5410, R26 ;  /* 0x00005410ff0f0816 */ /* 0x020fe4000000001a */
[----:B------:R-:W-:Y:S02]  /*07d0*/  @P0 PRMT R11, RZ, 0x5410, R11 ;  /* 0x00005410ff0b0816 */ /* 0x000fe4000000000b */
[----:B------:R-:W-:Y:S02]  /*07e0*/  @!P0 PRMT R11, RZ, 0x5410, R29 ;  /* 0x00005410ff0b8816 */ /* 0x000fe4000000001d */
[----:B------:R-:W-:Y:S02]  /*07f0*/  @P0 PRMT R13, RZ, 0x5410, R10 ;  /* 0x00005410ff0d0816 */ /* 0x000fe4000000000a */
[----:B------:R-:W-:Y:S02]  /*0800*/  @P0 PRMT R21, RZ, 0x5410, R21 ;  /* 0x00005410ff150816 */ /* 0x000fe40000000015 */
[----:B------:R-:W-:-:S02]  /*0810*/  @!P0 PRMT R21, RZ, 0x5410, R28 ;  /* 0x00005410ff158816 */ /* 0x000fc4000000001c */
[----:B------:R-:W-:-:S03]  /*0820*/  @!P0 PRMT R13, RZ, 0x5410, R27 ;  /* 0x00005410ff0d8816 */ /* 0x000fc6000000001b */
[C---:B------:R-:W-:Y:S02]  /*0830*/  FMUL.FTZ R21, R20.reuse, R21 ;  /* 0x0000001514157220 */ /* 0x040fe40000410000 */
[C---:B------:R-:W-:Y:S01]  /*0840*/  FMUL.FTZ R10, R20.reuse, R13 ;  /* 0x0000000d140a7220 */ /* 0x040fe20000410000 */
[----:B------:R-:W-:Y:S01]  /*0850*/  @!P0 PRMT R15, RZ, 0x5410, R12 ;  /* 0x00005410ff0f8816 */ /* 0x000fe2000000000c */
[----:B------:R-:W-:-:S04]  /*0860*/  FMUL.FTZ R12, R20, R11 ;  /* 0x0000000b140c7220 */ /* 0x000fc80000410000 */
[----:B------:R-:W-:Y:S02]  /*0870*/  FMUL.FTZ R20, R20, R15 ;  /* 0x0000000f14147220 */ /* 0x000fe40000410000 */
[----:B------:R-:W-:Y:S02]  /*0880*/  FMUL.FTZ R11, R8, R21 ;  /* 0x00000015080b7220 */ /* 0x000fe40000410000 */
[----:B------:R-:W-:Y:S02]  /*0890*/  FMUL.FTZ R10, R19, R10 ;  /* 0x0000000a130a7220 */ /* 0x000fe40000410000 */
[----:B------:R-:W-:Y:S02]  /*08a0*/  FMUL.FTZ R9, R9, R12 ;  /* 0x0000000c09097220 */ /* 0x000fe40000410000 */
[----:B------:R-:W-:Y:S01]  /*08b0*/  FMUL.FTZ R8, R17, R20 ;  /* 0x0000001411087220 */ /* 0x000fe20000410000 */
[----:B------:R-:W-:Y:S05]  /*08c0*/  @P1 BRA `(.L_x_556) ;  /* 0x0000166000001947 */ /* 0x000fea0003800000 */
[----:B------:R-:W-:-:S04]  /*08d0*/  IMAD.MOV.U32 R17, RZ, RZ, 0x8 ;  /* 0x00000008ff117424 */ /* 0x000fc800078e00ff */
[----:B------:R-:W-:-:S05]  /*08e0*/  IMAD.WIDE R16, R16, R17, c[0x0][0x190] ;  /* 0x0000640010107625 */ /* 0x000fca00078e0211 */
[----:B------:R-:W2:Y:S01]  /*08f0*/  LDG.E.64 R12, [R16.64] ;  /* 0x00000004100c7981 */ /* 0x000ea2000c1e1b00 */
[----:B------:R-:W-:Y:S02]  /*0900*/  SHF.R.S32.HI R19, RZ, 0x1f, R23 ;  /* 0x0000001fff137819 */ /* 0x000fe40000011417 */
[----:B------:R-:W-:-:S04]  /*0910*/  LEA.HI R23, R23, c[0x0][0x19c], RZ, 0x1 ;  /* 0x0000670017177a11 */ /* 0x000fc800078f08ff */
[----:B------:R-:W-:Y:S01]  /*0920*/  SHF.R.S32.HI R23, RZ, 0x1, R23 ;  /* 0x00000001ff177819 */ /* 0x000fe20000011417 */
[----:B--2---:R-:W-:Y:S02]  /*0930*/  IMAD R13, R13, c[0x0][0x19c], RZ ;  /* 0x000067000d0d7a24 */ /* 0x004fe400078e02ff */
[----:B------:R-:W-:-:S04]  /*0940*/  IMAD.WIDE.U32 R14, R12, c[0x0][0x19c], RZ ;  /* 0x000067000c0e7a25 */ /* 0x000fc800078e00ff */
[----:B------:R-:W-:Y:S01]  /*0950*/  IMAD R13, R12, R19, R13 ;  /* 0x000000130c0d7224 */ /* 0x000fe200078e020d */
[----:B------:R-:W-:-:S03]  /*0960*/  IADD3 R12, P0, R23, R14, RZ ;  /* 0x0000000e170c7210 */ /* 0x000fc60007f1e0ff */
[----:B------:R-:W-:-:S05]  /*0970*/  IMAD.IADD R13, R15, 0x1, R13 ;  /* 0x000000010f0d7824 */ /* 0x000fca00078e020d */
[----:B------:R-:W-:Y:S01]  /*0980*/  LEA.HI.X.SX32 R20, R23, R13, 0x1, P0 ;  /* 0x0000000d17147211 */ /* 0x000fe200000f0eff */
[----:B------:R-:W-:Y:S05]  /*0990*/  BRA.CONV ~URZ, `(.L_x_557) ;  /* 0x000000337f007947 */ /* 0x000fea000b800000 */
[----:B------:R-:W-:Y:S01]  /*09a0*/  IMAD.MOV.U32 R17, RZ, RZ, -0x1 ;  /* 0xffffffffff117424 */ /* 0x000fe200078e00ff */
[----:B------:R-:W-:Y:S02]  /*09b0*/  MOV R16, 0x9d0 ;  /* 0x000009d000107802 */ /* 0x000fe40000000f00 */
[----:B------:R-:W-:Y:S05]  /*09c0*/  CALL.REL.NOINC `($__internal_28_$__cuda_sm70_warpsync) ;  /* 0x0000195000007944 */ /* 0x000fea0003c00000 */
.L_x_557:
[----:B------:R-:W-:Y:S01]  /*09d0*/  LEA.HI R21, R18, c[0x0][0x19c], RZ, 0x4 ;  /* 0x0000670012157a11 */ /* 0x000fe200078f20ff */
[----:B------:R-:W-:-:S06]  /*09e0*/  NOP ;  /* 0x0000000000007918 */ /* 0x000fcc0000000000 */
[----:B------:R-:W-:-:S04]  /*09f0*/  SHF.R.S32.HI R21, RZ, 0x4, R21 ;  /* 0x00000004ff157819 */ /* 0x000fc80000011415 */
[----:B------:R-:W-:Y:S01]  /*0a00*/  ISETP.GE.AND P0, PT, R4, R21, PT ;  /* 0x000000150400720c */ /* 0x000fe20003f06270 */
[----:B------:R-:W-:Y:S10]  /*0a10*/  BRA.DIV ~URZ, `(.L_x_558) ;  /* 0x000015827f007947 */ /* 0x000ff4000b800000 */
[----:B------:R0:W1:Y:S02]  /*0a20*/  SHFL.BFLY PT, R23, R3, R21, 0x1f ;  /* 0x0c001f1503177589 */ /* 0x00006400000e0000 */
.L_x_567:
[----:B------:R-:W-:Y:S01]  /*0a30*/  IABS R18, c[0x0][0x19c] ;  /* 0x0000670000127a13 */ /* 0x000fe20000000000 */
[----:B------:R-:W-:-:S03]  /*0a40*/  IMAD.SHL.U32 R4, R4, 0x10, RZ ;  /* 0x0000001004047824 */ /* 0x000fc600078e00ff */
[----:B------:R-:W2:Y:S02]  /*0a50*/  I2F.RP R19, R18 ;  /* 0x0000001200137306 */ /* 0x000ea40000209400 */
[----:B------:R-:W-:Y:S02]  /*0a60*/  IABS R24, R4 ;  /* 0x0000000400187213 */ /* 0x000fe40000000000 */
[----:B------:R-:W-:-:S04]  /*0a70*/  ISETP.GE.AND P3, PT, R4, RZ, PT ;  /* 0x000000ff0400720c */ /* 0x000fc80003f66270 */
[----:B--2---:R-:W2:Y:S02]  /*0a80*/  MUFU.RCP R19, R19 ;  /* 0x0000001300137308 */ /* 0x004ea40000001000 */
[----:B--2---:R-:W-:-:S06]  /*0a90*/  IADD3 R16, R19, 0xffffffe, RZ ;  /* 0x0ffffffe13107810 */ /* 0x004fcc0007ffe0ff */
[----:B------:R2:W3:Y:S02]  /*0aa0*/  F2I.FTZ.U32.TRUNC.NTZ R17, R16 ;  /* 0x0000001000117305 */ /* 0x0004e4000021f000 */
[----:B--2---:R-:W-:Y:S02]  /*0ab0*/  IMAD.MOV.U32 R16, RZ, RZ, RZ ;  /* 0x000000ffff107224 */ /* 0x004fe400078e00ff */
[----:B---3--:R-:W-:-:S04]  /*0ac0*/  IMAD.MOV R25, RZ, RZ, -R17 ;  /* 0x000000ffff197224 */ /* 0x008fc800078e0a11 */
[----:B------:R-:W-:-:S04]  /*0ad0*/  IMAD R25, R25, R18, RZ ;  /* 0x0000001219197224 */ /* 0x000fc800078e02ff */
[----:B------:R-:W-:-:S06]  /*0ae0*/  IMAD.HI.U32 R17, R17, R25, R16 ;  /* 0x0000001911117227 */ /* 0x000fcc00078e0010 */
[----:B------:R-:W-:-:S04]  /*0af0*/  IMAD.HI.U32 R17, R17, R24, RZ ;  /* 0x0000001811117227 */ /* 0x000fc800078e00ff */
[----:B------:R-:W-:-:S04]  /*0b00*/  IMAD.MOV R17, RZ, RZ, -R17 ;  /* 0x000000ffff117224 */ /* 0x000fc800078e0a11 */
[----:B------:R-:W-:-:S05]  /*0b10*/  IMAD R17, R18, R17, R24 ;  /* 0x0000001112117224 */ /* 0x000fca00078e0218 */
[----:B------:R-:W-:-:S13]  /*0b20*/  ISETP.GT.U32.AND P1, PT, R18, R17, PT ;  /* 0x000000111200720c */ /* 0x000fda0003f24070 */
[----:B------:R-:W-:Y:S01]  /*0b30*/  @!P1 IMAD.IADD R17, R17, 0x1, -R18 ;  /* 0x0000000111119824 */ /* 0x000fe200078e0a12 */
[----:B------:R-:W-:-:S04]  /*0b40*/  ISETP.NE.AND P1, PT, RZ, c[0x0][0x19c], PT ;  /* 0x00006700ff007a0c */ /* 0x000fc80003f25270 */
[----:B------:R-:W-:-:S13]  /*0b50*/  ISETP.GT.U32.AND P2, PT, R18, R17, PT ;  /* 0x000000111200720c */ /* 0x000fda0003f44070 */
[----:B------:R-:W-:-:S04]  /*0b60*/  @!P2 IMAD.IADD R17, R17, 0x1, -R18 ;  /* 0x000000011111a824 */ /* 0x000fc800078e0a12 */
[----:B------:R-:W-:Y:S01]  /*0b70*/  @!P3 IMAD.MOV R17, RZ, RZ, -R17 ;  /* 0x000000ffff11b224 */ /* 0x000fe200078e0a11 */
[----:B------:R-:W-:-:S04]  /*0b80*/  @!P1 LOP3.LUT R17, RZ, c[0x0][0x19c], RZ, 0x33, !PT ;  /* 0x00006700ff119a12 */ /* 0x000fc800078e33ff */
[----:B------:R-:W-:-:S04]  /*0b90*/  SHF.R.U32.HI R17, RZ, 0x1, R17 ;  /* 0x00000001ff117819 */ /* 0x000fc80000011611 */
[C---:B------:R-:W-:Y:S02]  /*0ba0*/  IADD3 R18, P2, R17.reuse, R12, RZ ;  /* 0x0000000c11127210 */ /* 0x040fe40007f5e0ff */
[----:B------:R-:W-:-:S03]  /*0bb0*/  IADD3 R19, P1, R17, R14, RZ ;  /* 0x0000000e11137210 */ /* 0x000fc60007f3e0ff */
[----:B------:R-:W-:Y:S01]  /*0bc0*/  IMAD.X R17, RZ, RZ, R20, P2 ;  /* 0x000000ffff117224 */ /* 0x000fe200010e0614 */
[----:B------:R-:W-:Y:S01]  /*0bd0*/  LEA R16, P2, R18, c[0x0][0x188], 0x1 ;  /* 0x0000620012107a11 */ /* 0x000fe200078408ff */
[----:B------:R-:W-:-:S03]  /*0be0*/  IMAD.X R24, RZ, RZ, R13, P1 ;  /* 0x000000ffff187224 */ /* 0x000fc600008e060d */
[----:B------:R-:W-:Y:S02]  /*0bf0*/  LEA.HI.X R17, R18, c[0x0][0x18c], R17, 0x1, P2 ;  /* 0x0000630012117a11 */ /* 0x000fe400010f0c11 */
[----:B------:R-:W-:-:S03]  /*0c00*/  LEA R18, P1, R19, c[0x0][0x188], 0x1 ;  /* 0x0000620013127a11 */ /* 0x000fc600078208ff */
[----:B------:R-:W2:Y:S01]  /*0c10*/  LDG.E.U16.CONSTANT R16, [R16.64] ;  /* 0x0000000410107981 */ /* 0x000ea2000c1e9500 */
[----:B------:R-:W-:-:S05]  /*0c20*/  LEA.HI.X R19, R19, c[0x0][0x18c], R24, 0x1, P1 ;  /* 0x0000630013137a11 */ /* 0x000fca00008f0c18 */
[----:B------:R-:W3:Y:S01]  /*0c30*/  LDG.E.U16.CONSTANT R18, [R18.64] ;  /* 0x0000000412127981 */ /* 0x000ee2000c1e9500 */
[----:B-1----:R-:W-:-:S05]  /*0c40*/  FADD.FTZ R24, -R23, -RZ ;  /* 0x800000ff17187221 */ /* 0x002fca0000010100 */
[----:B------:R-:W-:Y:S02]  /*0c50*/  FSEL R23, R24, R23, !P0 ;  /* 0x0000001718177208 */ /* 0x000fe40004000000 */
[----:B--2---:R-:W-:-:S05]  /*0c60*/  PRMT R16, RZ, 0x5410, R16 ;  /* 0x00005410ff107816 */ /* 0x004fca0000000010 */
[----:B------:R-:W-:Y:S01]  /*0c70*/  FMUL.FTZ R23, R16, R23 ;  /* 0x0000001710177220 */ /* 0x000fe20000410000 */
[----:B---3--:R-:W-:-:S05]  /*0c80*/  PRMT R18, RZ, 0x5410, R18 ;  /* 0x00005410ff127816 */ /* 0x008fca0000000012 */
[----:B0-----:R-:W-:Y:S01]  /*0c90*/  FFMA.FTZ R3, R3, R18, R23 ;  /* 0x0000001203037223 */ /* 0x001fe20000010017 */
[----:B------:R-:W-:Y:S05]  /*0ca0*/  BRA.DIV ~URZ, `(.L_x_559) ;  /* 0x000013527f007947 */ /* 0x000fea000b800000 */
[----:B------:R0:W1:Y:S02]  /*0cb0*/  SHFL.BFLY PT, R23, R0, R21, 0x1f ;  /* 0x0c001f1500177589 */ /* 0x00006400000e0000 */
.L_x_568:
[----:B------:R-:W-:Y:S01]  /*0cc0*/  IABS R18, c[0x0][0x19c] ;  /* 0x0000670000127a13 */ /* 0x000fe20000000000 */
[----:B------:R-:W-:Y:S01]  /*0cd0*/  IMAD.IADD R22, R22, 0x1, R22 ;  /* 0x0000000116167824 */ /* 0x000fe200078e0216 */
[----:B------:R-:W-:Y:S01]  /*0ce0*/  ISETP.NE.AND P3, PT, RZ, c[0x0][0x19c], PT ;  /* 0x00006700ff007a0c */ /* 0x000fe20003f65270 */
[----:B------:R-:W-:Y:S01]  /*0cf0*/  IMAD.MOV.U32 R16, RZ, RZ, RZ ;  /* 0x000000ffff107224 */ /* 0x000fe200078e00ff */
[----:B------:R-:W2:Y:S02]  /*0d00*/  I2F.RP R24, R18 ;  /* 0x0000001200187306 */ /* 0x000ea40000209400 */
[----:B------:R-:W-:-:S04]  /*0d10*/  IADD3 R19, R22, 0x2, RZ ;  /* 0x0000000216137810 */ /* 0x000fc80007ffe0ff */
[----:B------:R-:W-:Y:S02]  /*0d20*/  ISETP.GE.AND P2, PT, R19, RZ, PT ;  /* 0x000000ff1300720c */ /* 0x000fe40003f46270 */
[----:B--2---:R-:W2:Y:S02]  /*0d30*/  MUFU.RCP R24, R24 ;  /* 0x0000001800187308 */ /* 0x004ea40000001000 */
[----:B--2---:R-:W-:-:S06]  /*0d40*/  IADD3 R25, R24, 0xffffffe, RZ ;  /* 0x0ffffffe18197810 */ /* 0x004fcc0007ffe0ff */
[----:B------:R-:W2:Y:S02]  /*0d50*/  F2I.FTZ.U32.TRUNC.NTZ R17, R25 ;  /* 0x0000001900117305 */ /* 0x000ea4000021f000 */
        /* <DEDUP_REMOVED lines=32> */
.L_x_569:
[----:B------:R-:W-:Y:S01]  /*0f60*/  IABS R18, c[0x0][0x19c] ;  /* 0x0000670000127a13 */ /* 0x000fe20000000000 */
[----:B------:R-:W-:Y:S01]  /*0f70*/  HFMA2.MMA R16, -RZ, RZ, 0, 0 ;  /* 0x00000000ff107435 */ /* 0x000fe200000001ff */
[----:B------:R-:W-:Y:S02]  /*0f80*/  IADD3 R19, R22, 0x4, RZ ;  /* 0x0000000416137810 */ /* 0x000fe40007ffe0ff */
[----:B------:R-:W2:Y:S01]  /*0f90*/  I2F.RP R24, R18 ;  /* 0x0000001200187306 */ /* 0x000ea20000209400 */
[----:B------:R-:W-:Y:S02]  /*0fa0*/  ISETP.NE.AND P3, PT, RZ, c[0x0][0x19c], PT ;  /* 0x00006700ff007a0c */ /* 0x000fe40003f65270 */
[----:B------:R-:W-:-:S05]  /*0fb0*/  ISETP.GE.AND P2, PT, R19, RZ, PT ;  /* 0x000000ff1300720c */ /* 0x000fca0003f46270 */
        /* <DEDUP_REMOVED lines=35> */
.L_x_570:
[----:B------:R-:W-:Y:S01]  /*11f0*/  IABS R18, c[0x0][0x19c] ;  /* 0x0000670000127a13 */ /* 0x000fe20000000000 */
[----:B------:R-:W-:Y:S01]  /*1200*/  IMAD.MOV.U32 R16, RZ, RZ, RZ ;  /* 0x000000ffff107224 */ /* 0x000fe200078e00ff */
[----:B------:R-:W-:Y:S02]  /*1210*/  IADD3 R22, R22, 0x6, RZ ;  /* 0x0000000616167810 */ /* 0x000fe40007ffe0ff */
[----:B------:R-:W2:Y:S01]  /*1220*/  I2F.RP R19, R18 ;  /* 0x0000001200137306 */ /* 0x000ea20000209400 */
[----:B------:R-:W-:Y:S02]  /*1230*/  ISETP.NE.AND P3, PT, RZ, c[0x0][0x19c], PT ;  /* 0x00006700ff007a0c */ /* 0x000fe40003f65270 */
[----:B------:R-:W-:Y:S02]  /*1240*/  IABS R26, R22 ;  /* 0x00000016001a7213 */ /* 0x000fe40000000000 */
[----:B------:R-:W-:-:S03]  /*1250*/  ISETP.GE.AND P2, PT, R22, RZ, PT ;  /* 0x000000ff1600720c */ /* 0x000fc60003f46270 */
[----:B--2---:R-:W2:Y:S02]  /*1260*/  MUFU.RCP R19, R19 ;  /* 0x0000001300137308 */ /* 0x004ea40000001000 */
[----:B--2---:R-:W-:-:S06]  /*1270*/  IADD3 R24, R19, 0xffffffe, RZ ;  /* 0x0ffffffe13187810 */ /* 0x004fcc0007ffe0ff */
[----:B------:R-:W2:Y:S02]  /*1280*/  F2I.FTZ.U32.TRUNC.NTZ R17, R24 ;  /* 0x0000001800117305 */ /* 0x000ea4000021f000 */
[----:B--2---:R-:W-:-:S04]  /*1290*/  IMAD.MOV R25, RZ, RZ, -R17 ;  /* 0x000000ffff197224 */ /* 0x004fc800078e0a11 */
[----:B------:R-:W-:-:S04]  /*12a0*/  IMAD R25, R25, R18, RZ ;  /* 0x0000001219197224 */ /* 0x000fc800078e02ff */
[----:B------:R-:W-:-:S04]  /*12b0*/  IMAD.HI.U32 R16, R17, R25, R16 ;  /* 0x0000001911107227 */ /* 0x000fc800078e0010 */
[----:B------:R-:W-:-:S04]  /*12c0*/  IMAD.MOV.U32 R17, RZ, RZ, R26 ;  /* 0x000000ffff117224 */ /* 0x000fc800078e001a */
        /* <DEDUP_REMOVED lines=13> */
[C---:B------:R-:W-:Y:S01]  /*13a0*/  LEA R16, P2, R19.reuse, c[0x0][0x188], 0x1 ;  /* 0x0000620013107a11 */ /* 0x040fe200078408ff */
[----:B------:R-:W-:Y:S01]  /*13b0*/  IMAD.X R25, RZ, RZ, R13, P1 ;  /* 0x000000ffff197224 */ /* 0x000fe200008e060d */
[C---:B------:R-:W-:Y:S02]  /*13c0*/  LEA R18, P1, R24.reuse, c[0x0][0x188], 0x1 ;  /* 0x0000620018127a11 */ /* 0x040fe400078208ff */
[----:B------:R-:W-:Y:S02]  /*13d0*/  LEA.HI.X R17, R19, c[0x0][0x18c], R22, 0x1, P2 ;  /* 0x0000630013117a11 */ /* 0x000fe400010f0c16 */
[----:B------:R-:W-:-:S03]  /*13e0*/  LEA.HI.X R19, R24, c[0x0][0x18c], R25, 0x1, P1 ;  /* 0x0000630018137a11 */ /* 0x000fc600008f0c19 */
[----:B------:R-:W2:Y:S04]  /*13f0*/  LDG.E.U16.CONSTANT R16, [R16.64] ;  /* 0x0000000410107981 */ /* 0x000ea8000c1e9500 */
[----:B------:R-:W3:Y:S01]  /*1400*/  LDG.E.U16.CONSTANT R18, [R18.64] ;  /* 0x0000000412127981 */ /* 0x000ee2000c1e9500 */
[----:B-1----:R-:W-:-:S05]  /*1410*/  FADD.FTZ R22, -R23, -RZ ;  /* 0x800000ff17167221 */ /* 0x002fca0000010100 */
[----:B------:R-:W-:Y:S02]  /*1420*/  FSEL R23, R22, R23, !P0 ;  /* 0x0000001716177208 */ /* 0x000fe40004000000 */
[----:B--2---:R-:W-:Y:S02]  /*1430*/  PRMT R16, RZ, 0x5410, R16 ;  /* 0x00005410ff107816 */ /* 0x004fe40000000010 */
[----:B---3--:R-:W-:-:S03]  /*1440*/  PRMT R17, RZ, 0x5410, R18 ;  /* 0x00005410ff117816 */ /* 0x008fc60000000012 */
[----:B------:R-:W-:-:S04]  /*1450*/  FMUL.FTZ R23, R16, R23 ;  /* 0x0000001710177220 */ /* 0x000fc80000410000 */
[----:B0-----:R-:W-:Y:S01]  /*1460*/  FFMA.FTZ R2, R2, R17, R23 ;  /* 0x0000001102027223 */ /* 0x001fe20000010017 */
[----:B------:R-:W-:Y:S05]  /*1470*/  BRA.DIV ~URZ, `(.L_x_562) ;  /* 0x00000ca27f007947 */ /* 0x000fea000b800000 */
[----:B------:R0:W1:Y:S02]  /*1480*/  SHFL.BFLY PT, R22, R10, R21, 0x1f ;  /* 0x0c001f150a167589 */ /* 0x00006400000e0000 */
.L_x_571:
[----:B------:R-:W-:Y:S01]  /*1490*/  IABS R18, c[0x0][0x19c] ;  /* 0x0000670000127a13 */ /* 0x000fe20000000000 */
[----:B------:R-:W-:Y:S01]  /*14a0*/  IMAD.MOV.U32 R16, RZ, RZ, RZ ;  /* 0x000000ffff107224 */ /* 0x000fe200078e00ff */
[----:B------:R-:W-:Y:S02]  /*14b0*/  LOP3.LUT R19, R4, 0x8, RZ, 0xfc, !PT ;  /* 0x0000000804137812 */ /* 0x000fe400078efcff */
        /* <DEDUP_REMOVED lines=25> */
[----:B------:R-:W-:Y:S01]  /*1650*/  IMAD.X R26, RZ, RZ, R13, P1 ;  /* 0x000000ffff1a7224 */ /* 0x000fe200008e060d */
[----:B------:R-:W-:Y:S02]  /*1660*/  LEA R18, P1, R23, c[0x0][0x188], 0x1 ;  /* 0x0000620017127a11 */ /* 0x000fe400078208ff */
        /* <DEDUP_REMOVED lines=12> */
.L_x_572:
        /* <DEDUP_REMOVED lines=14> */
[----:B------:R-:W-:-:S05]  /*1810*/  IMAD.HI.U32 R16, R16, R17, RZ ;  /* 0x0000001110107227 */ /* 0x000fca00078e00ff */
[----:B------:R-:W-:-:S05]  /*1820*/  IADD3 R16, -R16, RZ, RZ ;  /* 0x000000ff10107210 */ /* 0x000fca0007ffe1ff */
        /* <DEDUP_REMOVED lines=26> */
.L_x_573:
        /* <DEDUP_REMOVED lines=42> */
.L_x_574:
[----:B------:R-:W-:Y:S02]  /*1c70*/  IABS R15, c[0x0][0x19c] ;  /* 0x00006700000f7a13 */ /* 0x000fe40000000000 */
        /* <DEDUP_REMOVED lines=9> */
[----:B------:R-:W-:Y:S02]  /*1d10*/  IMAD R23, R16, R15, RZ ;  /* 0x0000000f10177224 */ /* 0x000fe400078e02ff */
[----:B------:R-:W-:-:S04]  /*1d20*/  IMAD.MOV.U32 R16, RZ, RZ, RZ ;  /* 0x000000ffff107224 */ /* 0x000fc800078e00ff */
[----:B------:R-:W-:-:S06]  /*1d30*/  IMAD.HI.U32 R23, R17, R23, R16 ;  /* 0x0000001711177227 */ /* 0x000fcc00078e0010 */
        /* <DEDUP_REMOVED lines=26> */
[----:B------:R-:W-:Y:S05]  /*1ee0*/  BRA.CONV ~URZ, `(.L_x_566) ;  /* 0x000000337f007947 */ /* 0x000fea000b800000 */
[----:B------:R-:W-:Y:S01]  /*1ef0*/  IMAD.MOV.U32 R17, RZ, RZ, -0x1 ;  /* 0xffffffffff117424 */ /* 0x000fe200078e00ff */
[----:B------:R-:W-:Y:S02]  /*1f00*/  MOV R16, 0x1f20 ;  /* 0x00001f2000107802 */ /* 0x000fe40000000f00 */
[----:B------:R-:W-:Y:S05]  /*1f10*/  CALL.REL.NOINC `($__internal_28_$__cuda_sm70_warpsync) ;  /* 0x0000040000007944 */ /* 0x000fea0003c00000 */
.L_x_566:
[----:B------:R-:W-:-:S06]  /*1f20*/  NOP ;  /* 0x0000000000007918 */ /* 0x000fcc0000000000 */
.L_x_556:
[----:B------:R-:W-:Y:S05]  /*1f30*/  BSYNC B0 ;  /* 0x0000000000007941 */ /* 0x000fea0003800000 */
.L_x_555:
[----:B------:R-:W-:Y:S02]  /*1f40*/  F2FP.BF16.PACK_AB R11, R8, R11 ;  /* 0x0000000b080b723e */ /* 0x000fe400000010ff */
[----:B------:R-:W-:Y:S02]  /*1f50*/  F2FP.BF16.PACK_AB R10, R9, R10 ;  /* 0x0000000a090a723e */ /* 0x000fe400000010ff */
[----:B------:R-:W-:Y:S02]  /*1f60*/  F2FP.BF16.PACK_AB R9, R2, R5 ;  /* 0x000000050209723e */ /* 0x000fe400000010ff */
[----:B------:R-:W-:-:S05]  /*1f70*/  F2FP.BF16.PACK_AB R8, R0, R3 ;  /* 0x000000030008723e */ /* 0x000fca00000010ff */
[----:B------:R-:W-:Y:S01]  /*1f80*/  STG.E.128 [R6.64], R8 ;  /* 0x0000000806007986 */ /* 0x000fe2000c101d04 */
[----:B------:R-:W-:Y:S05]  /*1f90*/  EXIT ;  /* 0x000000000000794d */ /* 0x000fea0003800000 */
.L_x_558:
[----:B------:R-:W-:Y:S01]  /*1fa0*/  IMAD.MOV.U32 R18, RZ, RZ, R3 ;  /* 0x000000ffff127224 */ /* 0x000fe200078e0003 */
[----:B------:R-:W-:Y:S01]  /*1fb0*/  MOV R16, 0x1ff0 ;  /* 0x00001ff000107802 */ /* 0x000fe20000000f00 */
[----:B------:R-:W-:Y:S02]  /*1fc0*/  IMAD.MOV.U32 R23, RZ, RZ, 0x1f ;  /* 0x0000001fff177424 */ /* 0x000fe400078e00ff */
[----:B------:R-:W-:Y:S02]  /*1fd0*/  IMAD.MOV.U32 R24, RZ, RZ, -0x1 ;  /* 0xffffffffff187424 */ /* 0x000fe400078e00ff */
[----:B------:R-:W-:Y:S05]  /*1fe0*/  CALL.REL.NOINC `($__internal_27_$__cuda_sm70_shflsync_bfly_p) ;  /* 0x000002f000007944 */ /* 0x000fea0003c00000 */
[----:B01----:R-:W-:Y:S05]  /*1ff0*/  BRA `(.L_x_567) ;  /* 0xffffea3000007947 */ /* 0x003fea000383ffff */
.L_x_559:
[----:B------:R-:W-:Y:S01]  /*2000*/  IMAD.MOV.U32 R18, RZ, RZ, R0 ;  /* 0x000000ffff127224 */ /* 0x000fe200078e0000 */
[----:B------:R-:W-:Y:S01]  /*2010*/  MOV R23, 0x1f ;  /* 0x0000001f00177802 */ /* 0x000fe20000000f00 */
[----:B------:R-:W-:Y:S01]  /*2020*/  IMAD.MOV.U32 R24, RZ, RZ, -0x1 ;  /* 0xffffffffff187424 */ /* 0x000fe200078e00ff */
[----:B------:R-:W-:Y:S02]  /*2030*/  MOV R16, 0x2050 ;  /* 0x0000205000107802 */ /* 0x000fe40000000f00 */
[----:B------:R-:W-:Y:S05]  /*2040*/  CALL.REL.NOINC `($__internal_27_$__cuda_sm70_shflsync_bfly_p) ;  /* 0x0000029000007944 */ /* 0x000fea0003c00000 */
[----:B01----:R-:W-:Y:S05]  /*2050*/  BRA `(.L_x_568) ;  /* 0xffffec6000007947 */ /* 0x003fea000383ffff */
.L_x_560:
[----:B------:R-:W-:Y:S01]  /*2060*/  IMAD.MOV.U32 R18, RZ, RZ, R5 ;  /* 0x000000ffff127224 */ /* 0x000fe200078e0005 */
[----:B------:R-:W-:Y:S01]  /*2070*/  MOV R16, 0x20b0 ;  /* 0x000020b000107802 */ /* 0x000fe20000000f00 */
[----:B------:R-:W-:-:S02]  /*2080*/  IMAD.MOV.U32 R23, RZ, RZ, 0x1f ;  /* 0x0000001fff177424 */ /* 0x000fc400078e00ff */
[----:B------:R-:W-:Y:S02]  /*2090*/  IMAD.MOV.U32 R24, RZ, RZ, -0x1 ;  /* 0xffffffffff187424 */ /* 0x000fe400078e00ff */
[----:B------:R-:W-:Y:S05]  /*20a0*/  CALL.REL.NOINC `($__internal_27_$__cuda_sm70_shflsync_bfly_p) ;  /* 0x0000023000007944 */ /* 0x000fea0003c00000 */
[----:B01----:R-:W-:Y:S05]  /*20b0*/  BRA `(.L_x_569) ;  /* 0xffffeea000007947 */ /* 0x003fea000383ffff */
.L_x_561:
[----:B------:R-:W-:Y:S01]  /*20c0*/  IMAD.MOV.U32 R18, RZ, RZ, R2 ;  /* 0x000000ffff127224 */ /* 0x000fe200078e0002 */
[----:B------:R-:W-:Y:S01]  /*20d0*/  MOV R16, 0x2110 ;  /* 0x0000211000107802 */ /* 0x000fe20000000f00 */
[----:B------:R-:W-:Y:S02]  /*20e0*/  IMAD.MOV.U32 R23, RZ, RZ, 0x1f ;  /* 0x0000001fff177424 */ /* 0x000fe400078e00ff */
[----:B------:R-:W-:Y:S02]  /*20f0*/  IMAD.MOV.U32 R24, RZ, RZ, -0x1 ;  /* 0xffffffffff187424 */ /* 0x000fe400078e00ff */
[----:B------:R-:W-:Y:S05]  /*2100*/  CALL.REL.NOINC `($__internal_27_$__cuda_sm70_shflsync_bfly_p) ;  /* 0x000001d000007944 */ /* 0x000fea0003c00000 */
[----:B01----:R-:W-:Y:S05]  /*2110*/  BRA `(.L_x_570) ;  /* 0xfffff0d000007947 */ /* 0x003fea000383ffff */
.L_x_562:
[----:B------:R-:W-:Y:S01]  /*2120*/  IMAD.MOV.U32 R18, RZ, RZ, R10 ;  /* 0x000000ffff127224 */ /* 0x000fe200078e000a */
[----:B------:R-:W-:Y:S01]  /*2130*/  MOV R16, 0x2170 ;  /* 0x0000217000107802 */ /* 0x000fe20000000f00 */
[----:B------:R-:W-:Y:S02]  /*2140*/  IMAD.MOV.U32 R23, RZ, RZ, 0x1f ;  /* 0x0000001fff177424 */ /* 0x000fe400078e00ff */
[----:B------:R-:W-:Y:S02]  /*2150*/  IMAD.MOV.U32 R24, RZ, RZ, -0x1 ;  /* 0xffffffffff187424 */ /* 0x000fe400078e00ff */
[----:B------:R-:W-:Y:S05]  /*2160*/  CALL.REL.NOINC `($__internal_27_$__cuda_sm70_shflsync_bfly_p) ;  /* 0x0000017000007944 */ /* 0x000fea0003c00000 */
[----:B-1----:R-:W-:Y:S01]  /*2170*/  IMAD.MOV.U32 R22, RZ, RZ, R23 ;  /* 0x000000ffff167224 */ /* 0x002fe200078e0017 */
[----:B0-----:R-:W-:Y:S05]  /*2180*/  BRA `(.L_x_571) ;  /* 0xfffff30000007947 */ /* 0x001fea000383ffff */
.L_x_563:
[----:B------:R-:W-:Y:S01]  /*2190*/  IMAD.MOV.U32 R18, RZ, RZ, R9 ;  /* 0x000000ffff127224 */ /* 0x000fe200078e0009 */
[----:B------:R-:W-:Y:S01]  /*21a0*/  MOV R16, 0x21e0 ;  /* 0x000021e000107802 */ /* 0x000fe20000000f00 */
[----:B------:R-:W-:-:S02]  /*21b0*/  IMAD.MOV.U32 R23, RZ, RZ, 0x1f ;  /* 0x0000001fff177424 */ /* 0x000fc400078e00ff */
[----:B------:R-:W-:Y:S02]  /*21c0*/  IMAD.MOV.U32 R24, RZ, RZ, -0x1 ;  /* 0xffffffffff187424 */ /* 0x000fe400078e00ff */
[----:B------:R-:W-:Y:S05]  /*21d0*/  CALL.REL.NOINC `($__internal_27_$__cuda_sm70_shflsync_bfly_p) ;  /* 0x0000010000007944 */ /* 0x000fea0003c00000 */
[----:B-1----:R-:W-:Y:S01]  /*21e0*/  IMAD.MOV.U32 R22, RZ, RZ, R23 ;  /* 0x000000ffff167224 */ /* 0x002fe200078e0017 */
[----:B0-----:R-:W-:Y:S05]  /*21f0*/  BRA `(.L_x_572) ;  /* 0xfffff53000007947 */ /* 0x001fea000383ffff */
.L_x_564:
[----:B------:R-:W-:Y:S01]  /*2200*/  IMAD.MOV.U32 R18, RZ, RZ, R11 ;  /* 0x000000ffff127224 */ /* 0x000fe200078e000b */
[----:B------:R-:W-:Y:S01]  /*2210*/  MOV R16, 0x2250 ;  /* 0x0000225000107802 */ /* 0x000fe20000000f00 */
[----:B------:R-:W-:Y:S02]  /*2220*/  IMAD.MOV.U32 R23, RZ, RZ, 0x1f ;  /* 0x0000001fff177424 */ /* 0x000fe400078e00ff */
[----:B------:R-:W-:Y:S02]  /*2230*/  IMAD.MOV.U32 R24, RZ, RZ, -0x1 ;  /* 0xffffffffff187424 */ /* 0x000fe400078e00ff */
[----:B------:R-:W-:Y:S05]  /*2240*/  CALL.REL.NOINC `($__internal_27_$__cuda_sm70_shflsync_bfly_p) ;  /* 0x0000009000007944 */ /* 0x000fea0003c00000 */
[----:B-1----:R-:W-:Y:S01]  /*2250*/  IMAD.MOV.U32 R22, RZ, RZ, R23 ;  /* 0x000000ffff167224 */ /* 0x002fe200078e0017 */
[----:B0-----:R-:W-:Y:S05]  /*2260*/  BRA `(.L_x_573) ;  /* 0xfffff76000007947 */ /* 0x001fea000383ffff */
.L_x_565:
[----:B------:R-:W-:Y:S01]  /*2270*/  IMAD.MOV.U32 R18, RZ, RZ, R8 ;  /* 0x000000ffff127224 */ /* 0x000fe200078e0008 */
[----:B------:R-:W-:Y:S01]  /*2280*/  MOV R16, 0x22c0 ;  /* 0x000022c000107802 */ /* 0x000fe20000000f00 */
[----:B------:R-:W-:Y:S02]  /*2290*/  IMAD.MOV.U32 R23, RZ, RZ, 0x1f ;  /* 0x0000001fff177424 */ /* 0x000fe400078e00ff */
[----:B------:R-:W-:-:S02]  /*22a0*/  IMAD.MOV.U32 R24, RZ, RZ, -0x1 ;  /* 0xffffffffff187424 */ /* 0x000fc400078e00ff */
[----:B------:R-:W-:Y:S05]  /*22b0*/  CALL.REL.NOINC `($__internal_27_$__cuda_sm70_shflsync_bfly_p) ;  /* 0x0000002000007944 */ /* 0x000fea0003c00000 */
[----:B01----:R-:W-:Y:S01]  /*22c0*/  IMAD.MOV.U32 R21, RZ, RZ, R23 ;  /* 0x000000ffff157224 */ /* 0x003fe200078e0017 */
[----:B------:R-:W-:Y:S05]  /*22d0*/  BRA `(.L_x_574) ;  /* 0xfffff99000007947 */ /* 0x000fea000383ffff */
        .weak           $__internal_27_$__cuda_sm70_shflsync_bfly_p
        .type           $__internal_27_$__cuda_sm70_shflsync_bfly_p,@function
        .size           $__internal_27_$__cuda_sm70_shflsync_bfly_p,($__internal_28_$__cuda_sm70_warpsync - $__internal_27_$__cuda_sm70_shflsync_bfly_p)
$__internal_27_$__cuda_sm70_shflsync_bfly_p:
[----:B------:R-:W-:Y:S01]  /*22e0*/  IMAD.MOV.U32 R17, RZ, RZ, 0x0 ;  /* 0x00000000ff117424 */ /* 0x000fe200078e00ff */
[----:B------:R-:W-:Y:S04]  /*22f0*/  WARPSYNC R24 ;  /* 0x0000001800007348 */ /* 0x000fe80003800000 */
[----:B------:R0:W1:Y:S01]  /*2300*/  SHFL.BFLY PT, R23, R18, R21, R23 ;  /* 0x0c00001512177389 */ /* 0x00006200000e0017 */
[----:B------:R-:W-:Y:S05]  /*2310*/  RET.REL.NODEC R16 `(_ZN12tensorrt_llm7kernels21fusedQKNormRopeKernelIN3c108BFloat16ES3_Li256ELb0EEEvPviiifPKvS6_S6_PKlii) ;  /* 0xffffdce010007950 */ /* 0x000fea0003c3ffff */
        .weak           $__internal_28_$__cuda_sm70_warpsync
        .type           $__internal_28_$__cuda_sm70_warpsync,@function
        .size           $__internal_28_$__cuda_sm70_warpsync,(.L_x_3664 - $__internal_28_$__cuda_sm70_warpsync)
$__internal_28_$__cuda_sm70_warpsync:
[----:B------:R-:W-:Y:S04]  /*2320*/  WARPSYNC R17 ;  /* 0x0000001100007348 */ /* 0x000fe80003800000 */
[----:B------:R-:W-:-:S04]  /*2330*/  IMAD.MOV.U32 R17, RZ, RZ, 0x0 ;  /* 0x00000000ff117424 */ /* 0x000fc800078e00ff */
[----:B------:R-:W-:Y:S05]  /*2340*/  RET.REL.NODEC R16 `(_ZN12tensorrt_llm7kernels21fusedQKNormRopeKernelIN3c108BFloat16ES3_Li256ELb0EEEvPviiifPKvS6_S6_PKlii) ;  /* 0xffffdcb010007950 */ /* 0x000fea0003c3ffff */
.L_x_575:
        /* <DEDUP_REMOVED lines=11> */
.L_x_3664:


//--------------------- .text._ZN12tensorrt_llm7kernels21fusedQKNormRopeKernelIN3c108BFloat16ES3_Li256ELb1EEEvPviiifPKvS6_S6_PKlii --------------------------
	.section	.text._ZN12tensorrt_llm7kernels21fusedQKNormRopeKernelIN3c108BFloat16ES3_Li256ELb1EEEvPviiifPKvS6_S6_PKlii,"ax",@progbits
	.sectioninfo	@"SHI_REGISTERS=32"
	.align	128
        .global         _ZN12tensorrt_llm7kernels21fusedQKNormRopeKernelIN3c108BFloat16ES3_Li256ELb1EEEvPviiifPKvS6_S6_PKlii
        .type           _ZN12tensorrt_llm7kernels21fusedQKNormRopeKernelIN3c108BFloat16ES3_Li256ELb1EEEvPviiifPKvS6_S6_PKlii,@function
        .size           _ZN12tensorrt_llm7kernels21fusedQKNormRopeKernelIN3c108BFloat16ES3_Li256ELb1EEEvPviiifPKvS6_S6_PKlii,(.L_x_3853 - _ZN12tensorrt_llm7kernels21fusedQKNormRopeKernelIN3c108BFloat16ES3_Li256ELb1EEEvPviiifPKvS6_S6_PKlii)
        .other          _ZN12tensorrt_llm7kernels21fusedQKNormRopeKernelIN3c108BFloat16ES3_Li256ELb1EEEvPviiifPKvS6_S6_PKlii,@"STO_CUDA_ENTRY STV_DEFAULT"
_ZN12tensorrt_llm7kernels21fusedQKNormRopeKernelIN3c108BFloat16ES3_Li256ELb1EEEvPviiifPKvS6_S6_PKlii:
.text._ZN12tensorrt_llm7kernels21fusedQKNormRopeKernelIN3c108BFloat16ES3_Li256ELb1EEEvPviiifPKvS6_S6_PKlii:
        /* <DEDUP_REMOVED lines=9> */
[----:B------:R-:W2:Y:S02]  /*0090*/  I2F.RP R4, R9 ;  /* 0x0000000900047306 */ /* 0x000ea40000209400 */
[----:B------:R-:W-:Y:S02]  /*00a0*/  IADD3 R8, RZ, -R8, RZ ;  /* 0x80000008ff087210 */ /* 0x000fe40007ffe0ff */
        /* <DEDUP_REMOVED lines=31> */
[----:B------:R-:W-:Y:S01]  /*02a0*/  HFMA2.MMA R4, -RZ, RZ, 0, 1.1920928955078125e-07 ;  /* 0x00000002ff047435 */ /* 0x000fe200000001ff */
[----:B------:R-:W-:Y:S01]  /*02b0*/  LOP3.LUT R18, R18, 0x1f, RZ, 0xc0, !PT ;  /* 0x0000001f12127812 */ /* 0x000fe200078ec0ff */
[----:B------:R-:W-:Y:S01]  /*02c0*/  IMAD R5, R12, R5, RZ ;  /* 0x000000050c057224 */ /* 0x000fe200078e02ff */
[----:B------:R-:W-:Y:S01]  /*02d0*/  SEL R0, RZ, c[0x0][0x168], !P0 ;  /* 0x00005a00ff007a07 */ /* 0x000fe20004000000 */
[----:B------:R-:W-:Y:S02]  /*02e0*/  ULDC.64 UR6, c[0x0][0x118] ;  /* 0x0000460000067ab9 */ /* 0x000fe40000000a00 */
[----:B------:R-:W-:Y:S01]  /*02f0*/  IMAD.SHL.U32 R25, R18, 0x8, RZ ;  /* 0x0000000812197824 */ /* 0x000fe200078e00ff */
[----:B------:R-:W-:Y:S01]  /*0300*/  SHF.L.U32 R2, R5, 0x8, RZ ;  /* 0x0000000805027819 */ /* 0x000fe200000006ff */
[----:B------:R-:W-:-:S04]  /*0310*/  IMAD.IADD R0, R7, 0x1, -R0 ;  /* 0x0000000107007824 */ /* 0x000fc800078e0a00 */
        /* <DEDUP_REMOVED lines=12> */
[----:B------:R-:W3:Y:S01]  /*03e0*/  @!P0 LDG.E.U16 R13, [R4.64+0x4] ;  /* 0x00000406040d8981 */ /* 0x000ee2000c1e1500 */
[----:B--2---:R-:W-:-:S02]  /*03f0*/  PRMT R24, RZ, 0x5410, R8 ;  /* 0x00005410ff187816 */ /* 0x004fc40000000008 */
[----:B------:R-:W-:Y:S02]  /*0400*/  PRMT R0, RZ, 0x7610, R8 ;  /* 0x00007610ff007816 */ /* 0x000fe40000000008 */
[--C-:B------:R-:W-:Y:S01]  /*0410*/  PRMT R22, RZ, 0x5410, R11.reuse ;  /* 0x00005410ff167816 */ /* 0x100fe2000000000b */
[----:B------:R-:W-:Y:S01]  /*0420*/  FFMA.FTZ R15, R24, R24, RZ ;  /* 0x00000018180f7223 */ /* 0x000fe200000100ff */
[----:B------:R-:W-:-:S03]  /*0430*/  PRMT R11, RZ, 0x7610, R11 ;  /* 0x00007610ff0b7816 */ /* 0x000fc6000000000b */
[----:B------:R-:W-:Y:S01]  /*0440*/  FFMA.FTZ R8, R0, R0, R15 ;  /* 0x0000000000087223 */ /* 0x000fe2000001000f */
[--C-:B------:R-:W-:Y:S02]  /*0450*/  PRMT R15, RZ, 0x5410, R9.reuse ;  /* 0x00005410ff0f7816 */ /* 0x100fe40000000009 */
[----:B------:R-:W-:-:S03]  /*0460*/  PRMT R9, RZ, 0x7610, R9 ;  /* 0x00007610ff097816 */ /* 0x000fc60000000009 */
[----:B------:R-:W-:-:S04]  /*0470*/  FFMA.FTZ R8, R15, R15, R8 ;  /* 0x0000000f0f087223 */ /* 0x000fc80000010008 */
[----:B------:R-:W-:Y:S01]  /*0480*/  FFMA.FTZ R23, R9, R9, R8 ;  /* 0x0000000909177223 */ /* 0x000fe20000010008 */
[--C-:B------:R-:W-:Y:S02]  /*0490*/  PRMT R8, RZ, 0x5410, R10.reuse ;  /* 0x00005410ff087816 */ /* 0x100fe4000000000a */
[----:B------:R-:W-:-:S03]  /*04a0*/  PRMT R10, RZ, 0x7610, R10 ;  /* 0x00007610ff0a7816 */ /* 0x000fc6000000000a */
[----:B------:R-:W-:-:S04]  /*04b0*/  FFMA.FTZ R23, R8, R8, R23 ;  /* 0x0000000808177223 */ /* 0x000fc80000010017 */
[----:B------:R-:W-:-:S04]  /*04c0*/  FFMA.FTZ R23, R10, R10, R23 ;  /* 0x0000000a0a177223 */ /* 0x000fc80000010017 */
[----:B------:R-:W-:-:S04]  /*04d0*/  FFMA.FTZ R16, R22, R22, R23 ;  /* 0x0000001616107223 */ /* 0x000fc80000010017 */
[----:B------:R-:W-:-:S05]  /*04e0*/  FFMA.FTZ R16, R11, R11, R16 ;  /* 0x0000000b0b107223 */ /* 0x000fca0000010010 */
[----:B------:R-:W0:Y:S02]  /*04f0*/  SHFL.BFLY PT, R23, R16, 0x10, 0x1f ;  /* 0x0e001f0010177f89 */ /* 0x000e2400000e0000 */
[----:B0-----:R-:W-:Y:S02]  /*0500*/  FADD.FTZ R23, R16, R23 ;  /* 0x0000001710177221 */ /* 0x001fe40000010000 */
[----:B------:R-:W-:-:S03]  /*0510*/  IMAD.MOV.U32 R16, RZ, RZ, 0x3b800000 ;  /* 0x3b800000ff107424 */ /* 0x000fc600078e00ff */
[----:B------:R-:W0:Y:S02]  /*0520*/  SHFL.BFLY PT, R26, R23, 0x8, 0x1f ;  /* 0x0d001f00171a7f89 */ /* 0x000e2400000e0000 */
[----:B0-----:R-:W-:Y:S01]  /*0530*/  FADD.FTZ R26, R23, R26 ;  /* 0x0000001a171a7221 */ /* 0x001fe20000010000 */
[----:B---3--:R-:W-:Y:S02]  /*0540*/  @P0 PRMT R23, RZ, 0x5410, R20 ;  /* 0x00005410ff170816 */ /* 0x008fe40000000014 */
[----:B----4-:R-:W-:Y:S01]  /*0550*/  @!P0 PRMT R23, RZ, 0x5410, R17 ;  /* 0x00005410ff178816 */ /* 0x010fe20000000011 */
[----:B------:R0:W2:Y:S04]  /*0560*/  @P0 LDG.E.U16 R20, [R2.64+0x6] ;  /* 0x0000060602140981 */ /* 0x0000a8000c1e1500 */
[----:B------:R-:W1:Y:S04]  /*0570*/  SHFL.BFLY PT, R27, R26, 0x4, 0x1f ;  /* 0x0c801f001a1b7f89 */ /* 0x000e6800000e0000 */
[----:B------:R-:W3:Y:S01]  /*0580*/  @!P0 LDG.E.U16 R17, [R4.64+0x6] ;  /* 0x0000060604118981 */ /* 0x000ee2000c1e1500 */
[----:B-1----:R-:W-:-:S03]  /*0590*/  FADD.FTZ R27, R26, R27 ;  /* 0x0000001b1a1b7221 */ /* 0x002fc60000010000 */
[----:B------:R0:W4:Y:S04]  /*05a0*/  @P0 LDG.E.U16 R26, [R2.64+0xe] ;  /* 0x00000e06021a0981 */ /* 0x000128000c1e1500 */
[----:B------:R-:W1:Y:S02]  /*05b0*/  SHFL.BFLY PT, R28, R27, 0x2, 0x1f ;  /* 0x0c401f001b1c7f89 */ /* 0x000e6400000e0000 */
[----:B-1----:R-:W-:-:S05]  /*05c0*/  FADD.FTZ R28, R27, R28 ;  /* 0x0000001c1b1c7221 */ /* 0x002fca0000010000 */
[----:B------:R-:W1:Y:S02]  /*05d0*/  SHFL.BFLY PT, R29, R28, 0x1, 0x1f ;  /* 0x0c201f001c1d7f89 */ /* 0x000e6400000e0000 */
[----:B-1----:R-:W-:Y:S02]  /*05e0*/  FADD.FTZ R29, R28, R29 ;  /* 0x0000001d1c1d7221 */ /* 0x002fe40000010000 */
[----:B------:R3:W4:Y:S02]  /*05f0*/  @!P0 LDG.E.U16 R28, [R4.64+0xe] ;  /* 0x00000e06041c8981 */ /* 0x000724000c1e1500 */
[----:B------:R-:W-:-:S06]  /*0600*/  FFMA.FTZ R16, R29, R16, c[0x0][0x174] ;  /* 0x00005d001d107623 */ /* 0x000fcc0000010010 */
[----:B------:R-:W1:Y:S02]  /*0610*/  MUFU.RSQ R16, R16 ;  /* 0x0000001000107308 */ /* 0x000e640000001400 */
[----:B-1----:R-:W-:-:S04]  /*0620*/  FMUL.FTZ R23, R16, R23 ;  /* 0x0000001710177220 */ /* 0x002fc80000410000 */
[----:B------:R-:W-:Y:S01]  /*0630*/  FMUL.FTZ R24, R24, R23 ;  /* 0x0000001718187220 */ /* 0x000fe20000410000 */
[----:B-----5:R-:W-:Y:S02]  /*0640*/  @P0 PRMT R23, RZ, 0x5410, R19 ;  /* 0x00005410ff170816 */ /* 0x020fe40000000013 */
[----:B------:R-:W-:Y:S01]  /*0650*/  @!P0 PRMT R23, RZ, 0x5410, R21 ;  /* 0x00005410ff178816 */ /* 0x000fe20000000015 */
[----:B------:R0:W5:Y:S04]  /*0660*/  @P0 LDG.E.U16 R19, [R2.64+0x8] ;  /* 0x0000080602130981 */ /* 0x000168000c1e1500 */
[----:B------:R-:W-:Y:S01]  /*0670*/  FMUL.FTZ R27, R16, R23 ;  /* 0x00000017101b7220 */ /* 0x000fe20000410000 */
[----:B------:R0:W5:Y:S04]  /*0680*/  @P0 LDG.E.U16 R21, [R2.64+0xc] ;  /* 0x00000c0602150981 */ /* 0x000168000c1e1500 */
[----:B------:R0:W5:Y:S01]  /*0690*/  @P0 LDG.E.U16 R23, [R2.64+0xa] ;  /* 0x00000a0602170981 */ /* 0x000162000c1e1500 */
[----:B------:R-:W-:-:S03]  /*06a0*/  FMUL.FTZ R0, R0, R27 ;  /* 0x0000001b00007220 */ /* 0x000fc60000410000 */
[----:B------:R3:W5:Y:S01]  /*06b0*/  @!P0 LDG.E.U16 R27, [R4.64+0x8] ;  /* 0x00000806041b8981 */ /* 0x000762000c1e1500 */
[----:B0-----:R-:W-:Y:S02]  /*06c0*/  @P0 PRMT R3, RZ, 0x5410, R14 ;  /* 0x00005410ff030816 */ /* 0x001fe4000000000e */
[----:B------:R-:W-:Y:S01]  /*06d0*/  @!P0 PRMT R3, RZ, 0x5410, R13 ;  /* 0x00005410ff038816 */ /* 0x000fe2000000000d */
[----:B------:R3:W5:Y:S04]  /*06e0*/  @!P0 LDG.E.U16 R14, [R4.64+0xa] ;  /* 0x00000a06040e8981 */ /* 0x000768000c1e1500 */
[----:B------:R3:W5:Y:S01]  /*06f0*/  @!P0 LDG.E.U16 R13, [R4.64+0xc] ;  /* 0x00000c06040d8981 */ /* 0x000762000c1e1500 */
[----:B------:R-:W-:Y:S02]  /*0700*/  ULDC UR9, c[0x0][0x19c] ;  /* 0x0000670000097ab9 */ /* 0x000fe40000000800 */
[----:B------:R-:W-:-:S04]  /*0710*/  USHF.R.S32.HI UR4, URZ, 0x1f, UR9 ;  /* 0x0000001f3f047899 */ /* 0x000fc80008011409 */
[----:B------:R-:W-:-:S04]  /*0720*/  ULEA.HI UR4, UR4, UR9, URZ, 0x3 ;  /* 0x0000000904047291 */ /* 0x000fc8000f8f183f */
[----:B------:R-:W-:Y:S01]  /*0730*/  USHF.R.S32.HI UR4, URZ, 0x3, UR4 ;  /* 0x000000033f047899 */ /* 0x000fe20008011404 */
[----:B------:R-:W-:Y:S01]  /*0740*/  FMUL.FTZ R2, R16, R3 ;  /* 0x0000000310027220 */ /* 0x000fe20000410000 */
[----:B------:R-:W-:Y:S03]  /*0750*/  BSSY B0, `(.L_x_576) ;  /* 0x0000071000007945 */ /* 0x000fe60003800000 */
[----:B------:R-:W-:Y:S01]  /*0760*/  FMUL.FTZ R3, R15, R2 ;  /* 0x000000020f037220 */ /* 0x000fe20000410000 */
[----:B--2---:R-:W-:Y:S02]  /*0770*/  @P0 PRMT R5, RZ, 0x5410, R20 ;  /* 0x00005410ff050816 */ /* 0x004fe40000000014 */
[----:B---3--:R-:W-:-:S05]  /*0780*/  @!P0 PRMT R5, RZ, 0x5410, R17 ;  /* 0x00005410ff058816 */ /* 0x008fca0000000011 */
[----:B------:R-:W-:Y:S01]  /*0790*/  FMUL.FTZ R20, R16, R5 ;  /* 0x0000000510147220 */ /* 0x000fe20000410000 */
[----:B----4-:R-:W-:-:S03]  /*07a0*/  @P0 PRMT R5, RZ, 0x5410, R26 ;  /* 0x00005410ff050816 */ /* 0x010fc6000000001a */
[----:B------:R-:W-:Y:S01]  /*07b0*/  FMUL.FTZ R2, R9, R20 ;  /* 0x0000001409027220 */ /* 0x000fe20000410000 */
[----:B------:R-:W-:Y:S02]  /*07c0*/  @!P0 PRMT R5, RZ, 0x5410, R28 ;  /* 0x00005410ff058816 */ /* 0x000fe4000000001c */
[----:B-----5:R-:W-:Y:S02]  /*07d0*/  @P0 PRMT R19, RZ, 0x5410, R19 ;  /* 0x00005410ff130816 */ /* 0x020fe40000000013 */
[----:B------:R-:W-:Y:S02]  /*07e0*/  @P0 PRMT R21, RZ, 0x5410, R21 ;  /* 0x00005410ff150816 */ /* 0x000fe40000000015 */
[----:B------:R-:W-:Y:S02]  /*07f0*/  @P0 PRMT R23, RZ, 0x5410, R23 ;  /* 0x00005410ff170816 */ /* 0x000fe40000000017 */
[----:B------:R-:W-:Y:S02]  /*0800*/  @!P0 PRMT R19, RZ, 0x5410, R27 ;  /* 0x00005410ff138816 */ /* 0x000fe4000000001b */
[----:B------:R-:W-:-:S02]  /*0810*/  @!P0 PRMT R23, RZ, 0x5410, R14 ;  /* 0x00005410ff178816 */ /* 0x000fc4000000000e */
[----:B------:R-:W-:Y:S02]  /*0820*/  @!P0 PRMT R21, RZ, 0x5410, R13 ;  /* 0x00005410ff158816 */ /* 0x000fe4000000000d */
[----:B------:R-:W-:Y:S01]  /*0830*/  ISETP.GE.AND P0, PT, R18, UR4, PT ;  /* 0x0000000412007c0c */ /* 0x000fe2000bf06270 */
[C---:B------:R-:W-:Y:S02]  /*0840*/  FMUL.FTZ R19, R16.reuse, R19 ;  /* 0x0000001310137220 */ /* 0x040fe40000410000 */
[C---:B------:R-:W-:Y:S02]  /*0850*/  FMUL.FTZ R23, R16.reuse, R23 ;  /* 0x0000001710177220 */ /* 0x040fe40000410000 */
[C---:B------:R-:W-:Y:S02]  /*0860*/  FMUL.FTZ R21, R16.reuse, R21 ;  /* 0x0000001510157220 */ /* 0x040fe40000410000 */
[----:B------:R-:W-:Y:S02]  /*0870*/  FMUL.FTZ R16, R16, R5 ;  /* 0x0000000510107220 */ /* 0x000fe40000410000 */
[----:B------:R-:W-:-:S02]  /*0880*/  FMUL.FTZ R5, R8, R19 ;  /* 0x0000001308057220 */ /* 0x000fc40000410000 */
[----:B------:R-:W-:Y:S02]  /*0890*/  FMUL.FTZ R4, R10, R23 ;  /* 0x000000170a047220 */ /* 0x000fe40000410000 */
[----:B------:R-:W-:Y:S02]  /*08a0*/  FMUL.FTZ R22, R22, R21 ;  /* 0x0000001516167220 */ /* 0x000fe40000410000 */
[----:B------:R-:W-:Y:S01]  /*08b0*/  FMUL.FTZ R11, R11, R16 ;  /* 0x000000100b0b7220 */ /* 0x000fe20000410000 */
[----:B------:R-:W-:Y:S05]  /*08c0*/  @P0 BRA `(.L_x_577) ;  /* 0x0000059000000947 */ /* 0x000fea0003800000 */
[----:B------:R-:W-:-:S05]  /*08d0*/  MOV R13, 0x8 ;  /* 0x00000008000d7802 */ /* 0x000fca0000000f00 */
[----:B------:R-:W-:-:S06]  /*08e0*/  IMAD.WIDE R12, R12, R13, c[0x0][0x190] ;  /* 0x000064000c0c7625 */ /* 0x000fcc00078e020d */
[----:B------:R-:W2:Y:S01]  /*08f0*/  LDG.E.64 R12, [R12.64] ;  /* 0x000000060c0c7981 */ /* 0x000ea2000c1e1b00 */
[----:B------:R-:W-:Y:S01]  /*0900*/  ULDC UR4, c[0x0][0x19c] ;  /* 0x0000670000047ab9 */ /* 0x000fe20000000800 */
[----:B------:R-:W-:Y:S01]  /*0910*/  SHF.L.U32 R18, R18, 0x2, RZ ;  /* 0x0000000212127819 */ /* 0x000fe200000006ff */
[----:B------:R-:W-:Y:S01]  /*0920*/  ULEA.HI UR4, UR9, UR4, URZ, 0x1 ;  /* 0x0000000409047291 */ /* 0x000fe2000f8f083f */
[----:B------:R-:W-:Y:S01]  /*0930*/  IMAD.MOV.U32 R19, RZ, RZ, RZ ;  /* 0x000000ffff137224 */ /* 0x000fe200078e00ff */
[----:B------:R-:W-:Y:S02]  /*0940*/  USHF.R.S32.HI UR5, URZ, 0x1f, UR9 ;  /* 0x0000001f3f057899 */ /* 0x000fe40008011409 */
[----:B------:R-:W-:-:S04]  /*0950*/  USHF.R.S32.HI UR4, URZ, 0x1, UR4 ;  /* 0x000000013f047899 */ /* 0x000fc80008011404 */
[----:B------:R-:W-:Y:S02]  /*0960*/  USHF.R.S32.HI UR8, URZ, 0x1f, UR4 ;  /* 0x0000001f3f087899 */ /* 0x000fe40008011404 */
[----:B------:R-:W-:-:S04]  /*0970*/  IMAD.U32 R14, RZ, RZ, UR4 ;  /* 0x00000004ff0e7e24 */ /* 0x000fc8000f8e00ff */
[----:B------:R-:W-:Y:S02]  /*0980*/  IMAD.U32 R15, RZ, RZ, UR8 ;  /* 0x00000008ff0f7e24 */ /* 0x000fe4000f8e00ff */
[----:B--2---:R-:W-:Y:S02]  /*0990*/  IMAD R9, R13, c[0x0][0x19c], RZ ;  /* 0x000067000d097a24 */ /* 0x004fe400078e02ff */
[----:B------:R-:W-:-:S04]  /*09a0*/  IMAD.WIDE.U32 R14, R12, c[0x0][0x19c], R14 ;  /* 0x000067000c0e7a25 */ /* 0x000fc800078e000e */
[----:B------:R-:W-:Y:S01]  /*09b0*/  IMAD R9, R12, UR5, R9 ;  /* 0x000000050c097c24 */ /* 0x000fe2000f8e0209 */
[----:B------:R-:W-:Y:S01]  /*09c0*/  IADD3 R8, P0, R18, R14, RZ ;  /* 0x0000000e12087210 */ /* 0x000fe20007f1e0ff */
[----:B------:R-:W-:-:S03]  /*09d0*/  IMAD.WIDE.U32 R18, R12, c[0x0][0x19c], R18 ;  /* 0x000067000c127a25 */ /* 0x000fc600078e0012 */
[----:B------:R-:W-:Y:S01]  /*09e0*/  LEA R26, P1, R8, c[0x0][0x188], 0x1 ;  /* 0x00006200081a7a11 */ /* 0x000fe200078208ff */
[----:B------:R-:W-:Y:S02]  /*09f0*/  IMAD.IADD R13, R15, 0x1, R9 ;  /* 0x000000010f0d7824 */ /* 0x000fe400078e0209 */
[----:B------:R-:W-:-:S03]  /*0a00*/  IMAD.IADD R17, R9, 0x1, R19 ;  /* 0x0000000109117824 */ /* 0x000fc600078e0213 */
[----:B------:R-:W-:Y:S02]  /*0a10*/  IADD3.X R15, RZ, R13, RZ, P0, !PT ;  /* 0x0000000dff0f7210 */ /* 0x000fe400007fe4ff */
[----:B------:R-:W-:Y:S02]  /*0a20*/  LEA R16, P0, R18, c[0x0][0x188], 0x1 ;  /* 0x0000620012107a11 */ /* 0x000fe400078008ff */
[----:B------:R-:W-:Y:S02]  /*0a30*/  LEA.HI.X R27, R8, c[0x0][0x18c], R15, 0x1, P1 ;  /* 0x00006300081b7a11 */ /* 0x000fe400008f0c0f */
[----:B------:R-:W-:-:S03]  /*0a40*/  LEA.HI.X R17, R18, c[0x0][0x18c], R17, 0x1, P0 ;  /* 0x0000630012117a11 */ /* 0x000fc600000f0c11 */
[----:B------:R0:W2:Y:S04]  /*0a50*/  LDG.E.U16.CONSTANT R15, [R26.64] ;  /* 0x000000061a0f7981 */ /* 0x0000a8000c1e9500 */
[----:B------:R-:W3:Y:S01]  /*0a60*/  LDG.E.U16.CONSTANT R16, [R16.64] ;  /* 0x0000000610107981 */ /* 0x000ee2000c1e9500 */
[----:B------:R-:W-:Y:S01]  /*0a70*/  IADD3 R18, R25, 0x2, RZ ;  /* 0x0000000219127810 */ /* 0x000fe20007ffe0ff */
[----:B------:R-:W-:-:S03]  /*0a80*/  IMAD.MOV.U32 R19, RZ, RZ, RZ ;  /* 0x000000ffff137224 */ /* 0x000fc600078e00ff */
[----:B------:R-:W-:-:S05]  /*0a90*/  SHF.R.U32.HI R18, RZ, 0x1, R18 ;  /* 0x00000001ff127819 */ /* 0x000fca0000011612 */
[----:B------:R-:W-:Y:S01]  /*0aa0*/  IMAD.WIDE.U32 R20, R12, c[0x0][0x19c], R18 ;  /* 0x000067000c147a25 */ /* 0x000fe200078e0012 */
[----:B------:R-:W-:Y:S02]  /*0ab0*/  IADD3 R19, P1, R18, R14, RZ ;  /* 0x0000000e12137210 */ /* 0x000fe40007f3e0ff */
[----:B------:R-:W-:Y:S02]  /*0ac0*/  IADD3 R18, R25, 0x4, RZ ;  /* 0x0000000419127810 */ /* 0x000fe40007ffe0ff */
[C---:B------:R-:W-:Y:S01]  /*0ad0*/  LEA R28, P0, R20.reuse, c[0x0][0x188], 0x1 ;  /* 0x00006200141c7a11 */ /* 0x040fe200078008ff */
[----:B------:R-:W-:Y:S01]  /*0ae0*/  IMAD.X R8, RZ, RZ, R13, P1 ;  /* 0x000000ffff087224 */ /* 0x000fe200008e060d */
[----:B------:R-:W-:Y:S02]  /*0af0*/  IADD3 R21, R9, R21, RZ ;  /* 0x0000001509157210 */ /* 0x000fe40007ffe0ff */
[----:B------:R-:W-:Y:S02]  /*0b00*/  SHF.R.U32.HI R18, RZ, 0x1, R18 ;  /* 0x00000001ff127819 */ /* 0x000fe40000011612 */
[----:B------:R-:W-:-:S02]  /*0b10*/  LEA.HI.X R29, R20, c[0x0][0x18c], R21, 0x1, P0 ;  /* 0x00006300141d7a11 */ /* 0x000fc400000f0c15 */
[----:B0-----:R-:W-:-:S03]  /*0b20*/  LEA R26, P0, R19, c[0x0][0x188], 0x1 ;  /* 0x00006200131a7a11 */ /* 0x001fc600078008ff */
[----:B------:R-:W4:Y:S01]  /*0b30*/  LDG.E.U16.CONSTANT R10, [R28.64] ;  /* 0x000000061c0a7981 */ /* 0x000f22000c1e9500 */
[----:B------:R-:W-:Y:S01]  /*0b40*/  LEA.HI.X R27, R19, c[0x0][0x18c], R8, 0x1, P0 ;  /* 0x00006300131b7a11 */ /* 0x000fe200000f0c08 */
[----:B------:R-:W-:-:S04]  /*0b50*/  IMAD.MOV.U32 R19, RZ, RZ, RZ ;  /* 0x000000ffff137224 */ /* 0x000fc800078e00ff */
[----:B------:R-:W-:Y:S01]  /*0b60*/  IMAD.WIDE.U32 R20, R12, c[0x0][0x19c], R18 ;  /* 0x000067000c147a25 */ /* 0x000fe200078e0012 */
[----:B------:R0:W5:Y:S01]  /*0b70*/  LDG.E.U16.CONSTANT R8, [R26.64] ;  /* 0x000000061a087981 */ /* 0x000162000c1e9500 */
[----:B--2---:R-:W-:Y:S02]  /*0b80*/  PRMT R23, RZ, 0x5410, R15 ;  /* 0x00005410ff177816 */ /* 0x004fe4000000000f */
[----:B---3--:R-:W-:-:S03]  /*0b90*/  PRMT R15, RZ, 0x5410, R16 ;  /* 0x00005410ff0f7816 */ /* 0x008fc60000000010 */
[-C--:B------:R-:W-:Y:S02]  /*0ba0*/  FMUL.FTZ R17, R0, R23.reuse ;  /* 0x0000001700117220 */ /* 0x080fe40000410000 */
[----:B------:R-:W-:Y:S01]  /*0bb0*/  FMUL.FTZ R23, R24, R23 ;  /* 0x0000001718177220 */ /* 0x000fe20000410000 */
[----:B------:R-:W-:Y:S01]  /*0bc0*/  LEA R16, P0, R20, c[0x0][0x188], 0x1 ;  /* 0x0000620014107a11 */ /* 0x000fe200078008ff */
[----:B------:R-:W-:Y:S01]  /*0bd0*/  FFMA.FTZ R24, R24, R15, -R17 ;  /* 0x0000000f18187223 */ /* 0x000fe20000010811 */
[----:B------:R-:W-:-:S04]  /*0be0*/  IADD3 R17, R9, R21, RZ ;  /* 0x0000001509117210 */ /* 0x000fc80007ffe0ff */
[----:B------:R-:W-:Y:S02]  /*0bf0*/  LEA.HI.X R17, R20, c[0x0][0x18c], R17, 0x1, P0 ;  /* 0x0000630014117a11 */ /* 0x000fe400000f0c11 */
[----:B------:R-:W-:Y:S02]  /*0c00*/  IADD3 R19, P0, R18, R14, RZ ;  /* 0x0000000e12137210 */ /* 0x000fe40007f1e0ff */
[----:B------:R-:W-:Y:S01]  /*0c10*/  IADD3 R20, R25, 0x6, RZ ;  /* 0x0000000619147810 */ /* 0x000fe20007ffe0ff */
[----:B------:R-:W-:Y:S01]  /*0c20*/  IMAD.MOV.U32 R21, RZ, RZ, RZ ;  /* 0x000000ffff157224 */ /* 0x000fe200078e00ff */
[----:B------:R-:W2:Y:S01]  /*0c30*/  LDG.E.U16.CONSTANT R16, [R16.64] ;  /* 0x0000000610107981 */ /* 0x000ea2000c1e9500 */
[----:B0-----:R-:W-:Y:S01]  /*0c40*/  IMAD.X R26, RZ, RZ, R13, P0 ;  /* 0x000000ffff1a7224 */ /* 0x001fe200000e060d */
[----:B------:R-:W-:Y:S02]  /*0c50*/  LEA R18, P0, R19, c[0x0][0x188], 0x1 ;  /* 0x0000620013127a11 */ /* 0x000fe400078008ff */
[----:B------:R-:W-:-:S02]  /*0c60*/  SHF.R.U32.HI R20, RZ, 0x1, R20 ;  /* 0x00000001ff147819 */ /* 0x000fc40000011614 */
[----:B------:R-:W-:Y:S02]  /*0c70*/  LEA.HI.X R19, R19, c[0x0][0x18c], R26, 0x1, P0 ;  /* 0x0000630013137a11 */ /* 0x000fe400000f0c1a */
[----:B------:R-:W-:Y:S01]  /*0c80*/  IADD3 R14, P0, R20, R14, RZ ;  /* 0x0000000e140e7210 */ /* 0x000fe20007f1e0ff */
[----:B------:R-:W-:Y:S02]  /*0c90*/  IMAD.WIDE.U32 R20, R12, c[0x0][0x19c], R20 ;  /* 0x000067000c147a25 */ /* 0x000fe400078e0014 */
[----:B------:R-:W3:Y:S01]  /*0ca0*/  LDG.E.U16.CONSTANT R18, [R18.64] ;  /* 0x0000000612127981 */ /* 0x000ee2000c1e9500 */
[----:B------:R-:W-:Y:S02]  /*0cb0*/  IADD3.X R13, RZ, R13, RZ, P0, !PT ;  /* 0x0000000dff0d7210 */ /* 0x000fe400007fe4ff */
[----:B------:R-:W-:Y:S01]  /*0cc0*/  LEA R12, P0, R14, c[0x0][0x188], 0x1 ;  /* 0x000062000e0c7a11 */ /* 0x000fe200078008ff */
[----:B------:R-:W-:-:S03]  /*0cd0*/  IMAD.IADD R9, R9, 0x1, R21 ;  /* 0x0000000109097824 */ /* 0x000fc600078e0215 */
[----:B------:R-:W-:Y:S02]  /*0ce0*/  LEA.HI.X R13, R14, c[0x0][0x18c], R13, 0x1, P0 ;  /* 0x000063000e0d7a11 */ /* 0x000fe400000f0c0d */
[----:B------:R-:W-:-:S03]  /*0cf0*/  LEA R26, P0, R20, c[0x0][0x188], 0x1 ;  /* 0x00006200141a7a11 */ /* 0x000fc600078008ff */
[----:B------:R-:W3:Y:S01]  /*0d00*/  LDG.E.U16.CONSTANT R12, [R12.64] ;  /* 0x000000060c0c7981 */ /* 0x000ee2000c1e9500 */
[----:B------:R-:W-:-:S05]  /*0d10*/  LEA.HI.X R27, R20, c[0x0][0x18c], R9, 0x1, P0 ;  /* 0x00006300141b7a11 */ /* 0x000fca00000f0c09 */
[----:B------:R-:W3:Y:S01]  /*0d20*/  LDG.E.U16.CONSTANT R26, [R26.64] ;  /* 0x000000061a1a7981 */ /* 0x000ee2000c1e9500 */
[----:B-----5:R-:W-:Y:S02]  /*0d30*/  PRMT R8, RZ, 0x5410, R8 ;  /* 0x00005410ff087816 */ /* 0x020fe40000000008 */
[----:B----4-:R-:W-:Y:S01]  /*0d40*/  PRMT R10, RZ, 0x5410, R10 ;  /* 0x00005410ff0a7816 */ /* 0x010fe2000000000a */
[----:B------:R-:W-:Y:S02]  /*0d50*/  FFMA.FTZ R0, R0, R15, R23 ;  /* 0x0000000f00007223 */ /* 0x000fe40000010017 */
[-C--:B------:R-:W-:Y:S02]  /*0d60*/  FMUL.FTZ R9, R2, R8.reuse ;  /* 0x0000000802097220 */ /* 0x080fe40000410000 */
[C---:B------:R-:W-:Y:S02]  /*0d70*/  FMUL.FTZ R15, R3.reuse, R8 ;  /* 0x00000008030f7220 */ /* 0x040fe40000410000 */
[----:B------:R-:W-:-:S02]  /*0d80*/  FFMA.FTZ R3, R3, R10, -R9 ;  /* 0x0000000a03037223 */ /* 0x000fc40000010809 */
[----:B------:R-:W-:Y:S01]  /*0d90*/  FFMA.FTZ R2, R2, R10, R15 ;  /* 0x0000000a02027223 */ /* 0x000fe2000001000f */
[----:B--2---:R-:W-:Y:S02]  /*0da0*/  PRMT R16, RZ, 0x5410, R16 ;  /* 0x00005410ff107816 */ /* 0x004fe40000000010 */
[----:B---3--:R-:W-:-:S05]  /*0db0*/  PRMT R18, RZ, 0x5410, R18 ;  /* 0x00005410ff127816 */ /* 0x008fca0000000012 */
[-C--:B------:R-:W-:Y:S01]  /*0dc0*/  FMUL.FTZ R8, R4, R18.reuse ;  /* 0x0000001204087220 */ /* 0x080fe20000410000 */
[----:B------:R-:W-:Y:S01]  /*0dd0*/  PRMT R12, RZ, 0x5410, R12 ;  /* 0x00005410ff0c7816 */ /* 0x000fe2000000000c */
[----:B------:R-:W-:-:S04]  /*0de0*/  FMUL.FTZ R9, R5, R18 ;  /* 0x0000001205097220 */ /* 0x000fc80000410000 */
[-C--:B------:R-:W-:Y:S01]  /*0df0*/  FMUL.FTZ R13, R11, R12.reuse ;  /* 0x0000000c0b0d7220 */ /* 0x080fe20000410000 */
[----:B------:R-:W-:Y:S01]  /*0e00*/  PRMT R26, RZ, 0x5410, R26 ;  /* 0x00005410ff1a7816 */ /* 0x000fe2000000001a */
[----:B------:R-:W-:Y:S02]  /*0e10*/  FMUL.FTZ R12, R22, R12 ;  /* 0x0000000c160c7220 */ /* 0x000fe40000410000 */
[-C--:B------:R-:W-:Y:S02]  /*0e20*/  FFMA.FTZ R5, R5, R16.reuse, -R8 ;  /* 0x0000001005057223 */ /* 0x080fe40000010808 */
[----:B------:R-:W-:Y:S02]  /*0e30*/  FFMA.FTZ R4, R4, R16, R9 ;  /* 0x0000001004047223 */ /* 0x000fe40000010009 */
[-C--:B------:R-:W-:Y:S02]  /*0e40*/  FFMA.FTZ R22, R22, R26.reuse, -R13 ;  /* 0x0000001a16167223 */ /* 0x080fe4000001080d */
[----:B------:R-:W-:-:S02]  /*0e50*/  FFMA.FTZ R11, R11, R26, R12 ;  /* 0x0000001a0b0b7223 */ /* 0x000fc4000001000c */
.L_x_577:
[----:B------:R-:W-:Y:S05]  /*0e60*/  BSYNC B0 ;  /* 0x0000000000007941 */ /* 0x000fea0003800000 */
.L_x_576:
[----:B------:R-:W-:Y:S02]  /*0e70*/  F2FP.BF16.PACK_AB R11, R11, R22 ;  /* 0x000000160b0b723e */ /* 0x000fe400000010ff */
[----:B------:R-:W-:-:S02]  /*0e80*/  F2FP.BF16.PACK_AB R10, R4, R5 ;  /* 0x00000005040a723e */ /* 0x000fc400000010ff */
[----:B------:R-:W-:Y:S02]  /*0e90*/  F2FP.BF16.PACK_AB R9, R2, R3 ;  /* 0x000000030209723e */ /* 0x000fe400000010ff */
[----:B------:R-:W-:-:S05]  /*0ea0*/  F2FP.BF16.PACK_AB R8, R0, R24 ;  /* 0x000000180008723e */ /* 0x000fca00000010ff */
[----:B------:R-:W-:Y:S01]  /*0eb0*/  STG.E.128 [R6.64], R8 ;  /* 0x0000000806007986 */ /* 0x000fe2000c101d06 */
[----:B------:R-:W-:Y:S05]  /*0ec0*/  EXIT ;  /* 0x000000000000794d */ /* 0x000fea0003800000 */
.L_x_578:
        /* <DEDUP_REMOVED lines=11> */
.L_x_3853:


//--------------------- .text._ZN12tensorrt_llm7kernels21fusedQKNormRopeKernelIN3c108BFloat16ES3_Li128ELb0EEEvPviiifPKvS6_S6_PKlii --------------------------
	.section	.text._ZN12tensorrt_llm7kernels21fusedQKNormRopeKernelIN3c108BFloat16ES3_Li128ELb0EEEvPviiifPKvS6_S6_PKlii,"ax",@progbits
	.sectioninfo	@"SHI_REGISTERS=28"
	.align	128
        .global         _ZN12tensorrt_llm7kernels21fusedQKNormRopeKernelIN3c108BFloat16ES3_Li128ELb0EEEvPviiifPKvS6_S6_PKlii
        .type           _ZN12tensorrt_llm7kernels21fusedQKNormRopeKernelIN3c108BFloat16ES3_Li128ELb0EEEvPviiifPKvS6_S6_PKlii,@function
        .size           _ZN12tensorrt_llm7kernels21fusedQKNormRopeKernelIN3c108BFloat16ES3_Li128ELb0EEEvPviiifPKvS6_S6_PKlii,(.L_x_3666 - _ZN12tensorrt_llm7kernels21fusedQKNormRopeKernelIN3c108BFloat16ES3_Li128ELb0EEEvPviiifPKvS6_S6_PKlii)
        .other          _ZN12tensorrt_llm7kernels21fusedQKNormRopeKernelIN3c108BFloat16ES3_Li128ELb0EEEvPviiifPKvS6_S6_PKlii,@"STO_CUDA_ENTRY STV_DEFAULT"
_ZN12tensorrt_llm7kernels21fusedQKNormRopeKernelIN3c108BFloat16ES3_Li128ELb0EEEvPviiifPKvS6_S6_PKlii:
.text._ZN12tensorrt_llm7kernels21fusedQKNormRopeKernelIN3c108BFloat16ES3_Li128ELb0EEEvPviiifPKvS6_S6_PKlii:
        /* <DEDUP_REMOVED lines=54> */
[----:B------:R-:W2:Y:S01]  /*0360*/  LDG.E.64 R4, [R2.64] ;  /* 0x0000000402047981 */ /* 0x000ea2000c1e1b00 */
[----:B------:R-:W-:-:S04]  /*0370*/  IMAD.WIDE R18, R0, R21, c[0x0][0x180] ;  /* 0x0000600000127625 */ /* 0x000fc800078e0215 */
[----:B------:R-:W-:Y:S01]  /*0380*/  IMAD.WIDE R20, R0, R21, c[0x0][0x178] ;  /* 0x00005e0000147625 */ /* 0x000fe200078e0215 */
[----:B------:R2:W3:Y:S04]  /*0390*/  @P0 LDG.E.U16 R13, [R18.64] ;  /* 0x00000004120d0981 */ /* 0x0004e8000c1e1500 */
[----:B------:R2:W4:Y:S04]  /*03a0*/  @P0 LDG.E.U16 R10, [R18.64+0x4] ;  /* 0x00000404120a0981 */ /* 0x000528000c1e1500 */
[----:B------:R0:W5:Y:S04]  /*03b0*/  @!P0 LDG.E.U16 R14, [R20.64] ;  /* 0x00000004140e8981 */ /* 0x000168000c1e1500 */
[----:B------:R2:W3:Y:S04]  /*03c0*/  @P0 LDG.E.U16 R7, [R18.64+0x2] ;  /* 0x0000020412070981 */ /* 0x0004e8000c1e1500 */
[----:B------:R0:W3:Y:S04]  /*03d0*/  @!P0 LDG.E.U16 R11, [R20.64+0x4] ;  /* 0x00000404140b8981 */ /* 0x0000e8000c1e1500 */
[----:B------:R2:W3:Y:S04]  /*03e0*/  @P0 LDG.E.U16 R15, [R18.64+0x6] ;  /* 0x00000604120f0981 */ /* 0x0004e8000c1e1500 */
[----:B------:R0:W3:Y:S04]  /*03f0*/  @!P0 LDG.E.U16 R12, [R20.64+0x2] ;  /* 0x00000204140c8981 */ /* 0x0000e8000c1e1500 */
[----:B------:R0:W3:Y:S01]  /*0400*/  @!P0 LDG.E.U16 R16, [R20.64+0x6] ;  /* 0x0000060414108981 */ /* 0x0000e2000c1e1500 */
[----:B------:R-:W-:Y:S01]  /*0410*/  IMAD.MOV.U32 R24, RZ, RZ, 0x3c000000 ;  /* 0x3c000000ff187424 */ /* 0x000fe200078e00ff */
[----:B------:R-:W-:Y:S01]  /*0420*/  BSSY B0, `(.L_x_579) ;  /* 0x00000ea000007945 */ /* 0x000fe20003800000 */
[----:B--2---:R-:W-:-:S02]  /*0430*/  PRMT R18, RZ, 0x5410, R4 ;  /* 0x00005410ff127816 */ /* 0x004fc40000000004 */
[----:B------:R-:W-:-:S03]  /*0440*/  PRMT R17, RZ, 0x7610, R4 ;  /* 0x00007610ff117816 */ /* 0x000fc60000000004 */
[----:B------:R-:W-:Y:S01]  /*0450*/  FFMA.FTZ R8, R18, R18, RZ ;  /* 0x0000001212087223 */ /* 0x000fe200000100ff */
[----:B------:R-:W-:-:S03]  /*0460*/  PRMT R4, RZ, 0x5410, R5 ;  /* 0x00005410ff047816 */ /* 0x000fc60000000005 */
[----:B------:R-:W-:Y:S01]  /*0470*/  FFMA.FTZ R23, R17, R17, R8 ;  /* 0x0000001111177223 */ /* 0x000fe20000010008 */
[----:B------:R-:W-:-:S03]  /*0480*/  PRMT R5, RZ, 0x7610, R5 ;  /* 0x00007610ff057816 */ /* 0x000fc60000000005 */
[----:B------:R-:W-:-:S04]  /*0490*/  FFMA.FTZ R8, R4, R4, R23 ;  /* 0x0000000404087223 */ /* 0x000fc80000010017 */
[----:B------:R-:W-:-:S05]  /*04a0*/  FFMA.FTZ R8, R5, R5, R8 ;  /* 0x0000000505087223 */ /* 0x000fca0000010008 */
[----:B------:R-:W1:Y:S02]  /*04b0*/  SHFL.BFLY PT, R23, R8, 0x10, 0x1f ;  /* 0x0e001f0008177f89 */ /* 0x000e6400000e0000 */
[----:B-1----:R-:W-:-:S05]  /*04c0*/  FADD.FTZ R23, R8, R23 ;  /* 0x0000001708177221 */ /* 0x002fca0000010000 */
[----:B0-----:R-:W0:Y:S02]  /*04d0*/  SHFL.BFLY PT, R20, R23, 0x8, 0x1f ;  /* 0x0d001f0017147f89 */ /* 0x001e2400000e0000 */
[----:B0-----:R-:W-:-:S05]  /*04e0*/  FADD.FTZ R20, R23, R20 ;  /* 0x0000001417147221 */ /* 0x001fca0000010000 */
[----:B------:R-:W0:Y:S02]  /*04f0*/  SHFL.BFLY PT, R19, R20, 0x4, 0x1f ;  /* 0x0c801f0014137f89 */ /* 0x000e2400000e0000 */
[----:B0-----:R-:W-:-:S05]  /*0500*/  FADD.FTZ R21, R20, R19 ;  /* 0x0000001314157221 */ /* 0x001fca0000010000 */
[----:B------:R-:W0:Y:S02]  /*0510*/  SHFL.BFLY PT, R22, R21, 0x2, 0x1f ;  /* 0x0c401f0015167f89 */ /* 0x000e2400000e0000 */
[----:B0-----:R-:W-:-:S05]  /*0520*/  FADD.FTZ R22, R21, R22 ;  /* 0x0000001615167221 */ /* 0x001fca0000010000 */
[----:B------:R-:W0:Y:S01]  /*0530*/  SHFL.BFLY PT, R25, R22, 0x1, 0x1f ;  /* 0x0c201f0016197f89 */ /* 0x000e2200000e0000 */
[----:B------:R-:W-:-:S05]  /*0540*/  IMAD.MOV.U32 R19, RZ, RZ, c[0x0][0x19c] ;  /* 0x00006700ff137624 */ /* 0x000fca00078e00ff */
[----:B------:R-:W-:-:S04]  /*0550*/  SHF.R.S32.HI R8, RZ, 0x1f, R19 ;  /* 0x0000001fff087819 */ /* 0x000fc80000011413 */
[----:B------:R-:W-:-:S04]  /*0560*/  LEA.HI R23, R8, c[0x0][0x19c], RZ, 0x2 ;  /* 0x0000670008177a11 */ /* 0x000fc800078f10ff */
[----:B------:R-:W-:Y:S01]  /*0570*/  SHF.R.S32.HI R23, RZ, 0x2, R23 ;  /* 0x00000002ff177819 */ /* 0x000fe20000011417 */
[----:B0-----:R-:W-:-:S04]  /*0580*/  FADD.FTZ R25, R22, R25 ;  /* 0x0000001916197221 */ /* 0x001fc80000010000 */
[----:B------:R-:W-:-:S04]  /*0590*/  FFMA.FTZ R25, R25, R24, c[0x0][0x174] ;  /* 0x00005d0019197623 */ /* 0x000fc80000010018 */
[----:B------:R-:W0:Y:S01]  /*05a0*/  MUFU.RSQ R20, R25 ;  /* 0x0000001900147308 */ /* 0x000e220000001400 */
[----:B------:R-:W-:Y:S02]  /*05b0*/  ISETP.GE.AND P1, PT, R6, R23, PT ;  /* 0x000000170600720c */ /* 0x000fe40003f26270 */
[----:B---3--:R-:W-:Y:S02]  /*05c0*/  @P0 PRMT R13, RZ, 0x5410, R13 ;  /* 0x00005410ff0d0816 */ /* 0x008fe4000000000d */
[----:B----4-:R-:W-:Y:S02]  /*05d0*/  @P0 PRMT R10, RZ, 0x5410, R10 ;  /* 0x00005410ff0a0816 */ /* 0x010fe4000000000a */
[----:B-----5:R-:W-:Y:S02]  /*05e0*/  @!P0 PRMT R13, RZ, 0x5410, R14 ;  /* 0x00005410ff0d8816 */ /* 0x020fe4000000000e */
[----:B------:R-:W-:Y:S02]  /*05f0*/  @P0 PRMT R7, RZ, 0x5410, R7 ;  /* 0x00005410ff070816 */ /* 0x000fe40000000007 */
[----:B------:R-:W-:-:S02]  /*0600*/  @!P0 PRMT R10, RZ, 0x5410, R11 ;  /* 0x00005410ff0a8816 */ /* 0x000fc4000000000b */
[----:B------:R-:W-:Y:S02]  /*0610*/  @P0 PRMT R15, RZ, 0x5410, R15 ;  /* 0x00005410ff0f0816 */ /* 0x000fe4000000000f */
[----:B------:R-:W-:Y:S02]  /*0620*/  @!P0 PRMT R7, RZ, 0x5410, R12 ;  /* 0x00005410ff078816 */ /* 0x000fe4000000000c */
[----:B------:R-:W-:Y:S01]  /*0630*/  @!P0 PRMT R15, RZ, 0x5410, R16 ;  /* 0x00005410ff0f8816 */ /* 0x000fe20000000010 */
[C---:B0-----:R-:W-:Y:S02]  /*0640*/  FMUL.FTZ R13, R20.reuse, R13 ;  /* 0x0000000d140d7220 */ /* 0x041fe40000410000 */
[C---:B------:R-:W-:Y:S02]  /*0650*/  FMUL.FTZ R11, R20.reuse, R10 ;  /* 0x0000000a140b7220 */ /* 0x040fe40000410000 */
[C---:B------:R-:W-:Y:S02]  /*0660*/  FMUL.FTZ R14, R20.reuse, R7 ;  /* 0x00000007140e7220 */ /* 0x040fe40000410000 */
[----:B------:R-:W-:-:S02]  /*0670*/  FMUL.FTZ R10, R20, R15 ;  /* 0x0000000f140a7220 */ /* 0x000fc40000410000 */
[----:B------:R-:W-:Y:S02]  /*0680*/  FMUL.FTZ R7, R18, R13 ;  /* 0x0000000d12077220 */ /* 0x000fe40000410000 */
[----:B------:R-:W-:Y:S02]  /*0690*/  FMUL.FTZ R14, R17, R14 ;  /* 0x0000000e110e7220 */ /* 0x000fe40000410000 */
[----:B------:R-:W-:Y:S02]  /*06a0*/  FMUL.FTZ R12, R4, R11 ;  /* 0x0000000b040c7220 */ /* 0x000fe40000410000 */
[----:B------:R-:W-:Y:S01]  /*06b0*/  FMUL.FTZ R13, R5, R10 ;  /* 0x0000000a050d7220 */ /* 0x000fe20000410000 */
[----:B------:R-:W-:Y:S05]  /*06c0*/  @P1 BRA `(.L_x_580) ;  /* 0x00000bf000001947 */ /* 0x000fea0003800000 */
[----:B------:R-:W-:-:S04]  /*06d0*/  IMAD.MOV.U32 R10, RZ, RZ, 0x8 ;  /* 0x00000008ff0a7424 */ /* 0x000fc800078e00ff */
[----:B------:R-:W-:-:S06]  /*06e0*/  IMAD.WIDE R10, R9, R10, c[0x0][0x190] ;  /* 0x00006400090a7625 */ /* 0x000fcc00078e020a */
        /* <DEDUP_REMOVED lines=13> */
[----:B------:R-:W-:Y:S05]  /*07c0*/  CALL.REL.NOINC `($__internal_30_$__cuda_sm70_warpsync) ;  /* 0x00000d3000007944 */ /* 0x000fea0003c00000 */
.L_x_581:
[----:B------:R-:W-:Y:S01]  /*07d0*/  LEA.HI R19, R8, c[0x0][0x19c], RZ, 0x3 ;  /* 0x0000670008137a11 */ /* 0x000fe200078f18ff */
[----:B------:R-:W-:-:S06]  /*07e0*/  NOP ;  /* 0x0000000000007918 */ /* 0x000fcc0000000000 */
[----:B------:R-:W-:-:S04]  /*07f0*/  SHF.R.S32.HI R19, RZ, 0x3, R19 ;  /* 0x00000003ff137819 */ /* 0x000fc80000011413 */
[----:B------:R-:W-:Y:S01]  /*0800*/  ISETP.GE.AND P0, PT, R6, R19, PT ;  /* 0x000000130600720c */ /* 0x000fe20003f06270 */
[----:B------:R-:W-:Y:S10]  /*0810*/  BRA.DIV ~URZ, `(.L_x_582) ;  /* 0x00000af27f007947 */ /* 0x000ff4000b800000 */
[----:B------:R0:W1:Y:S02]  /*0820*/  SHFL.BFLY PT, R18, R7, R19, 0x1f ;  /* 0x0c001f1307127589 */ /* 0x00006400000e0000 */
.L_x_587:
[----:B------:R-:W-:Y:S02]  /*0830*/  IABS R10, c[0x0][0x19c] ;  /* 0x00006700000a7a13 */ /* 0x000fe40000000000 */
[----:B------:R-:W-:Y:S02]  /*0840*/  SHF.L.U32 R6, R6, 0x3, RZ ;  /* 0x0000000306067819 */ /* 0x000fe400000006ff */
        /* <DEDUP_REMOVED lines=39> */
.L_x_588:
[----:B------:R-:W-:Y:S02]  /*0ac0*/  IABS R11, c[0x0][0x19c] ;  /* 0x00006700000b7a13 */ /* 0x000fe40000000000 */
[----:B------:R-:W-:Y:S02]  /*0ad0*/  IADD3 R0, R0, 0x2, R0 ;  /* 0x0000000200007810 */ /* 0x000fe40007ffe000 */
        /* <DEDUP_REMOVED lines=39> */
.L_x_589:
        /* <DEDUP_REMOVED lines=20> */
[----:B------:R-:W-:-:S05]  /*0e90*/  @!P1 IMAD.IADD R9, R9, 0x1, -R10 ;  /* 0x0000000109099824 */ /* 0x000fca00078e0a0a */
[----:B------:R-:W-:Y:S02]  /*0ea0*/  @!P2 IADD3 R9, -R9, RZ, RZ ;  /* 0x000000ff0909a210 */ /* 0x000fe40007ffe1ff */
        /* <DEDUP_REMOVED lines=20> */
.L_x_590:
        /* <DEDUP_REMOVED lines=8> */
[----:B------:R2:W3:Y:S02]  /*1070*/  F2I.FTZ.U32.TRUNC.NTZ R9, R8 ;  /* 0x0000000800097305 */ /* 0x0004e4000021f000 */
[----:B--2---:R-:W-:Y:S02]  /*1080*/  IMAD.MOV.U32 R8, RZ, RZ, RZ ;  /* 0x000000ffff087224 */ /* 0x004fe400078e00ff */
[----:B---3--:R-:W-:-:S04]  /*1090*/  IMAD.MOV R10, RZ, RZ, -R9 ;  /* 0x000000ffff0a7224 */ /* 0x008fc800078e0a09 */
        /* <DEDUP_REMOVED lines=16> */
[----:B------:R-:W-:Y:S02]  /*11a0*/  LEA R8, P2, R15, c[0x0][0x188], 0x1 ;  /* 0x000062000f087a11 */ /* 0x000fe400078408ff */
[----:B------:R-:W-:Y:S02]  /*11b0*/  IADD3.X R16, RZ, R16, RZ, P1, !PT ;  /* 0x00000010ff107210 */ /* 0x000fe40000ffe4ff */
        /* <DEDUP_REMOVED lines=14> */
[----:B------:R-:W-:Y:S05]  /*12a0*/  CALL.REL.NOINC `($__internal_30_$__cuda_sm70_warpsync) ;  /* 0x0000025000007944 */ /* 0x000fea0003c00000 */
.L_x_586:
[----:B------:R-:W-:-:S06]  /*12b0*/  NOP ;  /* 0x0000000000007918 */ /* 0x000fcc0000000000 */
.L_x_580:
[----:B------:R-:W-:Y:S05]  /*12c0*/  BSYNC B0 ;  /* 0x0000000000007941 */ /* 0x000fea0003800000 */
.L_x_579:
[----:B------:R-:W-:Y:S02]  /*12d0*/  F2FP.BF16.PACK_AB R13, R13, R12 ;  /* 0x0000000c0d0d723e */ /* 0x000fe400000010ff */
[----:B------:R-:W-:-:S05]  /*12e0*/  F2FP.BF16.PACK_AB R12, R14, R7 ;  /* 0x000000070e0c723e */ /* 0x000fca00000010ff */
[----:B------:R-:W-:Y:S01]  /*12f0*/  STG.E.64 [R2.64], R12 ;  /* 0x0000000c02007986 */ /* 0x000fe2000c101b04 */
[----:B------:R-:W-:Y:S05]  /*1300*/  EXIT ;  /* 0x000000000000794d */ /* 0x000fea0003800000 */
.L_x_582:
[----:B------:R-:W-:Y:S01]  /*1310*/  IMAD.MOV.U32 R10, RZ, RZ, R7 ;  /* 0x000000ffff0a7224 */ /* 0x000fe200078e0007 */
[----:B------:R-:W-:Y:S01]  /*1320*/  MOV R8, 0x1360 ;  /* 0x0000136000087802 */ /* 0x000fe20000000f00 */
[----:B------:R-:W-:Y:S02]  /*1330*/  IMAD.MOV.U32 R11, RZ, RZ, 0x1f ;  /* 0x0000001fff0b7424 */ /* 0x000fe400078e00ff */
[----:B------:R-:W-:Y:S02]  /*1340*/  IMAD.MOV.U32 R18, RZ, RZ, -0x1 ;  /* 0xffffffffff127424 */ /* 0x000fe400078e00ff */
[----:B------:R-:W-:Y:S05]  /*1350*/  CALL.REL.NOINC `($__internal_29_$__cuda_sm70_shflsync_bfly_p) ;  /* 0x0000016000007944 */ /* 0x000fea0003c00000 */
[----:B01----:R-:W-:Y:S01]  /*1360*/  IMAD.MOV.U32 R18, RZ, RZ, R10 ;  /* 0x000000ffff127224 */ /* 0x003fe200078e000a */
[----:B------:R-:W-:Y:S05]  /*1370*/  BRA `(.L_x_587) ;  /* 0xfffff4b000007947 */ /* 0x000fea000383ffff */
.L_x_583:
[----:B------:R-:W-:Y:S01]  /*1380*/  IMAD.MOV.U32 R10, RZ, RZ, R14 ;  /* 0x000000ffff0a7224 */ /* 0x000fe200078e000e */
[----:B------:R-:W-:Y:S01]  /*1390*/  MOV R8, 0x13d0 ;  /* 0x000013d000087802 */ /* 0x000fe20000000f00 */
[----:B------:R-:W-:Y:S02]  /*13a0*/  IMAD.MOV.U32 R11, RZ, RZ, 0x1f ;  /* 0x0000001fff0b7424 */ /* 0x000fe400078e00ff */
[----:B------:R-:W-:-:S02]  /*13b0*/  IMAD.MOV.U32 R18, RZ, RZ, -0x1 ;  /* 0xffffffffff127424 */ /* 0x000fc400078e00ff */
[----:B------:R-:W-:Y:S05]  /*13c0*/  CALL.REL.NOINC `($__internal_29_$__cuda_sm70_shflsync_bfly_p) ;  /* 0x000000f000007944 */ /* 0x000fea0003c00000 */
[----:B01----:R-:W-:Y:S05]  /*13d0*/  BRA `(.L_x_588) ;  /* 0xfffff6e000007947 */ /* 0x003fea000383ffff */
.L_x_584:
[----:B------:R-:W-:Y:S01]  /*13e0*/  HFMA2.MMA R11, -RZ, RZ, 0, 1.847743988037109375e-06 ;  /* 0x0000001fff0b7435 */ /* 0x000fe200000001ff */
[----:B------:R-:W-:Y:S01]  /*13f0*/  IMAD.MOV.U32 R10, RZ, RZ, R12 ;  /* 0x000000ffff0a7224 */ /* 0x000fe200078e000c */
[----:B------:R-:W-:Y:S01]  /*1400*/  MOV R8, 0x1430 ;  /* 0x0000143000087802 */ /* 0x000fe20000000f00 */
[----:B------:R-:W-:-:S03]  /*1410*/  IMAD.MOV.U32 R18, RZ, RZ, -0x1 ;  /* 0xffffffffff127424 */ /* 0x000fc600078e00ff */
[----:B------:R-:W-:Y:S05]  /*1420*/  CALL.REL.NOINC `($__internal_29_$__cuda_sm70_shflsync_bfly_p) ;  /* 0x0000009000007944 */ /* 0x000fea0003c00000 */
[----:B-1----:R-:W-:Y:S01]  /*1430*/  IMAD.MOV.U32 R0, RZ, RZ, R10 ;  /* 0x000000ffff007224 */ /* 0x002fe200078e000a */
[----:B0-----:R-:W-:Y:S05]  /*1440*/  BRA `(.L_x_589) ;  /* 0xfffff90000007947 */ /* 0x001fea000383ffff */
.L_x_585:
[----:B------:R-:W-:Y:S01]  /*1450*/  IMAD.MOV.U32 R10, RZ, RZ, R13 ;  /* 0x000000ffff0a7224 */ /* 0x000fe200078e000d */
[----:B------:R-:W-:Y:S01]  /*1460*/  MOV R8, 0x14a0 ;  /* 0x000014a000087802 */ /* 0x000fe20000000f00 */
[----:B------:R-:W-:-:S02]  /*1470*/  IMAD.MOV.U32 R11, RZ, RZ, 0x1f ;  /* 0x0000001fff0b7424 */ /* 0x000fc400078e00ff */
[----:B------:R-:W-:Y:S02]  /*1480*/  IMAD.MOV.U32 R18, RZ, RZ, -0x1 ;  /* 0xffffffffff127424 */ /* 0x000fe400078e00ff */
[----:B------:R-:W-:Y:S05]  /*1490*/  CALL.REL.NOINC `($__internal_29_$__cuda_sm70_shflsync_bfly_p) ;  /* 0x0000002000007944 */ /* 0x000fea0003c00000 */
[----:B01----:R-:W-:Y:S01]  /*14a0*/  IMAD.MOV.U32 R19, RZ, RZ, R10 ;  /* 0x000000ffff137224 */ /* 0x003fe200078e000a */
[----:B------:R-:W-:Y:S05]  /*14b0*/  BRA `(.L_x_590) ;  /* 0xfffffb3000007947 */ /* 0x000fea000383ffff */
        .weak           $__internal_29_$__cuda_sm70_shflsync_bfly_p
        .type           $__internal_29_$__cuda_sm70_shflsync_bfly_p,@function
        .size           $__internal_29_$__cuda_sm70_shflsync_bfly_p,($__internal_30_$__cuda_sm70_warpsync - $__internal_29_$__cuda_sm70_shflsync_bfly_p)
$__internal_29_$__cuda_sm70_shflsync_bfly_p:
[----:B------:R-:W-:Y:S01]  /*14c0*/  IMAD.MOV.U32 R9, RZ, RZ, 0x0 ;  /* 0x00000000ff097424 */ /* 0x000fe200078e00ff */
[----:B------:R-:W-:Y:S04]  /*14d0*/  WARPSYNC R18 ;  /* 0x0000001200007348 */ /* 0x000fe80003800000 */
[----:B------:R0:W1:Y:S01]  /*14e0*/  SHFL.BFLY PT, R10, R10, R19, R11 ;  /* 0x0c0000130a0a7389 */ /* 0x00006200000e000b */
[----:B------:R-:W-:Y:S05]  /*14f0*/  RET.REL.NODEC R8 `(_ZN12tensorrt_llm7kernels21fusedQKNormRopeKernelIN3c108BFloat16ES3_Li128ELb0EEEvPviiifPKvS6_S6_PKlii) ;  /* 0xffffeb0008007950 */ /* 0x000fea0003c3ffff */
        .weak           $__internal_30_$__cuda_sm70_warpsync
        .type           $__internal_30_$__cuda_sm70_warpsync,@function
        .size           $__internal_30_$__cuda_sm70_warpsync,(.L_x_3666 - $__internal_30_$__cuda_sm70_warpsync)
$__internal_30_$__cuda_sm70_warpsync:
[----:B------:R-:W-:Y:S01]  /*1500*/  IMAD.MOV.U32 R11, RZ, RZ, 0x0 ;  /* 0x00000000ff0b7424 */ /* 0x000fe200078e00ff */
[----:B------:R-:W-:Y:S04]  /*1510*/  WARPSYNC R9 ;  /* 0x0000000900007348 */ /* 0x000fe80003800000 */
[----:B------:R-:W-:Y:S05]  /*1520*/  RET.REL.NODEC R10 `(_ZN12tensorrt_llm7kernels21fusedQKNormRopeKernelIN3c108BFloat16ES3_Li128ELb0EEEvPviiifPKvS6_S6_PKlii) ;  /* 0xffffead00a007950 */ /* 0x000fea0003c3ffff */
.L_x_591:
        /* <DEDUP_REMOVED lines=13> */
.L_x_3666:


//--------------------- .text._ZN12tensorrt_llm7kernels21fusedQKNormRopeKernelIN3c108BFloat16ES3_Li128ELb1EEEvPviiifPKvS6_S6_PKlii --------------------------
	.section	.text._ZN12tensorrt_llm7kernels21fusedQKNormRopeKernelIN3c108BFloat16ES3_Li128ELb1EEEvPviiifPKvS6_S6_PKlii,"ax",@progbits
	.sectioninfo	@"SHI_REGISTERS=27"
	.align	128
        .global         _ZN12tensorrt_llm7kernels21fusedQKNormRopeKernelIN3c108BFloat16ES3_Li128ELb1EEEvPviiifPKvS6_S6_PKlii
        .type           _ZN12tensorrt_llm7kernels21fusedQKNormRopeKernelIN3c108BFloat16ES3_Li128ELb1EEEvPviiifPKvS6_S6_PKlii,@function
        .size           _ZN12tensorrt_llm7kernels21fusedQKNormRopeKernelIN3c108BFloat16ES3_Li128ELb1EEEvPviiifPKvS6_S6_PKlii,(.L_x_3855 - _ZN12tensorrt_llm7kernels21fusedQKNormRopeKernelIN3c108BFloat16ES3_Li128ELb1EEEvPviiifPKvS6_S6_PKlii)
        .other          _ZN12tensorrt_llm7kernels21fusedQKNormRopeKernelIN3c108BFloat16ES3_Li128ELb1EEEvPviiifPKvS6_S6_PKlii,@"STO_CUDA_ENTRY STV_DEFAULT"
_ZN12tensorrt_llm7kernels21fusedQKNormRopeKernelIN3c108BFloat16ES3_Li128ELb1EEEvPviiifPKvS6_S6_PKlii:
.text._ZN12tensorrt_llm7kernels21fusedQKNormRopeKernelIN3c108BFloat16ES3_Li128ELb1EEEvPviiifPKvS6_S6_PKlii:
        /* <DEDUP_REMOVED lines=17> */
[----:B0-----:R-:W-:Y:S01]  /*0110*/  IMAD.MOV.U32 R2, RZ, RZ, RZ ;  /* 0x000000ffff027224 */ /* 0x001fe200078e00ff */
[----:B-1----:R-:W-:-:S05]  /*0120*/  IADD3 R6, RZ, -R3, RZ ;  /* 0x80000003ff067210 */ /* 0x002fca0007ffe0ff */
[----:B------:R-:W-:-:S04]  /*0130*/  IMAD R7, R6, R9, RZ ;  /* 0x0000000906077224 */ /* 0x000fc800078e02ff */
[----:B------:R-:W-:Y:S01]  /*0140*/  IMAD.HI.U32 R2, R3, R7, R2 ;  /* 0x0000000703027227 */ /* 0x000fe200078e0002 */
[----:B------:R-:W-:-:S03]  /*0150*/  MOV R3, R4 ;  /* 0x0000000400037202 */ /* 0x000fc60000000f00 */
        /* <DEDUP_REMOVED lines=11> */
[----:B------:R-:W-:Y:S02]  /*0210*/  @!P2 IADD3 R7, -R7, RZ, RZ ;  /* 0x000000ff0707a210 */ /* 0x000fe40007ffe1ff */
        /* <DEDUP_REMOVED lines=11> */
[----:B------:R-:W-:-:S03]  /*02d0*/  ULDC.64 UR6, c[0x0][0x118] ;  /* 0x0000460000067ab9 */ /* 0x000fc60000000a00 */
[----:B------:R-:W-:Y:S01]  /*02e0*/  IMAD.SHL.U32 R6, R12, 0x4, RZ ;  /* 0x000000040c067824 */ /* 0x000fe200078e00ff */
[----:B------:R-:W-:Y:S02]  /*02f0*/  SHF.L.U32 R3, R0, 0x7, RZ ;  /* 0x0000000700037819 */ /* 0x000fe400000006ff */
[----:B------:R-:W-:-:S03]  /*0300*/  SEL R0, RZ, c[0x0][0x168], !P0 ;  /* 0x00005a00ff007a07 */ /* 0x000fc60004000000 */
[----:B------:R-:W-:Y:S02]  /*0310*/  @P0 IMAD R3, R2, c[0x0][0x168], R3 ;  /* 0x00005a0002030a24 */ /* 0x000fe400078e0203 */
[----:B------:R-:W-:-:S03]  /*0320*/  IMAD.IADD R0, R9, 0x1, -R0 ;  /* 0x0000000109007824 */ /* 0x000fc600078e0a00 */
[----:B------:R-:W-:-:S04]  /*0330*/  IADD3 R3, R3, R6, RZ ;  /* 0x0000000603037210 */ /* 0x000fc80007ffe0ff */
[----:B------:R-:W-:-:S05]  /*0340*/  LEA R3, R0, R3, 0x7 ;  /* 0x0000000300037211 */ /* 0x000fca00078e38ff */
[----:B------:R-:W-:-:S05]  /*0350*/  IMAD.WIDE R2, R3, R19, c[0x0][0x160] ;  /* 0x0000580003027625 */ /* 0x000fca00078e0213 */
[----:B------:R-:W2:Y:S01]  /*0360*/  LDG.E.64 R4, [R2.64] ;  /* 0x0000000602047981 */ /* 0x000ea2000c1e1b00 */
[----:B------:R-:W-:-:S04]  /*0370*/  IMAD.WIDE R16, R6, R19, c[0x0][0x180] ;  /* 0x0000600006107625 */ /* 0x000fc800078e0213 */
[----:B------:R-:W-:Y:S01]  /*0380*/  IMAD.WIDE R18, R6, R19, c[0x0][0x178] ;  /* 0x00005e0006127625 */ /* 0x000fe200078e0213 */
[----:B------:R2:W3:Y:S04]  /*0390*/  @P0 LDG.E.U16 R9, [R16.64] ;  /* 0x0000000610090981 */ /* 0x0004e8000c1e1500 */
[----:B------:R2:W4:Y:S04]  /*03a0*/  @P0 LDG.E.U16 R13, [R16.64+0x2] ;  /* 0x00000206100d0981 */ /* 0x000528000c1e1500 */
[----:B------:R2:W5:Y:S04]  /*03b0*/  @P0 LDG.E.U16 R11, [R16.64+0x4] ;  /* 0x00000406100b0981 */ /* 0x000568000c1e1500 */
[----:B------:R2:W3:Y:S04]  /*03c0*/  @P0 LDG.E.U16 R14, [R16.64+0x6] ;  /* 0x00000606100e0981 */ /* 0x0004e8000c1e1500 */
[----:B------:R0:W3:Y:S04]  /*03d0*/  @!P0 LDG.E.U16 R10, [R18.64] ;  /* 0x00000006120a8981 */ /* 0x0000e8000c1e1500 */
[----:B------:R0:W3:Y:S04]  /*03e0*/  @!P0 LDG.E.U16 R8, [R18.64+0x2] ;  /* 0x0000020612088981 */ /* 0x0000e8000c1e1500 */
[----:B------:R0:W3:Y:S04]  /*03f0*/  @!P0 LDG.E.U16 R0, [R18.64+0x4] ;  /* 0x0000040612008981 */ /* 0x0000e8000c1e1500 */
[----:B------:R0:W3:Y:S01]  /*0400*/  @!P0 LDG.E.U16 R15, [R18.64+0x6] ;  /* 0x00000606120f8981 */ /* 0x0000e2000c1e1500 */
[----:B------:R-:W-:Y:S01]  /*0410*/  IMAD.MOV.U32 R23, RZ, RZ, 0x3c000000 ;  /* 0x3c000000ff177424 */ /* 0x000fe200078e00ff */
[----:B------:R-:W-:-:S02]  /*0420*/  ULDC UR9, c[0x0][0x19c] ;  /* 0x0000670000097ab9 */ /* 0x000fc40000000800 */
[----:B------:R-:W-:-:S04]  /*0430*/  USHF.R.S32.HI UR4, URZ, 0x1f, UR9 ;  /* 0x0000001f3f047899 */ /* 0x000fc80008011409 */
[----:B------:R-:W-:-:S04]  /*0440*/  ULEA.HI UR4, UR4, UR9, URZ, 0x2 ;  /* 0x0000000904047291 */ /* 0x000fc8000f8f103f */
[----:B------:R-:W-:Y:S01]  /*0450*/  USHF.R.S32.HI UR4, URZ, 0x2, UR4 ;  /* 0x000000023f047899 */ /* 0x000fe20008011404 */
[----:B------:R-:W-:Y:S01]  /*0460*/  BSSY B0, `(.L_x_592) ;  /* 0x000005a000007945 */ /* 0x000fe20003800000 */
[--C-:B--2---:R-:W-:Y:S02]  /*0470*/  PRMT R17, RZ, 0x5410, R4.reuse ;  /* 0x00005410ff117816 */ /* 0x104fe40000000004 */
[----:B------:R-:W-:-:S03]  /*0480*/  PRMT R16, RZ, 0x7610, R4 ;  /* 0x00007610ff107816 */ /* 0x000fc60000000004 */
[----:B------:R-:W-:Y:S01]  /*0490*/  FFMA.FTZ R21, R17, R17, RZ ;  /* 0x0000001111157223 */ /* 0x000fe200000100ff */
[----:B------:R-:W-:-:S03]  /*04a0*/  PRMT R4, RZ, 0x5410, R5 ;  /* 0x00005410ff047816 */ /* 0x000fc60000000005 */
[----:B------:R-:W-:Y:S01]  /*04b0*/  FFMA.FTZ R21, R16, R16, R21 ;  /* 0x0000001010157223 */ /* 0x000fe20000010015 */
[----:B0-----:R-:W-:-:S03]  /*04c0*/  PRMT R18, RZ, 0x7610, R5 ;  /* 0x00007610ff127816 */ /* 0x001fc60000000005 */
[----:B------:R-:W-:-:S04]  /*04d0*/  FFMA.FTZ R21, R4, R4, R21 ;  /* 0x0000000404157223 */ /* 0x000fc80000010015 */
[----:B------:R-:W-:-:S05]  /*04e0*/  FFMA.FTZ R21, R18, R18, R21 ;  /* 0x0000001212157223 */ /* 0x000fca0000010015 */
[----:B------:R-:W0:Y:S02]  /*04f0*/  SHFL.BFLY PT, R20, R21, 0x10, 0x1f ;  /* 0x0e001f0015147f89 */ /* 0x000e2400000e0000 */
[----:B0-----:R-:W-:-:S05]  /*0500*/  FADD.FTZ R20, R21, R20 ;  /* 0x0000001415147221 */ /* 0x001fca0000010000 */
[----:B------:R-:W0:Y:S02]  /*0510*/  SHFL.BFLY PT, R5, R20, 0x8, 0x1f ;  /* 0x0d001f0014057f89 */ /* 0x000e2400000e0000 */
[----:B0-----:R-:W-:-:S05]  /*0520*/  FADD.FTZ R5, R20, R5 ;  /* 0x0000000514057221 */ /* 0x001fca0000010000 */
[----:B------:R-:W0:Y:S02]  /*0530*/  SHFL.BFLY PT, R22, R5, 0x4, 0x1f ;  /* 0x0c801f0005167f89 */ /* 0x000e2400000e0000 */
[----:B0-----:R-:W-:-:S05]  /*0540*/  FADD.FTZ R22, R5, R22 ;  /* 0x0000001605167221 */ /* 0x001fca0000010000 */
[----:B------:R-:W0:Y:S02]  /*0550*/  SHFL.BFLY PT, R19, R22, 0x2, 0x1f ;  /* 0x0c401f0016137f89 */ /* 0x000e2400000e0000 */
[----:B0-----:R-:W-:-:S05]  /*0560*/  FADD.FTZ R19, R22, R19 ;  /* 0x0000001316137221 */ /* 0x001fca0000010000 */
[----:B------:R-:W0:Y:S01]  /*0570*/  SHFL.BFLY PT, R24, R19, 0x1, 0x1f ;  /* 0x0c201f0013187f89 */ /* 0x000e2200000e0000 */
[----:B---3--:R-:W-:Y:S02]  /*0580*/  @P0 PRMT R9, RZ, 0x5410, R9 ;  /* 0x00005410ff090816 */ /* 0x008fe40000000009 */
[----:B----4-:R-:W-:Y:S02]  /*0590*/  @P0 PRMT R13, RZ, 0x5410, R13 ;  /* 0x00005410ff0d0816 */ /* 0x010fe4000000000d */
[----:B-----5:R-:W-:Y:S02]  /*05a0*/  @P0 PRMT R11, RZ, 0x5410, R11 ;  /* 0x00005410ff0b0816 */ /* 0x020fe4000000000b */
[----:B------:R-:W-:Y:S02]  /*05b0*/  @P0 PRMT R14, RZ, 0x5410, R14 ;  /* 0x00005410ff0e0816 */ /* 0x000fe4000000000e */
[----:B------:R-:W-:Y:S01]  /*05c0*/  @!P0 PRMT R9, RZ, 0x5410, R10 ;  /* 0x00005410ff098816 */ /* 0x000fe2000000000a */
[----:B0-----:R-:W-:-:S04]  /*05d0*/  FADD.FTZ R24, R19, R24 ;  /* 0x0000001813187221 */ /* 0x001fc80000010000 */
[----:B------:R-:W-:Y:S01]  /*05e0*/  FFMA.FTZ R24, R24, R23, c[0x0][0x174] ;  /* 0x00005d0018187623 */ /* 0x000fe20000010017 */
[----:B------:R-:W-:-:S05]  /*05f0*/  @!P0 PRMT R13, RZ, 0x5410, R8 ;  /* 0x00005410ff0d8816 */ /* 0x000fca0000000008 */
[----:B------:R-:W0:Y:S01]  /*0600*/  MUFU.RSQ R24, R24 ;  /* 0x0000001800187308 */ /* 0x000e220000001400 */
[----:B------:R-:W-:Y:S02]  /*0610*/  @!P0 PRMT R11, RZ, 0x5410, R0 ;  /* 0x00005410ff0b8816 */ /* 0x000fe40000000000 */
[----:B------:R-:W-:Y:S02]  /*0620*/  @!P0 PRMT R14, RZ, 0x5410, R15 ;  /* 0x00005410ff0e8816 */ /* 0x000fe4000000000f */
[----:B------:R-:W-:Y:S01]  /*0630*/  ISETP.GE.AND P0, PT, R12, UR4, PT ;  /* 0x000000040c007c0c */ /* 0x000fe2000bf06270 */
[C---:B0-----:R-:W-:Y:S02]  /*0640*/  FMUL.FTZ R0, R24.reuse, R9 ;  /* 0x0000000918007220 */ /* 0x041fe40000410000 */
[C---:B------:R-:W-:Y:S02]  /*0650*/  FMUL.FTZ R13, R24.reuse, R13 ;  /* 0x0000000d180d7220 */ /* 0x040fe40000410000 */
[----:B------:R-:W-:-:S02]  /*0660*/  FMUL.FTZ R11, R24, R11 ;  /* 0x0000000b180b7220 */ /* 0x000fc40000410000 */
[----:B------:R-:W-:Y:S02]  /*0670*/  FMUL.FTZ R9, R24, R14 ;  /* 0x0000000e18097220 */ /* 0x000fe40000410000 */
[----:B------:R-:W-:Y:S02]  /*0680*/  FMUL.FTZ R0, R17, R0 ;  /* 0x0000000011007220 */ /* 0x000fe40000410000 */
[----:B------:R-:W-:Y:S02]  /*0690*/  FMUL.FTZ R5, R16, R13 ;  /* 0x0000000d10057220 */ /* 0x000fe40000410000 */
[----:B------:R-:W-:Y:S02]  /*06a0*/  FMUL.FTZ R4, R4, R11 ;  /* 0x0000000b04047220 */ /* 0x000fe40000410000 */
[----:B------:R-:W-:Y:S01]  /*06b0*/  FMUL.FTZ R9, R18, R9 ;  /* 0x0000000912097220 */ /* 0x000fe20000410000 */
[----:B------:R-:W-:Y:S05]  /*06c0*/  @P0 BRA `(.L_x_593) ;  /* 0x0000033000000947 */ /* 0x000fea0003800000 */
[----:B------:R-:W-:-:S10]  /*06d0*/  HFMA2.MMA R10, -RZ, RZ, 0, 4.76837158203125e-07 ;  /* 0x00000008ff0a7435 */ /* 0x000fd400000001ff */
[----:B------:R-:W-:-:S06]  /*06e0*/  IMAD.WIDE R10, R7, R10, c[0x0][0x190] ;  /* 0x00006400070a7625 */ /* 0x000fcc00078e020a */
[----:B------:R-:W2:Y:S01]  /*06f0*/  LDG.E.64 R10, [R10.64] ;  /* 0x000000060a0a7981 */ /* 0x000ea2000c1e1b00 */
[----:B------:R-:W-:Y:S01]  /*0700*/  ULDC UR4, c[0x0][0x19c] ;  /* 0x0000670000047ab9 */ /* 0x000fe20000000800 */
[----:B------:R-:W-:Y:S01]  /*0710*/  HFMA2.MMA R13, -RZ, RZ, 0, 0 ;  /* 0x00000000ff0d7435 */ /* 0x000fe200000001ff */
[----:B------:R-:W-:Y:S01]  /*0720*/  ULEA.HI UR4, UR9, UR4, URZ, 0x1 ;  /* 0x0000000409047291 */ /* 0x000fe2000f8f083f */
[----:B------:R-:W-:Y:S01]  /*0730*/  IMAD.SHL.U32 R12, R12, 0x2, RZ ;  /* 0x000000020c0c7824 */ /* 0x000fe200078e00ff */
[----:B------:R-:W-:Y:S01]  /*0740*/  USHF.R.S32.HI UR5, URZ, 0x1f, UR9 ;  /* 0x0000001f3f057899 */ /* 0x000fe20008011409 */
[----:B------:R-:W-:Y:S01]  /*0750*/  IADD3 R6, R6, 0x2, RZ ;  /* 0x0000000206067810 */ /* 0x000fe20007ffe0ff */
[----:B------:R-:W-:Y:S01]  /*0760*/  USHF.R.S32.HI UR4, URZ, 0x1, UR4 ;  /* 0x000000013f047899 */ /* 0x000fe20008011404 */
[----:B------:R-:W-:Y:S02]  /*0770*/  MOV R19, RZ ;  /* 0x000000ff00137202 */ /* 0x000fe40000000f00 */
[----:B------:R-:W-:Y:S01]  /*0780*/  SHF.R.U32.HI R18, RZ, 0x1, R6 ;  /* 0x00000001ff127819 */ /* 0x000fe20000011606 */
[----:B------:R-:W-:-:S02]  /*0790*/  USHF.R.S32.HI UR8, URZ, 0x1f, UR4 ;  /* 0x0000001f3f087899 */ /* 0x000fc40008011404 */
[----:B------:R-:W-:-:S04]  /*07a0*/  IMAD.U32 R16, RZ, RZ, UR4 ;  /* 0x00000004ff107e24 */ /* 0x000fc8000f8e00ff */
[----:B------:R-:W-:Y:S01]  /*07b0*/  MOV R17, UR8 ;  /* 0x0000000800117c02 */ /* 0x000fe20008000f00 */
[----:B--2---:R-:W-:-:S04]  /*07c0*/  IMAD R7, R11, c[0x0][0x19c], RZ ;  /* 0x000067000b077a24 */ /* 0x004fc800078e02ff */
[----:B------:R-:W-:-:S04]  /*07d0*/  IMAD.WIDE.U32 R16, R10, c[0x0][0x19c], R16 ;  /* 0x000067000a107a25 */ /* 0x000fc800078e0010 */
[----:B------:R-:W-:Y:S01]  /*07e0*/  IMAD.WIDE.U32 R14, R10, c[0x0][0x19c], R12 ;  /* 0x000067000a0e7a25 */ /* 0x000fe200078e000c */
[----:B------:R-:W-:-:S03]  /*07f0*/  IADD3 R8, P2, R12, R16, RZ ;  /* 0x000000100c087210 */ /* 0x000fc60007f5e0ff */
[----:B------:R-:W-:Y:S01]  /*0800*/  IMAD R13, R10, UR5, R7 ;  /* 0x000000050a0d7c24 */ /* 0x000fe2000f8e0207 */
[----:B------:R-:W-:Y:S01]  /*0810*/  LEA R6, P0, R14, c[0x0][0x188], 0x1 ;  /* 0x000062000e067a11 */ /* 0x000fe200078008ff */
[----:B------:R-:W-:Y:S01]  /*0820*/  IMAD.WIDE.U32 R10, R10, c[0x0][0x19c], R18 ;  /* 0x000067000a0a7a25 */ /* 0x000fe200078e0012 */
[----:B------:R-:W-:Y:S02]  /*0830*/  IADD3 R18, P3, R18, R16, RZ ;  /* 0x0000001012127210 */ /* 0x000fe40007f7e0ff */
[----:B------:R-:W-:Y:S01]  /*0840*/  LEA R16, P1, R8, c[0x0][0x188], 0x1 ;  /* 0x0000620008107a11 */ /* 0x000fe200078208ff */
[----:B------:R-:W-:Y:S02]  /*0850*/  IMAD.IADD R7, R13, 0x1, R15 ;  /* 0x000000010d077824 */ /* 0x000fe400078e020f */
[----:B------:R-:W-:Y:S01]  /*0860*/  IMAD.IADD R17, R17, 0x1, R13 ;  /* 0x0000000111117824 */ /* 0x000fe200078e020d */
[----:B------:R-:W-:Y:S02]  /*0870*/  IADD3 R13, R13, R11, RZ ;  /* 0x0000000b0d0d7210 */ /* 0x000fe40007ffe0ff */
[----:B------:R-:W-:Y:S01]  /*0880*/  LEA.HI.X R7, R14, c[0x0][0x18c], R7, 0x1, P0 ;  /* 0x000063000e077a11 */ /* 0x000fe200000f0c07 */
[----:B------:R-:W-:Y:S01]  /*0890*/  IMAD.X R15, RZ, RZ, R17, P2 ;  /* 0x000000ffff0f7224 */ /* 0x000fe200010e0611 */
[----:B------:R-:W-:-:S02]  /*08a0*/  IADD3.X R11, RZ, R17, RZ, P3, !PT ;  /* 0x00000011ff0b7210 */ /* 0x000fc40001ffe4ff */
[----:B------:R-:W-:Y:S01]  /*08b0*/  LEA R14, P2, R18, c[0x0][0x188], 0x1 ;  /* 0x00006200120e7a11 */ /* 0x000fe200078408ff */
[----:B------:R-:W2:Y:S01]  /*08c0*/  LDG.E.U16.CONSTANT R6, [R6.64] ;  /* 0x0000000606067981 */ /* 0x000ea2000c1e9500 */
[----:B------:R-:W-:Y:S02]  /*08d0*/  LEA.HI.X R17, R8, c[0x0][0x18c], R15, 0x1, P1 ;  /* 0x0000630008117a11 */ /* 0x000fe400008f0c0f */
[----:B------:R-:W-:Y:S02]  /*08e0*/  LEA R12, P0, R10, c[0x0][0x188], 0x1 ;  /* 0x000062000a0c7a11 */ /* 0x000fe400078008ff */
[----:B------:R-:W-:Y:S01]  /*08f0*/  LEA.HI.X R15, R18, c[0x0][0x18c], R11, 0x1, P2 ;  /* 0x00006300120f7a11 */ /* 0x000fe200010f0c0b */
[----:B------:R-:W3:Y:S01]  /*0900*/  LDG.E.U16.CONSTANT R16, [R16.64] ;  /* 0x0000000610107981 */ /* 0x000ee2000c1e9500 */
[----:B------:R-:W-:-:S03]  /*0910*/  LEA.HI.X R13, R10, c[0x0][0x18c], R13, 0x1, P0 ;  /* 0x000063000a0d7a11 */ /* 0x000fc600000f0c0d */
[----:B------:R-:W4:Y:S04]  /*0920*/  LDG.E.U16.CONSTANT R14, [R14.64] ;  /* 0x000000060e0e7981 */ /* 0x000f28000c1e9500 */
[----:B------:R-:W5:Y:S01]  /*0930*/  LDG.E.U16.CONSTANT R12, [R12.64] ;  /* 0x000000060c0c7981 */ /* 0x000f62000c1e9500 */
[----:B--2---:R-:W-:Y:S02]  /*0940*/  PRMT R6, RZ, 0x5410, R6 ;  /* 0x00005410ff067816 */ /* 0x004fe40000000006 */
[----:B---3--:R-:W-:Y:S02]  /*0950*/  PRMT R16, RZ, 0x5410, R16 ;  /* 0x00005410ff107816 */ /* 0x008fe40000000010 */
[----:B----4-:R-:W-:-:S03]  /*0960*/  PRMT R14, RZ, 0x5410, R14 ;  /* 0x00005410ff0e7816 */ /* 0x010fc6000000000e */
[-C--:B------:R-:W-:Y:S02]  /*0970*/  FMUL.FTZ R11, R5, R16.reuse ;  /* 0x00000010050b7220 */ /* 0x080fe40000410000 */
[----:B------:R-:W-:Y:S01]  /*0980*/  FMUL.FTZ R8, R0, R16 ;  /* 0x0000001000087220 */ /* 0x000fe20000410000 */
[----:B-----5:R-:W-:Y:S01]  /*0990*/  PRMT R12, RZ, 0x5410, R12 ;  /* 0x00005410ff0c7816 */ /* 0x020fe2000000000c */
[-C--:B------:R-:W-:Y:S02]  /*09a0*/  FMUL.FTZ R19, R9, R14.reuse ;  /* 0x0000000e09137220 */ /* 0x080fe40000410000 */
[----:B------:R-:W-:Y:S02]  /*09b0*/  FMUL.FTZ R7, R4, R14 ;  /* 0x0000000e04077220 */ /* 0x000fe40000410000 */
[----:B------:R-:W-:Y:S02]  /*09c0*/  FFMA.FTZ R0, R0, R6, -R11 ;  /* 0x0000000600007223 */ /* 0x000fe4000001080b */
[----:B------:R-:W-:-:S02]  /*09d0*/  FFMA.FTZ R4, R4, R12, -R19 ;  /* 0x0000000c04047223 */ /* 0x000fc40000010813 */
[----:B------:R-:W-:Y:S02]  /*09e0*/  FFMA.FTZ R5, R5, R6, R8 ;  /* 0x0000000605057223 */ /* 0x000fe40000010008 */
[----:B------:R-:W-:Y:S02]  /*09f0*/  FFMA.FTZ R9, R9, R12, R7 ;  /* 0x0000000c09097223 */ /* 0x000fe40000010007 */
.L_x_593:
[----:B------:R-:W-:Y:S05]  /*0a00*/  BSYNC B0 ;  /* 0x0000000000007941 */ /* 0x000fea0003800000 */
.L_x_592:
[----:B------:R-:W-:Y:S02]  /*0a10*/  F2FP.BF16.PACK_AB R9, R9, R4 ;  /* 0x000000040909723e */ /* 0x000fe400000010ff */
[----:B------:R-:W-:-:S05]  /*0a20*/  F2FP.BF16.PACK_AB R8, R5, R0 ;  /* 0x000000000508723e */ /* 0x000fca00000010ff */
[----:B------:R-:W-:Y:S01]  /*0a30*/  STG.E.64 [R2.64], R8 ;  /* 0x0000000802007986 */ /* 0x000fe2000c101b06 */
[----:B------:R-:W-:Y:S05]  /*0a40*/  EXIT ;  /* 0x000000000000794d */ /* 0x000fea0003800000 */
.L_x_594:
        /* <DEDUP_REMOVED lines=11> */
.L_x_3855:


//--------------------- .text._ZN12tensorrt_llm7kernels21fusedQKNormRopeKernelIN3c108BFloat16ES3_Li64ELb0EEEvPviiifPKvS6_S6_PKlii --------------------------
	.section	.text._ZN12tensorrt_llm7kernels21fusedQKNormRopeKernelIN3c108BFloat16ES3_Li64ELb0EEEvPviiifPKvS6_S6_PKlii,"ax",@progbits
	.sectioninfo	@"SHI_REGISTERS=23"
	.align	128
        .global         _ZN12tensorrt_llm7kernels21fusedQKNormRopeKernelIN3c108BFloat16ES3_Li64ELb0EEEvPviiifPKvS6_S6_PKlii
        .type           _ZN12tensorrt_llm7kernels21fusedQKNormRopeKernelIN3c108BFloat16ES3_Li64ELb0EEEvPviiifPKvS6_S6_PKlii,@function
        .size           _ZN12tensorrt_llm7kernels21fusedQKNormRopeKernelIN3c108BFloat16ES3_Li64ELb0EEEvPviiifPKvS6_S6_PKlii,(.L_x_3668 - _ZN12tensorrt_llm7kernels21fusedQKNormRopeKernelIN3c108BFloat16ES3_Li64ELb0EEEvPviiifPKvS6_S6_PKlii)
        .other          _ZN12tensorrt_llm7kernels21fusedQKNormRopeKernelIN3c108BFloat16ES3_Li64ELb0EEEvPviiifPKvS6_S6_PKlii,@"STO_CUDA_ENTRY STV_DEFAULT"
_ZN12tensorrt_llm7kernels21fusedQKNormRopeKernelIN3c108BFloat16ES3_Li64ELb0EEEvPviiifPKvS6_S6_PKlii:
.text._ZN12tensorrt_llm7kernels21fusedQKNormRopeKernelIN3c108BFloat16ES3_Li64ELb0EEEvPviiifPKvS6_S6_PKlii:
        /* <DEDUP_REMOVED lines=17> */
[----:B0-----:R-:W-:Y:S01]  /*0110*/  HFMA2.MMA R2, -RZ, RZ, 0, 0 ;  /* 0x00000000ff027435 */ /* 0x001fe200000001ff */
[----:B-1----:R-:W-:-:S04]  /*0120*/  IMAD.MOV R8, RZ, RZ, -R3 ;  /* 0x000000ffff087224 */ /* 0x002fc800078e0a03 */
[----:B------:R-:W-:-:S05]  /*0130*/  IMAD R7, R8, R9, RZ ;  /* 0x0000000908077224 */ /* 0x000fca00078e02ff */
        /* <DEDUP_REMOVED lines=17> */
[----:B------:R-:W-:-:S06]  /*0250*/  IMAD R3, R5, R2, R0 ;  /* 0x0000000205037224 */ /* 0x000fcc00078e0200 */
[----:B------:R-:W-:Y:S05]  /*0260*/  @P0 EXIT ;  /* 0x000000000000094d */ /* 0x000fea0003800000 */
[----:B------:R-:W-:Y:S01]  /*0270*/  IADD3 R5, R5, c[0x0][0x170], RZ ;  /* 0x00005c0005057a10 */ /* 0x000fe20007ffe0ff */
[----:B------:R-:W-:Y:S01]  /*0280*/  IMAD.MOV.U32 R8, RZ, RZ, 0x40 ;  /* 0x00000040ff087424 */ /* 0x000fe200078e00ff */
[----:B------:R-:W-:Y:S01]  /*0290*/  ISETP.GE.AND P0, PT, R3, c[0x0][0x168], PT ;  /* 0x00005a0003007a0c */ /* 0x000fe20003f06270 */
[----:B------:R-:W-:Y:S01]  /*02a0*/  ULDC.64 UR4, c[0x0][0x118] ;  /* 0x0000460000047ab9 */ /* 0x000fe20000000a00 */
[----:B------:R-:W-:Y:S01]  /*02b0*/  LOP3.LUT R0, R6, 0x1f, RZ, 0xc0, !PT ;  /* 0x0000001f06007812 */ /* 0x000fe200078ec0ff */
[----:B------:R-:W-:Y:S01]  /*02c0*/  IMAD R5, R4, R5, RZ ;  /* 0x0000000504057224 */ /* 0x000fe200078e02ff */
[----:B------:R-:W-:-:S03]  /*02d0*/  SEL R2, RZ, c[0x0][0x168], !P0 ;  /* 0x00005a00ff027a07 */ /* 0x000fc60004000000 */
[----:B------:R-:W-:Y:S02]  /*02e0*/  IMAD.SHL.U32 R5, R5, 0x40, RZ ;  /* 0x0000004005057824 */ /* 0x000fe400078e00ff */
[----:B------:R-:W-:Y:S02]  /*02f0*/  IMAD.SHL.U32 R14, R0, 0x2, RZ ;  /* 0x00000002000e7824 */ /* 0x000fe400078e00ff */
[----:B------:R-:W-:Y:S02]  /*0300*/  IMAD.IADD R2, R3, 0x1, -R2 ;  /* 0x0000000103027824 */ /* 0x000fe400078e0a02 */
[----:B------:R-:W-:-:S05]  /*0310*/  @P0 IMAD R5, R8, c[0x0][0x168], R5 ;  /* 0x00005a0008050a24 */ /* 0x000fca00078e0205 */
[----:B------:R-:W-:Y:S01]  /*0320*/  IADD3 R3, R5, R14, RZ ;  /* 0x0000000e05037210 */ /* 0x000fe20007ffe0ff */
[----:B------:R-:W-:-:S04]  /*0330*/  IMAD.MOV.U32 R5, RZ, RZ, 0x2 ;  /* 0x00000002ff057424 */ /* 0x000fc800078e00ff */
[----:B------:R-:W-:-:S04]  /*0340*/  IMAD R2, R2, 0x40, R3 ;  /* 0x0000004002027824 */ /* 0x000fc800078e0203 */
[----:B------:R-:W-:-:S05]  /*0350*/  IMAD.WIDE R2, R2, R5, c[0x0][0x160] ;  /* 0x0000580002027625 */ /* 0x000fca00078e0205 */
[----:B------:R-:W2:Y:S01]  /*0360*/  LDG.E R9, [R2.64] ;  /* 0x0000000402097981 */ /* 0x000ea2000c1e1900 */
[----:B------:R-:W-:-:S04]  /*0370*/  IMAD.WIDE.U32 R12, R14, R5, c[0x0][0x180] ;  /* 0x000060000e0c7625 */ /* 0x000fc800078e0005 */
[----:B------:R-:W-:Y:S01]  /*0380*/  IMAD.WIDE.U32 R14, R14, R5, c[0x0][0x178] ;  /* 0x00005e000e0e7625 */ /* 0x000fe200078e0005 */
[----:B------:R0:W3:Y:S04]  /*0390*/  @P0 LDG.E.U16 R6, [R12.64] ;  /* 0x000000040c060981 */ /* 0x0000e8000c1e1500 */
[----:B------:R0:W4:Y:S04]  /*03a0*/  @P0 LDG.E.U16 R8, [R12.64+0x2] ;  /* 0x000002040c080981 */ /* 0x000128000c1e1500 */
[----:B------:R1:W5:Y:S04]  /*03b0*/  @!P0 LDG.E.U16 R7, [R14.64] ;  /* 0x000000040e078981 */ /* 0x000368000c1e1500 */
[----:B------:R1:W3:Y:S01]  /*03c0*/  @!P0 LDG.E.U16 R11, [R14.64+0x2] ;  /* 0x000002040e0b8981 */ /* 0x0002e2000c1e1500 */
[----:B------:R-:W-:Y:S01]  /*03d0*/  BSSY B0, `(.L_x_595) ;  /* 0x000008e000007945 */ /* 0x000fe20003800000 */
[----:B--2---:R-:W-:-:S02]  /*03e0*/  PRMT R10, RZ, 0x5410, R9 ;  /* 0x00005410ff0a7816 */ /* 0x004fc40000000009 */
[----:B------:R-:W-:-:S03]  /*03f0*/  PRMT R9, RZ, 0x7610, R9 ;  /* 0x00007610ff097816 */ /* 0x000fc60000000009 */
[----:B------:R-:W-:-:S04]  /*0400*/  FFMA.FTZ R16, R10, R10, RZ ;  /* 0x0000000a0a107223 */ /* 0x000fc800000100ff */
[----:B------:R-:W-:-:S05]  /*0410*/  FFMA.FTZ R16, R9, R9, R16 ;  /* 0x0000000909107223 */ /* 0x000fca0000010010 */
[----:B------:R-:W2:Y:S02]  /*0420*/  SHFL.BFLY PT, R17, R16, 0x10, 0x1f ;  /* 0x0e001f0010117f89 */ /* 0x000ea400000e0000 */
[----:B--2---:R-:W-:-:S05]  /*0430*/  FADD.FTZ R17, R16, R17 ;  /* 0x0000001110117221 */ /* 0x004fca0000010000 */
[----:B------:R-:W2:Y:S02]  /*0440*/  SHFL.BFLY PT, R18, R17, 0x8, 0x1f ;  /* 0x0d001f0011127f89 */ /* 0x000ea400000e0000 */
[----:B--2---:R-:W-:-:S05]  /*0450*/  FADD.FTZ R18, R17, R18 ;  /* 0x0000001211127221 */ /* 0x004fca0000010000 */
[----:B------:R-:W2:Y:S02]  /*0460*/  SHFL.BFLY PT, R19, R18, 0x4, 0x1f ;  /* 0x0c801f0012137f89 */ /* 0x000ea400000e0000 */
[----:B--2---:R-:W-:-:S05]  /*0470*/  FADD.FTZ R19, R18, R19 ;  /* 0x0000001312137221 */ /* 0x004fca0000010000 */
[----:B0-----:R-:W1:Y:S02]  /*0480*/  SHFL.BFLY PT, R12, R19, 0x2, 0x1f ;  /* 0x0c401f00130c7f89 */ /* 0x001e6400000e0000 */
[----:B-1----:R-:W-:-:S05]  /*0490*/  FADD.FTZ R14, R19, R12 ;  /* 0x0000000c130e7221 */ /* 0x002fca0000010000 */
[----:B------:R-:W0:Y:S01]  /*04a0*/  SHFL.BFLY PT, R13, R14, 0x1, 0x1f ;  /* 0x0c201f000e0d7f89 */ /* 0x000e2200000e0000 */
[----:B------:R-:W-:Y:S02]  /*04b0*/  IMAD.MOV.U32 R12, RZ, RZ, 0x3c800000 ;  /* 0x3c800000ff0c7424 */ /* 0x000fe400078e00ff */
[----:B------:R-:W-:Y:S01]  /*04c0*/  IMAD.MOV.U32 R16, RZ, RZ, c[0x0][0x19c] ;  /* 0x00006700ff107624 */ /* 0x000fe200078e00ff */
[----:B---3--:R-:W-:Y:S02]  /*04d0*/  @P0 PRMT R6, RZ, 0x5410, R6 ;  /* 0x00005410ff060816 */ /* 0x008fe40000000006 */
[----:B----4-:R-:W-:Y:S01]  /*04e0*/  @P0 PRMT R8, RZ, 0x5410, R8 ;  /* 0x00005410ff080816 */ /* 0x010fe20000000008 */
[----:B0-----:R-:W-:-:S04]  /*04f0*/  FADD.FTZ R13, R14, R13 ;  /* 0x0000000d0e0d7221 */ /* 0x001fc80000010000 */
[----:B------:R-:W-:Y:S01]  /*0500*/  FFMA.FTZ R15, R13, R12, c[0x0][0x174] ;  /* 0x00005d000d0f7623 */ /* 0x000fe2000001000c */
[----:B------:R-:W-:Y:S01]  /*0510*/  MOV R12, RZ ;  /* 0x000000ff000c7202 */ /* 0x000fe20000000f00 */
[----:B------:R-:W-:-:S04]  /*0520*/  IMAD.MOV.U32 R13, RZ, RZ, c[0x0][0x19c] ;  /* 0x00006700ff0d7624 */ /* 0x000fc800078e00ff */
[----:B------:R-:W-:Y:S01]  /*0530*/  IMAD.HI.U32 R13, R5, R16, R12 ;  /* 0x00000010050d7227 */ /* 0x000fe200078e000c */
[----:B------:R-:W0:Y:S01]  /*0540*/  MUFU.RSQ R15, R15 ;  /* 0x0000000f000f7308 */ /* 0x000e220000001400 */
[----:B-----5:R-:W-:-:S03]  /*0550*/  @!P0 PRMT R6, RZ, 0x5410, R7 ;  /* 0x00005410ff068816 */ /* 0x020fc60000000007 */
[----:B------:R-:W-:Y:S02]  /*0560*/  SHF.R.S32.HI R13, RZ, 0x1, R13 ;  /* 0x00000001ff0d7819 */ /* 0x000fe4000001140d */
[----:B------:R-:W-:Y:S02]  /*0570*/  @!P0 PRMT R8, RZ, 0x5410, R11 ;  /* 0x00005410ff088816 */ /* 0x000fe4000000000b */
[----:B------:R-:W-:Y:S01]  /*0580*/  ISETP.GE.AND P0, PT, R0, R13, PT ;  /* 0x0000000d0000720c */ /* 0x000fe20003f06270 */
[C---:B0-----:R-:W-:Y:S02]  /*0590*/  FMUL.FTZ R5, R15.reuse, R6 ;  /* 0x000000060f057220 */ /* 0x041fe40000410000 */
[----:B------:R-:W-:Y:S02]  /*05a0*/  FMUL.FTZ R8, R15, R8 ;  /* 0x000000080f087220 */ /* 0x000fe40000410000 */
[----:B------:R-:W-:Y:S02]  /*05b0*/  FMUL.FTZ R6, R10, R5 ;  /* 0x000000050a067220 */ /* 0x000fe40000410000 */
[----:B------:R-:W-:-:S06]  /*05c0*/  FMUL.FTZ R7, R9, R8 ;  /* 0x0000000809077220 */ /* 0x000fcc0000410000 */
[----:B------:R-:W-:Y:S05]  /*05d0*/  @P0 BRA `(.L_x_596) ;  /* 0x000006d000000947 */ /* 0x000fea0003800000 */
[----:B------:R-:W-:-:S04]  /*05e0*/  IMAD.MOV.U32 R15, RZ, RZ, 0x8 ;  /* 0x00000008ff0f7424 */ /* 0x000fc800078e00ff */
[----:B------:R-:W-:-:S06]  /*05f0*/  IMAD.WIDE R14, R4, R15, c[0x0][0x190] ;  /* 0x00006400040e7625 */ /* 0x000fcc00078e020f */
[----:B------:R-:W2:Y:S01]  /*0600*/  LDG.E.64 R14, [R14.64] ;  /* 0x000000040e0e7981 */ /* 0x000ea2000c1e1b00 */
        /* <DEDUP_REMOVED lines=10> */
[----:B------:R-:W-:Y:S05]  /*06b0*/  CALL.REL.NOINC `($__internal_32_$__cuda_sm70_warpsync) ;  /* 0x0000075000007944 */ /* 0x000fea0003c00000 */
.L_x_597:
[----:B------:R-:W-:Y:S01]  /*06c0*/  MOV R11, c[0x0][0x19c] ;  /* 0x00006700000b7a02 */ /* 0x000fe20000000f00 */
[----:B------:R-:W-:-:S06]  /*06d0*/  NOP ;  /* 0x0000000000007918 */ /* 0x000fcc0000000000 */
[----:B------:R-:W-:-:S04]  /*06e0*/  SHF.R.S32.HI R11, RZ, 0x1f, R11 ;  /* 0x0000001fff0b7819 */ /* 0x000fc8000001140b */
[----:B------:R-:W-:-:S04]  /*06f0*/  LEA.HI R11, R11, c[0x0][0x19c], RZ, 0x2 ;  /* 0x000067000b0b7a11 */ /* 0x000fc800078f10ff */
[----:B------:R-:W-:-:S04]  /*0700*/  SHF.R.S32.HI R11, RZ, 0x2, R11 ;  /* 0x00000002ff0b7819 */ /* 0x000fc8000001140b */
[----:B------:R-:W-:Y:S01]  /*0710*/  ISETP.GE.AND P0, PT, R0, R11, PT ;  /* 0x0000000b0000720c */ /* 0x000fe20003f06270 */
[----:B------:R-:W-:Y:S10]  /*0720*/  BRA.DIV ~URZ, `(.L_x_598) ;  /* 0x000005c27f007947 */ /* 0x000ff4000b800000 */
[----:B------:R0:W1:Y:S02]  /*0730*/  SHFL.BFLY PT, R12, R6, R11, 0x1f ;  /* 0x0c001f0b060c7589 */ /* 0x00006400000e0000 */
.L_x_601:
        /* <DEDUP_REMOVED lines=11> */
[----:B------:R-:W-:Y:S01]  /*07f0*/  IMAD.HI.U32 R15, R15, R17, R14 ;  /* 0x000000110f0f7227 */ /* 0x000fe200078e000e */
[----:B------:R-:W-:-:S05]  /*0800*/  MOV R17, R18 ;  /* 0x0000001200117202 */ /* 0x000fca0000000f00 */
[----:B------:R-:W-:-:S04]  /*0810*/  IMAD.HI.U32 R15, R15, R17, RZ ;  /* 0x000000110f0f7227 */ /* 0x000fc800078e00ff */
[----:B------:R-:W-:-:S04]  /*0820*/  IMAD.MOV R15, RZ, RZ, -R15 ;  /* 0x000000ffff0f7224 */ /* 0x000fc800078e0a0f */
[----:B------:R-:W-:-:S05]  /*0830*/  IMAD R13, R16, R15, R17 ;  /* 0x0000000f100d7224 */ /* 0x000fca00078e0211 */
[----:B------:R-:W-:-:S13]  /*0840*/  ISETP.GT.U32.AND P1, PT, R16, R13, PT ;  /* 0x0000000d1000720c */ /* 0x000fda0003f24070 */
[----:B------:R-:W-:Y:S01]  /*0850*/  @!P1 IMAD.IADD R13, R13, 0x1, -R16 ;  /* 0x000000010d0d9824 */ /* 0x000fe200078e0a10 */
[----:B------:R-:W-:-:S04]  /*0860*/  ISETP.NE.AND P1, PT, RZ, c[0x0][0x19c], PT ;  /* 0x00006700ff007a0c */ /* 0x000fc80003f25270 */
        /* <DEDUP_REMOVED lines=23> */
.L_x_602:
[----:B------:R-:W-:Y:S01]  /*09e0*/  IABS R14, c[0x0][0x19c] ;  /* 0x00006700000e7a13 */ /* 0x000fe20000000000 */
[----:B------:R-:W-:Y:S01]  /*09f0*/  HFMA2.MMA R12, -RZ, RZ, 0, 0 ;  /* 0x00000000ff0c7435 */ /* 0x000fe200000001ff */
        /* <DEDUP_REMOVED lines=39> */
[----:B------:R-:W-:Y:S02]  /*0c70*/  MOV R11, 0xffffffff ;  /* 0xffffffff000b7802 */ /* 0x000fe40000000f00 */
[----:B------:R-:W-:Y:S02]  /*0c80*/  MOV R12, 0xca0 ;  /* 0x00000ca0000c7802 */ /* 0x000fe40000000f00 */
[----:B------:R-:W-:Y:S05]  /*0c90*/  CALL.REL.NOINC `($__internal_32_$__cuda_sm70_warpsync) ;  /* 0x0000017000007944 */ /* 0x000fea0003c00000 */
.L_x_600:
[----:B------:R-:W-:-:S06]  /*0ca0*/  NOP ;  /* 0x0000000000007918 */ /* 0x000fcc0000000000 */
.L_x_596:
[----:B------:R-:W-:Y:S05]  /*0cb0*/  BSYNC B0 ;  /* 0x0000000000007941 */ /* 0x000fea0003800000 */
.L_x_595:
[----:B------:R-:W-:-:S05]  /*0cc0*/  F2FP.BF16.PACK_AB R7, R7, R6 ;  /* 0x000000060707723e */ /* 0x000fca00000010ff */
[----:B------:R-:W-:Y:S01]  /*0cd0*/  STG.E [R2.64], R7 ;  /* 0x0000000702007986 */ /* 0x000fe2000c101904 */
[----:B------:R-:W-:Y:S05]  /*0ce0*/  EXIT ;  /* 0x000000000000794d */ /* 0x000fea0003800000 */
.L_x_598:
[----:B------:R-:W-:Y:S01]  /*0cf0*/  IMAD.MOV.U32 R14, RZ, RZ, R6 ;  /* 0x000000ffff0e7224 */ /* 0x000fe200078e0006 */
[----:B------:R-:W-:Y:S01]  /*0d00*/  MOV R12, 0xd40 ;  /* 0x00000d40000c7802 */ /* 0x000fe20000000f00 */
[----:B------:R-:W-:Y:S02]  /*0d10*/  IMAD.MOV.U32 R15, RZ, RZ, 0x1f ;  /* 0x0000001fff0f7424 */ /* 0x000fe400078e00ff */
[----:B------:R-:W-:Y:S02]  /*0d20*/  IMAD.MOV.U32 R16, RZ, RZ, -0x1 ;  /* 0xffffffffff107424 */ /* 0x000fe400078e00ff */
[----:B------:R-:W-:Y:S05]  /*0d30*/  CALL.REL.NOINC `($__internal_31_$__cuda_sm70_shflsync_bfly_p) ;  /* 0x0000009000007944 */ /* 0x000fea0003c00000 */
[----:B-1----:R-:W-:Y:S01]  /*0d40*/  MOV R12, R14 ;  /* 0x0000000e000c7202 */ /* 0x002fe20000000f00 */
[----:B0-----:R-:W-:Y:S05]  /*0d50*/  BRA `(.L_x_601) ;  /* 0xfffff9e000007947 */ /* 0x001fea000383ffff */
.L_x_599:
[----:B------:R-:W-:Y:S01]  /*0d60*/  IMAD.MOV.U32 R14, RZ, RZ, R7 ;  /* 0x000000ffff0e7224 */ /* 0x000fe200078e0007 */
[----:B------:R-:W-:Y:S01]  /*0d70*/  MOV R12, 0xdb0 ;  /* 0x00000db0000c7802 */ /* 0x000fe20000000f00 */
[----:B------:R-:W-:Y:S02]  /*0d80*/  IMAD.MOV.U32 R15, RZ, RZ, 0x1f ;  /* 0x0000001fff0f7424 */ /* 0x000fe400078e00ff */
[----:B------:R-:W-:-:S02]  /*0d90*/  IMAD.MOV.U32 R16, RZ, RZ, -0x1 ;  /* 0xffffffffff107424 */ /* 0x000fc400078e00ff */
[----:B------:R-:W-:Y:S05]  /*0da0*/  CALL.REL.NOINC `($__internal_31_$__cuda_sm70_shflsync_bfly_p) ;  /* 0x0000002000007944 */ /* 0x000fea0003c00000 */
[----:B01----:R-:W-:Y:S01]  /*0db0*/  MOV R11, R14 ;  /* 0x0000000e000b7202 */ /* 0x003fe20000000f00 */
[----:B------:R-:W-:Y:S05]  /*0dc0*/  BRA `(.L_x_602) ;  /* 0xfffffc1000007947 */ /* 0x000fea000383ffff */
        .weak           $__internal_31_$__cuda_sm70_shflsync_bfly_p
        .type           $__internal_31_$__cuda_sm70_shflsync_bfly_p,@function
        .size           $__internal_31_$__cuda_sm70_shflsync_bfly_p,($__internal_32_$__cuda_sm70_warpsync - $__internal_31_$__cuda_sm70_shflsync_bfly_p)
$__internal_31_$__cuda_sm70_shflsync_bfly_p:
[----:B------:R-:W-:Y:S01]  /*0dd0*/  IMAD.MOV.U32 R13, RZ, RZ, 0x0 ;  /* 0x00000000ff0d7424 */ /* 0x000fe200078e00ff */
[----:B------:R-:W-:Y:S04]  /*0de0*/  WARPSYNC R16 ;  /* 0x0000001000007348 */ /* 0x000fe80003800000 */
[----:B------:R0:W1:Y:S01]  /*0df0*/  SHFL.BFLY PT, R14, R14, R11, R15 ;  /* 0x0c00000b0e0e7389 */ /* 0x00006200000e000f */
[----:B------:R-:W-:Y:S05]  /*0e00*/  RET.REL.NODEC R12 `(_ZN12tensorrt_llm7kernels21fusedQKNormRopeKernelIN3c108BFloat16ES3_Li64ELb0EEEvPviiifPKvS6_S6_PKlii) ;  /* 0xfffff1f00c007950 */ /* 0x000fea0003c3ffff */
        .weak           $__internal_32_$__cuda_sm70_warpsync
        .type           $__internal_32_$__cuda_sm70_warpsync,@function
        .size           $__internal_32_$__cuda_sm70_warpsync,(.L_x_3668 - $__internal_32_$__cuda_sm70_warpsync)
$__internal_32_$__cuda_sm70_warpsync:
[----:B------:R-:W-:Y:S01]  /*0e10*/  IMAD.MOV.U32 R13, RZ, RZ, 0x0 ;  /* 0x00000000ff0d7424 */ /* 0x000fe200078e00ff */
[----:B------:R-:W-:Y:S04]  /*0e20*/  WARPSYNC R11 ;  /* 0x0000000b00007348 */ /* 0x000fe80003800000 */
[----:B------:R-:W-:Y:S05]  /*0e30*/  RET.REL.NODEC R12 `(_ZN12tensorrt_llm7kernels21fusedQKNormRopeKernelIN3c108BFloat16ES3_Li64ELb0EEEvPviiifPKvS6_S6_PKlii) ;  /* 0xfffff1c00c007950 */ /* 0x000fea0003c3ffff */
.L_x_603:
        /* <DEDUP_REMOVED lines=12> */
.L_x_3668:


//--------------------- .text._ZN12tensorrt_llm7kernels21fusedQKNormRopeKernelIN3c108BFloat16ES3_Li64ELb1EEEvPviiifPKvS6_S6_PKlii --------------------------
	.section	.text._ZN12tensorrt_llm7kernels21fusedQKNormRopeKernelIN3c108BFloat16ES3_Li64ELb1EEEvPviiifPKvS6_S6_PKlii,"ax",@progbits
	.sectioninfo	@"SHI_REGISTERS=23"
	.align	128
        .global         _ZN12tensorrt_llm7kernels21fusedQKNormRopeKernelIN3c108BFloat16ES3_Li64ELb1EEEvPviiifPKvS6_S6_PKlii
        .type           _ZN12tensorrt_llm7kernels21fusedQKNormRopeKernelIN3c108BFloat16ES3_Li64ELb1EEEvPviiifPKvS6_S6_PKlii,@function
        .size           _ZN12tensorrt_llm7kernels21fusedQKNormRopeKernelIN3c108BFloat16ES3_Li64ELb1EEEvPviiifPKvS6_S6_PKlii,(.L_x_3857 - _ZN12tensorrt_llm7kernels21fusedQKNormRopeKernelIN3c108BFloat16ES3_Li64ELb1EEEvPviiifPKvS6_S6_PKlii)
        .other          _ZN12tensorrt_llm7kernels21fusedQKNormRopeKernelIN3c108BFloat16ES3_Li64ELb1EEEvPviiifPKvS6_S6_PKlii,@"STO_CUDA_ENTRY STV_DEFAULT"
_ZN12tensorrt_llm7kernels21fusedQKNormRopeKernelIN3c108BFloat16ES3_Li64ELb1EEEvPviiifPKvS6_S6_PKlii:
.text._ZN12tensorrt_llm7kernels21fusedQKNormRopeKernelIN3c108BFloat16ES3_Li64ELb1EEEvPviiifPKvS6_S6_PKlii:
[----:B------:R-:W-:Y:S02]  /*0000*/  IMAD.MOV.U32 R1, RZ, RZ, c[0x0][0x28] ;  /* 0x00000a00ff017624 */ /* 0x000fe400078e00ff */
[----:B------:R-:W-:Y:S01]  /*0010*/  IMAD.MOV.U32 R5, RZ, RZ, c[0x0][0x16c] ;  /* 0x00005b00ff057624 */ /* 0x000fe200078e00ff */
[----:B------:R-:W0:Y:S01]  /*0020*/  S2R R7, SR_TID.X ;  /* 0x0000000000077919 */ /* 0x000e220000002100 */
[----:B------:R-:W-:Y:S02]  /*0030*/  ULDC UR4, c[0x0][0x0] ;  /* 0x0000000000047ab9 */ /* 0x000fe40000000800 */
[----:B------:R-:W-:Y:S01]  /*0040*/  USHF.R.U32.HI UR4, URZ, 0x5, UR4 ;  /* 0x000000053f047899 */ /* 0x000fe20008011604 */
[----:B------:R-:W-:Y:S01]  /*0050*/  IADD3 R5, R5, c[0x0][0x168], RZ ;  /* 0x00005a0005057a10 */ /* 0x000fe20007ffe0ff */
[----:B------:R-:W1:Y:S03]  /*0060*/  S2R R9, SR_CTAID.X ;  /* 0x0000000000097919 */ /* 0x000e660000002500 */
[----:B------:R-:W-:-:S04]  /*0070*/  IABS R11, R5 ;  /* 0x00000005000b7213 */ /* 0x000fc80000000000 */
[----:B------:R-:W2:Y:S01]  /*0080*/  I2F.RP R6, R11 ;  /* 0x0000000b00067306 */ /* 0x000ea20000209400 */
[----:B0-----:R-:W-:-:S07]  /*0090*/  SHF.R.U32.HI R0, RZ, 0x5, R7 ;  /* 0x00000005ff007819 */ /* 0x001fce0000011607 */
[----:B--2---:R-:W0:Y:S01]  /*00a0*/  MUFU.RCP R6, R6 ;  /* 0x0000000600067308 */ /* 0x004e220000001000 */
[----:B-1----:R-:W-:-:S05]  /*00b0*/  IMAD R4, R9, UR4, R0 ;  /* 0x0000000409047c24 */ /* 0x002fca000f8e0200 */
[----:B------:R-:W-:Y:S02]  /*00c0*/  IABS R0, R4 ;  /* 0x0000000400007213 */ /* 0x000fe40000000000 */
[----:B0-----:R-:W-:Y:S02]  /*00d0*/  IADD3 R2, R6, 0xffffffe, RZ ;  /* 0x0ffffffe06027810 */ /* 0x001fe40007ffe0ff */
[----:B------:R-:W-:Y:S02]  /*00e0*/  IABS R6, R5 ;  /* 0x0000000500067213 */ /* 0x000fe40000000000 */
[----:B------:R0:W1:Y:S03]  /*00f0*/  F2I.FTZ.U32.TRUNC.NTZ R3, R2 ;  /* 0x0000000200037305 */ /* 0x000066000021f000 */
[----:B------:R-:W-:Y:S01]  /*0100*/  IMAD.MOV R6, RZ, RZ, -R6 ;  /* 0x000000ffff067224 */ /* 0x000fe200078e0a06 */
[----:B0-----:R-:W-:Y:S01]  /*0110*/  HFMA2.MMA R2, -RZ, RZ, 0, 0 ;  /* 0x00000000ff027435 */ /* 0x001fe200000001ff */
[----:B-1----:R-:W-:-:S05]  /*0120*/  IADD3 R8, RZ, -R3, RZ ;  /* 0x80000003ff087210 */ /* 0x002fca0007ffe0ff */
[----:B------:R-:W-:-:S04]  /*0130*/  IMAD R9, R8, R11, RZ ;  /* 0x0000000b08097224 */ /* 0x000fc800078e02ff */
[----:B------:R-:W-:-:S04]  /*0140*/  IMAD.HI.U32 R2, R3, R9, R2 ;  /* 0x0000000903027227 */ /* 0x000fc800078e0002 */
[----:B------:R-:W-:-:S04]  /*0150*/  IMAD.MOV.U32 R3, RZ, RZ, R0 ;  /* 0x000000ffff037224 */ /* 0x000fc800078e0000 */
        /* <DEDUP_REMOVED lines=23> */
[----:B------:R-:W-:Y:S01]  /*02d0*/  IMAD.SHL.U32 R15, R2, 0x2, RZ ;  /* 0x00000002020f7824 */ /* 0x000fe200078e00ff */
[----:B------:R-:W-:Y:S02]  /*02e0*/  SHF.L.U32 R5, R5, 0x6, RZ ;  /* 0x0000000605057819 */ /* 0x000fe400000006ff */
[----:B------:R-:W-:-:S03]  /*02f0*/  IADD3 R4, R3, -R4, RZ ;  /* 0x8000000403047210 */ /* 0x000fc60007ffe0ff */
[----:B------:R-:W-:Y:S01]  /*0300*/  @P0 IMAD R5, R6, c[0x0][0x168], R5 ;  /* 0x00005a0006050a24 */ /* 0x000fe200078e0205 */
[----:B------:R-:W-:-:S03]  /*0310*/  MOV R6, 0x2 ;  /* 0x0000000200067802 */ /* 0x000fc60000000f00 */
[----:B------:R-:W-:-:S04]  /*0320*/  IMAD.IADD R5, R5, 0x1, R15 ;  /* 0x0000000105057824 */ /* 0x000fc800078e020f */
        /* <DEDUP_REMOVED lines=14> */
[----:B------:R-:W1:Y:S02]  /*0410*/  SHFL.BFLY PT, R16, R13, 0x10, 0x1f ;  /* 0x0e001f000d107f89 */ /* 0x000e6400000e0000 */
[----:B-1----:R-:W-:-:S05]  /*0420*/  FADD.FTZ R16, R13, R16 ;  /* 0x000000100d107221 */ /* 0x002fca0000010000 */
[----:B------:R-:W1:Y:S02]  /*0430*/  SHFL.BFLY PT, R17, R16, 0x8, 0x1f ;  /* 0x0d001f0010117f89 */ /* 0x000e6400000e0000 */
[----:B-1----:R-:W-:-:S05]  /*0440*/  FADD.FTZ R17, R16, R17 ;  /* 0x0000001110117221 */ /* 0x002fca0000010000 */
[----:B------:R-:W1:Y:S02]  /*0450*/  SHFL.BFLY PT, R18, R17, 0x4, 0x1f ;  /* 0x0c801f0011127f89 */ /* 0x000e6400000e0000 */
[----:B-1----:R-:W-:-:S05]  /*0460*/  FADD.FTZ R18, R17, R18 ;  /* 0x0000001211127221 */ /* 0x002fca0000010000 */
[----:B0-----:R-:W0:Y:S02]  /*0470*/  SHFL.BFLY PT, R15, R18, 0x2, 0x1f ;  /* 0x0c401f00120f7f89 */ /* 0x001e2400000e0000 */
[----:B0-----:R-:W-:-:S05]  /*0480*/  FADD.FTZ R19, R18, R15 ;  /* 0x0000000f12137221 */ /* 0x001fca0000010000 */
[----:B------:R-:W0:Y:S01]  /*0490*/  SHFL.BFLY PT, R14, R19, 0x1, 0x1f ;  /* 0x0c201f00130e7f89 */ /* 0x000e2200000e0000 */
[----:B------:R-:W-:Y:S01]  /*04a0*/  MOV R15, 0x3c800000 ;  /* 0x3c800000000f7802 */ /* 0x000fe20000000f00 */
[----:B------:R-:W-:Y:S02]  /*04b0*/  IMAD.MOV.U32 R13, RZ, RZ, c[0x0][0x19c] ;  /* 0x00006700ff0d7624 */ /* 0x000fe400078e00ff */
[----:B0-----:R-:W-:-:S04]  /*04c0*/  FADD.FTZ R14, R19, R14 ;  /* 0x0000000e130e7221 */ /* 0x001fc80000010000 */
[----:B------:R-:W-:Y:S01]  /*04d0*/  FFMA.FTZ R20, R14, R15, c[0x0][0x174] ;  /* 0x00005d000e147623 */ /* 0x000fe2000001000f */
[----:B------:R-:W-:Y:S01]  /*04e0*/  MOV R14, RZ ;  /* 0x000000ff000e7202 */ /* 0x000fe20000000f00 */
[----:B------:R-:W-:-:S04]  /*04f0*/  IMAD.MOV.U32 R15, RZ, RZ, c[0x0][0x19c] ;  /* 0x00006700ff0f7624 */ /* 0x000fc800078e00ff */
[----:B------:R-:W-:Y:S01]  /*0500*/  IMAD.HI.U32 R14, R6, R13, R14 ;  /* 0x0000000d060e7227 */ /* 0x000fe200078e000e */
[----:B------:R-:W0:Y:S04]  /*0510*/  MUFU.RSQ R20, R20 ;  /* 0x0000001400147308 */ /* 0x000e280000001400 */
[----:B------:R-:W-:-:S04]  /*0520*/  SHF.R.S32.HI R15, RZ, 0x1, R14 ;  /* 0x00000001ff0f7819 */ /* 0x000fc8000001140e */
[----:B------:R-:W-:Y:S02]  /*0530*/  ISETP.GE.AND P1, PT, R2, R15, PT ;  /* 0x0000000f0200720c */ /* 0x000fe40003f26270 */
[----:B---3--:R-:W-:Y:S02]  /*0540*/  @P0 PRMT R7, RZ, 0x5410, R7 ;  /* 0x00005410ff070816 */ /* 0x008fe40000000007 */
[----:B----4-:R-:W-:Y:S02]  /*0550*/  @P0 PRMT R9, RZ, 0x5410, R9 ;  /* 0x00005410ff090816 */ /* 0x010fe40000000009 */
[----:B-----5:R-:W-:Y:S02]  /*0560*/  @!P0 PRMT R7, RZ, 0x5410, R8 ;  /* 0x00005410ff078816 */ /* 0x020fe40000000008 */
[----:B------:R-:W-:-:S03]  /*0570*/  @!P0 PRMT R9, RZ, 0x5410, R12 ;  /* 0x00005410ff098816 */ /* 0x000fc6000000000c */
[C---:B0-----:R-:W-:Y:S02]  /*0580*/  FMUL.FTZ R6, R20.reuse, R7 ;  /* 0x0000000714067220 */ /* 0x041fe40000410000 */
[----:B------:R-:W-:Y:S02]  /*0590*/  FMUL.FTZ R9, R20, R9 ;  /* 0x0000000914097220 */ /* 0x000fe40000410000 */
[----:B------:R-:W-:Y:S02]  /*05a0*/  FMUL.FTZ R11, R11, R6 ;  /* 0x000000060b0b7220 */ /* 0x000fe40000410000 */
[----:B------:R-:W-:Y:S01]  /*05b0*/  FMUL.FTZ R10, R10, R9 ;  /* 0x000000090a0a7220 */ /* 0x000fe20000410000 */
[----:B------:R-:W-:Y:S05]  /*05c0*/  @P1 BRA `(.L_x_605) ;  /* 0x0000019000001947 */ /* 0x000fea0003800000 */
[----:B------:R-:W-:-:S05]  /*05d0*/  MOV R7, 0x8 ;  /* 0x0000000800077802 */ /* 0x000fca0000000f00 */
[----:B------:R-:W-:-:S06]  /*05e0*/  IMAD.WIDE R6, R0, R7, c[0x0][0x190] ;  /* 0x0000640000067625 */ /* 0x000fcc00078e0207 */
[----:B------:R-:W2:Y:S01]  /*05f0*/  LDG.E.64 R6, [R6.64] ;  /* 0x0000000406067981 */ /* 0x000ea2000c1e1b00 */
[----:B------:R-:W-:Y:S01]  /*0600*/  IMAD.IADD R8, R2, 0x1, R15 ;  /* 0x0000000102087824 */ /* 0x000fe200078e020f */
[----:B------:R-:W-:Y:S01]  /*0610*/  HFMA2.MMA R3, -RZ, RZ, 0, 0 ;  /* 0x00000000ff037435 */ /* 0x000fe200000001ff */
[----:B------:R-:W-:-:S03]  /*0620*/  SHF.R.S32.HI R13, RZ, 0x1f, R13 ;  /* 0x0000001fff0d7819 */ /* 0x000fc6000001140d */
[----:B------:R-:W-:Y:S01]  /*0630*/  SHF.R.S32.HI R9, RZ, 0x1f, R8 ;  /* 0x0000001fff097819 */ /* 0x000fe20000011408 */
[----:B--2---:R-:W-:-:S04]  /*0640*/  IMAD R0, R7, c[0x0][0x19c], RZ ;  /* 0x0000670007007a24 */ /* 0x004fc800078e02ff */
[----:B------:R-:W-:-:S04]  /*0650*/  IMAD.WIDE.U32 R8, R6, c[0x0][0x19c], R8 ;  /* 0x0000670006087a25 */ /* 0x000fc800078e0008 */
[----:B------:R-:W-:Y:S01]  /*0660*/  IMAD R13, R6, R13, R0 ;  /* 0x0000000d060d7224 */ /* 0x000fe200078e0200 */
[----:B------:R-:W-:Y:S01]  /*0670*/  LEA R12, P1, R8, c[0x0][0x188], 0x1 ;  /* 0x00006200080c7a11 */ /* 0x000fe200078208ff */
[----:B------:R-:W-:-:S04]  /*0680*/  IMAD.WIDE.U32 R2, R6, c[0x0][0x19c], R2 ;  /* 0x0000670006027a25 */ /* 0x000fc800078e0002 */
[----:B------:R-:W-:Y:S01]  /*0690*/  IMAD.IADD R9, R13, 0x1, R9 ;  /* 0x000000010d097824 */ /* 0x000fe200078e0209 */
[----:B------:R-:W-:Y:S02]  /*06a0*/  IADD3 R3, R3, R13, RZ ;  /* 0x0000000d03037210 */ /* 0x000fe40007ffe0ff */
[----:B------:R-:W-:Y:S02]  /*06b0*/  LEA R6, P0, R2, c[0x0][0x188], 0x1 ;  /* 0x0000620002067a11 */ /* 0x000fe400078008ff */
[----:B------:R-:W-:Y:S02]  /*06c0*/  LEA.HI.X R13, R8, c[0x0][0x18c], R9, 0x1, P1 ;  /* 0x00006300080d7a11 */ /* 0x000fe400008f0c09 */
[----:B------:R-:W-:-:S03]  /*06d0*/  LEA.HI.X R7, R2, c[0x0][0x18c], R3, 0x1, P0 ;  /* 0x0000630002077a11 */ /* 0x000fc600000f0c03 */
[----:B------:R-:W2:Y:S04]  /*06e0*/  LDG.E.U16.CONSTANT R12, [R12.64] ;  /* 0x000000040c0c7981 */ /* 0x000ea8000c1e9500 */
[----:B------:R-:W3:Y:S01]  /*06f0*/  LDG.E.U16.CONSTANT R6, [R6.64] ;  /* 0x0000000406067981 */ /* 0x000ee2000c1e9500 */
[----:B--2---:R-:W-:Y:S02]  /*0700*/  PRMT R12, RZ, 0x5410, R12 ;  /* 0x00005410ff0c7816 */ /* 0x004fe4000000000c */
[----:B---3--:R-:W-:-:S03]  /*0710*/  PRMT R6, RZ, 0x5410, R6 ;  /* 0x00005410ff067816 */ /* 0x008fc60000000006 */
[CC--:B------:R-:W-:Y:S02]  /*0720*/  FMUL.FTZ R0, R10.reuse, R12.reuse ;  /* 0x0000000c0a007220 */ /* 0x0c0fe40000410000 */
[C---:B------:R-:W-:Y:S02]  /*0730*/  FMUL.FTZ R3, R11.reuse, R12 ;  /* 0x0000000c0b037220 */ /* 0x040fe40000410000 */
[-C--:B------:R-:W-:Y:S02]  /*0740*/  FFMA.FTZ R11, R11, R6.reuse, -R0 ;  /* 0x000000060b0b7223 */ /* 0x080fe40000010800 */
[----:B------:R-:W-:Y:S02]  /*0750*/  FFMA.FTZ R10, R10, R6, R3 ;  /* 0x000000060a0a7223 */ /* 0x000fe40000010003 */
.L_x_605:
[----:B------:R-:W-:Y:S05]  /*0760*/  BSYNC B0 ;  /* 0x0000000000007941 */ /* 0x000fea0003800000 */
.L_x_604:
[----:B------:R-:W-:-:S05]  /*0770*/  F2FP.BF16.PACK_AB R11, R10, R11 ;  /* 0x0000000b0a0b723e */ /* 0x000fca00000010ff */
[----:B------:R-:W-:Y:S01]  /*0780*/  STG.E [R4.64], R11 ;  /* 0x0000000b04007986 */ /* 0x000fe2000c101904 */
[----:B------:R-:W-:Y:S05]  /*0790*/  EXIT ;  /* 0x000000000000794d */ /* 0x000fea0003800000 */
.L_x_606:
        /* <DEDUP_REMOVED lines=14> */
.L_x_3857:


//--------------------- .text._ZN12tensorrt_llm7kernels32fusedQKNormRopeKernelNTokenHeadsIN3c108BFloat16ENS2_4HalfELi256ELb0ELi8EEEvPviiifPKvS7_S7_PKlii --------------------------
	.section	.text._ZN12tensorrt_llm7kernels32fusedQKNormRopeKernelNTokenHeadsIN3c108BFloat16ENS2_4HalfELi256ELb0ELi8EEEvPviiifPKvS7_S7_PKlii,"ax",@progbits
	.sectioninfo	@"SHI_REGISTERS=56"
	.align	128
        .global         _ZN12tensorrt_llm7kernels32fusedQKNormRopeKernelNTokenHeadsIN3c108BFloat16ENS2_4HalfELi256ELb0ELi8EEEvPviiifPKvS7_S7_PKlii
        .type           _ZN12tensorrt_llm7kernels32fusedQKNormRopeKernelNTokenHeadsIN3c108BFloat16ENS2_4HalfELi256ELb0ELi8EEEvPviiifPKvS7_S7_PKlii,@function
        .size           _ZN12tensorrt_llm7kernels32fusedQKNormRopeKernelNTokenHeadsIN3c108BFloat16ENS2_4HalfELi256ELb0ELi8EEEvPviiifPKvS7_S7_PKlii,(.L_x_3670 - _ZN12tensorrt_llm7kernels32fusedQKNormRopeKernelNTokenHeadsIN3c108BFloat16ENS2_4HalfELi256ELb0ELi8EEEvPviiifPKvS7_S7_PKlii)
        .other          _ZN12tensorrt_llm7kernels32fusedQKNormRopeKernelNTokenHeadsIN3c108BFloat16ENS2_4HalfELi256ELb0ELi8EEEvPviiifPKvS7_S7_PKlii,@"STO_CUDA_ENTRY STV_DEFAULT"
_ZN12tensorrt_llm7kernels32fusedQKNormRopeKernelNTokenHeadsIN3c108BFloat16ENS2_4HalfELi256ELb0ELi8EEEvPviiifPKvS7_S7_PKlii:
.text._ZN12tensorrt_llm7kernels32fusedQKNormRopeKernelNTokenHeadsIN3c108BFloat16ENS2_4HalfELi256ELb0ELi8EEEvPviiifPKvS7_S7_PKlii:
        /* <DEDUP_REMOVED lines=19> */
[----:B-1----:R-:W-:Y:S01]  /*0130*/  HFMA2.MMA R2, -RZ, RZ, 0, 0 ;  /* 0x00000000ff027435 */ /* 0x002fe200000001ff */
[----:B--2---:R-:W-:-:S04]  /*0140*/  IMAD.MOV R6, RZ, RZ, -R3 ;  /* 0x000000ffff067224 */ /* 0x004fc800078e0a03 */
[----:B------:R-:W-:Y:S01]  /*0150*/  IMAD R5, R6, R9, RZ ;  /* 0x0000000906057224 */ /* 0x000fe200078e02ff */
[----:B------:R-:W-:-:S04]  /*0160*/  IABS R6, R7 ;  /* 0x0000000700067213 */ /* 0x000fc80000000000 */
        /* <DEDUP_REMOVED lines=14> */
[C---:B------:R-:W-:Y:S02]  /*0250*/  IADD3 R2, -R8.reuse, RZ, RZ ;  /* 0x000000ff08027210 */ /* 0x040fe40007ffe1ff */
[----:B------:R-:W-:-:S03]  /*0260*/  ISETP.GE.AND P1, PT, R8, c[0x0][0x198], PT ;  /* 0x0000660008007a0c */ /* 0x000fc60003f26270 */
        /* <DEDUP_REMOVED lines=32> */
[----:B------:R-:W-:Y:S01]  /*0470*/  IMAD.MOV.U32 R4, RZ, RZ, RZ ;  /* 0x000000ffff047224 */ /* 0x000fe200078e00ff */
[----:B------:R-:W-:-:S03]  /*0480*/  IADD3 R6, R37, -R0, RZ ;  /* 0x8000000025067210 */ /* 0x000fc60007ffe0ff */
[----:B------:R-:W-:Y:S02]  /*0490*/  IMAD R5, R36, 0x10, R5 ;  /* 0x0000001024057824 */ /* 0x000fe400078e0205 */
.L_x_611:
        /* <DEDUP_REMOVED lines=8> */
[----:B------:R-:W-:Y:S02]  /*0520*/  ISETP.GE.AND P3, PT, R12, c[0x0][0x168], PT ;  /* 0x00005a000c007a0c */ /* 0x000fe40003f66270 */
[----:B------:R-:W-:Y:S02]  /*0530*/  SEL R19, RZ, c[0x0][0x168], !P5 ;  /* 0x00005a00ff137a07 */ /* 0x000fe40006800000 */
[----:B------:R-:W-:Y:S02]  /*0540*/  SEL R13, R3, R2, !P2 ;  /* 0x00000002030d7207 */ /* 0x000fe40005000000 */
[----:B------:R-:W-:Y:S01]  /*0550*/  ISETP.GE.AND P4, PT, R14, c[0x0][0x168], PT ;  /* 0x00005a000e007a0c */ /* 0x000fe20003f86270 */
[----:B------:R-:W-:Y:S01]  /*0560*/  IMAD.IADD R16, R16, 0x1, -R19 ;  /* 0x0000000110107824 */ /* 0x000fe200078e0a13 */
[----:B------:R-:W-:Y:S02]  /*0570*/  IADD3 R11, R10, -R11, RZ ;  /* 0x8000000b0a0b7210 */ /* 0x000fe40007ffe0ff */
[----:B------:R-:W-:-:S02]  /*0580*/  SEL R15, RZ, c[0x0][0x168], !P3 ;  /* 0x00005a00ff0f7a07 */ /* 0x000fc40005800000 */
        /* <DEDUP_REMOVED lines=11> */
[----:B------:R-:W-:Y:S01]  /*0640*/  LEA R23, R36, R23, 0x3 ;  /* 0x0000001724177211 */ /* 0x000fe200078e18ff */
[----:B------:R-:W-:Y:S01]  /*0650*/  IMAD R12, R15, 0x100, R12 ;  /* 0x000001000f0c7824 */ /* 0x000fe200078e020c */
[----:B------:R-:W-:Y:S01]  /*0660*/  ISETP.NE.AND P2, PT, R6, RZ, PT ;  /* 0x000000ff0600720c */ /* 0x000fe20003f45270 */
[----:B------:R-:W-:Y:S01]  /*0670*/  IMAD R14, R17, 0x100, R14 ;  /* 0x00000100110e7824 */ /* 0x000fe200078e020e */
[----:B------:R-:W-:Y:S01]  /*0680*/  LEA R16, R16, R23, 0x8 ;  /* 0x0000001710107211 */ /* 0x000fe200078e40ff */
        /* <DEDUP_REMOVED lines=14> */
.L_x_610:
[----:B------:R-:W-:Y:S05]  /*0770*/  BSYNC B1 ;  /* 0x0000000000017941 */ /* 0x000fea0003800000 */
.L_x_609:
[----:B------:R-:W-:Y:S05]  /*0780*/  @!P0 BRA `(.L_x_608) ;  /* 0x0000018000008947 */ /* 0x000fea0003800000 */
[----:B------:R-:W-:Y:S01]  /*0790*/  LEA R6, R36, UR6, 0x4 ;  /* 0x0000000624067c11 */ /* 0x000fe2000f8e20ff */
[----:B-1----:R-:W-:-:S02]  /*07a0*/  IMAD R11, R7, 0x100, R36 ;  /* 0x00000100070b7824 */ /* 0x002fc400078e0224 */
[----:B------:R-:W-:Y:S02]  /*07b0*/  IMAD.IADD R10, R35, 0x1, R4 ;  /* 0x00000001230a7824 */ /* 0x000fe400078e0204 */
[----:B------:R-:W-:Y:S01]  /*07c0*/  IMAD.IADD R5, R21, 0x1, R6 ;  /* 0x0000000115057824 */ /* 0x000fe200078e0206 */
[C---:B------:R-:W-:Y:S01]  /*07d0*/  LEA R6, R4.reuse, R11, 0x5 ;  /* 0x0000000b04067211 */ /* 0x040fe200078e28ff */
[----:B------:R-:W-:Y:S02]  /*07e0*/  IMAD.MOV.U32 R12, RZ, RZ, 0x2 ;  /* 0x00000002ff0c7424 */ /* 0x000fe400078e00ff */
[----:B------:R-:W-:Y:S01]  /*07f0*/  IMAD R11, R4, 0x200, R5 ;  /* 0x00000200040b7824 */ /* 0x000fe200078e0205 */
[----:B------:R-:W-:Y:S02]  /*0800*/  SHF.L.U32 R6, R6, 0x3, RZ ;  /* 0x0000000306067819 */ /* 0x000fe400000006ff */
.L_x_612:
        /* <DEDUP_REMOVED lines=16> */
.L_x_608:
[----:B------:R-:W-:Y:S05]  /*0910*/  BSYNC B0 ;  /* 0x0000000000007941 */ /* 0x000fea0003800000 */
.L_x_607:
        /* <DEDUP_REMOVED lines=25> */
[----:B------:R-:W-:Y:S01]  /*0ab0*/  IMAD R11, R2, R13, R0 ;  /* 0x0000000d020b7224 */ /* 0x000fe200078e0200 */
[----:B------:R-:W-:Y:S01]  /*0ac0*/  MOV R0, R36 ;  /* 0x0000002400007202 */ /* 0x000fe20000000f00 */
[----:B------:R-:W-:Y:S02]  /*0ad0*/  IMAD.SHL.U32 R10, R4, 0x2, RZ ;  /* 0x00000002040a7824 */ /* 0x000fe400078e00ff */
        /* <DEDUP_REMOVED lines=8> */
.L_x_617:
[----:B------:R-:W-:Y:S01]  /*0b60*/  IADD3 R6, R6, -0x1, RZ ;  /* 0xffffffff06067810 */ /* 0x000fe20007ffe0ff */
[----:B------:R-:W-:Y:S01]  /*0b70*/  IMAD.MOV.U32 R4, RZ, RZ, R10 ;  /* 0x000000ffff047224 */ /* 0x000fe200078e000a */
[----:B------:R-:W-:Y:S01]  /*0b80*/  IADD3 R10, P3, R10, 0x200, RZ ;  /* 0x000002000a0a7810 */ /* 0x000fe20007f7e0ff */
[----:B------:R-:W-:Y:S01]  /*0b90*/  IMAD.MOV.U32 R5, RZ, RZ, R15 ;  /* 0x000000ffff057224 */ /* 0x000fe200078e000f */
[----:B------:R-:W-:Y:S02]  /*0ba0*/  ISETP.NE.AND P0, PT, R6, RZ, PT ;  /* 0x000000ff0600720c */ /* 0x000fe40003f05270 */
[----:B------:R-:W-:Y:S02]  /*0bb0*/  IADD3 R0, R0, 0x20, RZ ;  /* 0x0000002000007810 */ /* 0x000fe40007ffe0ff */
[----:B------:R-:W-:Y:S01]  /*0bc0*/  @!PT LDS RZ, [RZ] ;  /* 0x00000000fffff984 */ /* 0x000fe20000000800 */
[----:B------:R-:W-:Y:S01]  /*0bd0*/  @!PT LDS RZ, [RZ] ;  /* 0x00000000fffff984 */ /* 0x000fe20000000800 */
[----:B------:R-:W-:Y:S01]  /*0be0*/  @!PT LDS RZ, [RZ] ;  /* 0x00000000fffff984 */ /* 0x000fe20000000800 */
[----:B------:R1:W-:Y:S01]  /*0bf0*/  LDGSTS.E.BYPASS.128 [R11], [R4.64] ;  /* 0x00000000040b7fae */ /* 0x0003e2000b901c4a */
[----:B------:R-:W-:Y:S02]  /*0c00*/  IADD3.X R15, RZ, R15, RZ, P3, !PT ;  /* 0x0000000fff0f7210 */ /* 0x000fe40001ffe4ff */
[----:B-1----:R-:W-:-:S06]  /*0c10*/  IADD3 R11, R11, 0x200, RZ ;  /* 0x000002000b0b7810 */ /* 0x002fcc0007ffe0ff */
[----:B------:R-:W-:Y:S05]  /*0c20*/  @P0 BRA `(.L_x_617) ;  /* 0xffffff3000000947 */ /* 0x000fea000383ffff */
.L_x_616:
[----:B------:R-:W-:Y:S05]  /*0c30*/  BSYNC B1 ;  /* 0x0000000000017941 */ /* 0x000fea0003800000 */
.L_x_615:
        /* <DEDUP_REMOVED lines=22> */
.L_x_620:
[C---:B--2---:R-:W-:Y:S01]  /*0da0*/  IADD3 R2, P2, R6.reuse, R13, RZ ;  /* 0x0000000d06027210 */ /* 0x044fe20007f5e0ff */
        /* <DEDUP_REMOVED lines=17> */
[----:B------:R-:W-:-:S02]  /*0ec0*/  IADD3 R45, R23, R14, RZ ;  /* 0x0000000e172d7210 */ /* 0x000fc40007ffe0ff */
[----:B------:R-:W-:Y:S01]  /*0ed0*/  IADD3 R0, R0, 0x200, RZ ;  /* 0x0000020000007810 */ /* 0x000fe20007ffe0ff */
[----:B------:R3:W-:Y:S01]  /*0ee0*/  LDGSTS.E.BYPASS.128 [R43], [R2.64+0x400] ;  /* 0x00000400022b7fae */ /* 0x0007e2000b901c4a */
[----:B-1----:R-:W-:-:S03]  /*0ef0*/  IMAD.IADD R29, R17, 0x1, R12 ;  /* 0x00000001111d7824 */ /* 0x002fc600078e020c */
[----:B------:R1:W-:Y:S01]  /*0f00*/  LDGSTS.E.BYPASS.128 [R41], [R2.64+0x600] ;  /* 0x0000060002297fae */ /* 0x0003e2000b901c4a */
[C---:B------:R-:W-:Y:S01]  /*0f10*/  IADD3 R12, R6.reuse, 0x1800, RZ ;  /* 0x00001800060c7810 */ /* 0x040fe20007ffe0ff */
[--C-:B--2---:R-:W-:Y:S02]  /*0f20*/  IMAD.IADD R27, R11, 0x1, R14.reuse ;  /* 0x000000010b1b7824 */ /* 0x104fe400078e020e */
[----:B------:R2:W-:Y:S01]  /*0f30*/  LDGSTS.E.BYPASS.128 [R47], [R4.64+-0x800] ;  /* 0x00000800042f7fae */ /* 0x0005e2000b901c4a */
[----:B------:R-:W-:Y:S01]  /*0f40*/  IADD3 R6, P3, R6, 0x2000, RZ ;  /* 0x0000200006067810 */ /* 0x000fe20007f7e0ff */
[--C-:B---3--:R-:W-:Y:S02]  /*0f50*/  IMAD.IADD R43, R19, 0x1, R14.reuse ;  /* 0x00000001132b7824 */ /* 0x108fe400078e020e */
[----:B------:R3:W-:Y:S01]  /*0f60*/  LDGSTS.E.BYPASS.128 [R33], [R4.64+-0x600] ;  /* 0x00000a0004217fae */ /* 0x0007e2000b901c4a */
[----:B------:R-:W-:Y:S02]  /*0f70*/  IADD3.X R15, RZ, R15, RZ, P3, !PT ;  /* 0x0000000fff0f7210 */ /* 0x000fe40001ffe4ff */
[----:B-1----:R-:W-:Y:S01]  /*0f80*/  IADD3 R2, P2, R2, 0x2000, RZ ;  /* 0x0000200002027810 */ /* 0x002fe20007f5e0ff */
[----:B------:R1:W-:Y:S01]  /*0f90*/  LDGSTS.E.BYPASS.128 [R31], [R4.64+-0x400] ;  /* 0x00000c00041f7fae */ /* 0x0003e2000b901c4a */
[----:B------:R-:W-:-:S02]  /*0fa0*/  IMAD.IADD R41, R17, 0x1, R14 ;  /* 0x0000000111297824 */ /* 0x000fc400078e020e */
[----:B------:R-:W-:Y:S01]  /*0fb0*/  IADD3.X R3, RZ, R3, RZ, P2, !PT ;  /* 0x00000003ff037210 */ /* 0x000fe200017fe4ff */
[----:B------:R4:W-:Y:S01]  /*0fc0*/  LDGSTS.E.BYPASS.128 [R29], [R4.64+-0x200] ;  /* 0x00000e00041d7fae */ /* 0x0009e2000b901c4a */
[----:B------:R-:W-:Y:S01]  /*0fd0*/  ISETP.GE.AND P2, PT, R0, R25, PT ;  /* 0x000000190000720c */ /* 0x000fe20003f46270 */
[--C-:B---3--:R-:W-:Y:S02]  /*0fe0*/  IMAD.IADD R33, R11, 0x1, R12.reuse ;  /* 0x000000010b217824 */ /* 0x108fe400078e020c */
[----:B------:R3:W-:Y:S01]  /*0ff0*/  LDGSTS.E.BYPASS.128 [R27], [R4.64] ;  /* 0x00000000041b7fae */ /* 0x0007e2000b901c4a */
[----:B-1----:R-:W-:-:S03]  /*1000*/  IMAD.IADD R31, R23, 0x1, R12 ;  /* 0x00000001171f7824 */ /* 0x002fc600078e020c */
[----:B------:R2:W-:Y:S01]  /*1010*/  LDGSTS.E.BYPASS.128 [R45], [R4.64+0x200] ;  /* 0x00000200042d7fae */ /* 0x0005e2000b901c4a */
[----:B----4-:R-:W-:-:S03]  /*1020*/  IMAD.IADD R29, R19, 0x1, R12 ;  /* 0x00000001131d7824 */ /* 0x010fc600078e020c */
[----:B------:R2:W-:Y:S01]  /*1030*/  LDGSTS.E.BYPASS.128 [R43], [R4.64+0x400] ;  /* 0x00000400042b7fae */ /* 0x0005e2000b901c4a */
[----:B---3--:R-:W-:-:S03]  /*1040*/  IMAD.IADD R27, R17, 0x1, R12 ;  /* 0x00000001111b7824 */ /* 0x008fc600078e020c */
[----:B------:R2:W-:Y:S04]  /*1050*/  LDGSTS.E.BYPASS.128 [R41], [R4.64+0x600] ;  /* 0x0000060004297fae */ /* 0x0005e8000b901c4a */
[----:B------:R2:W-:Y:S04]  /*1060*/  LDGSTS.E.BYPASS.128 [R33], [R2.64+-0x800] ;  /* 0x0000080002217fae */ /* 0x0005e8000b901c4a */
[----:B------:R2:W-:Y:S04]  /*1070*/  LDGSTS.E.BYPASS.128 [R31], [R2.64+-0x600] ;  /* 0x00000a00021f7fae */ /* 0x0005e8000b901c4a */
[----:B------:R2:W-:Y:S04]  /*1080*/  LDGSTS.E.BYPASS.128 [R29], [R2.64+-0x400] ;  /* 0x00000c00021d7fae */ /* 0x0005e8000b901c4a */
[----:B------:R2:W-:Y:S01]  /*1090*/  LDGSTS.E.BYPASS.128 [R27], [R2.64+-0x200] ;  /* 0x00000e00021b7fae */ /* 0x0005e2000b901c4a */
[----:B------:R-:W-:Y:S05]  /*10a0*/  @!P2 BRA `(.L_x_620) ;  /* 0xfffffcf00000a947 */ /* 0x000fea000383ffff */
.L_x_619:
[----:B------:R-:W-:Y:S05]  /*10b0*/  BSYNC B1 ;  /* 0x0000000000017941 */ /* 0x000fea0003800000 */
.L_x_618:
[----:B--2---:R-:W-:Y:S01]  /*10c0*/  IADD3 R2, -R0, UR5, RZ ;  /* 0x0000000500027c10 */ /* 0x004fe2000fffe1ff */
        /* <DEDUP_REMOVED lines=31> */
.L_x_622:
[----:B------:R-:W-:Y:S05]  /*12c0*/  BSYNC B1 ;  /* 0x0000000000017941 */ /* 0x000fea0003800000 */
.L_x_621:
[----:B------:R-:W-:-:S13]  /*12d0*/  ISETP.LT.OR P0, PT, R0, UR5, P0 ;  /* 0x0000000500007c0c */ /* 0x000fda0008701670 */
[----:B------:R-:W-:Y:S05]  /*12e0*/  @!P0 BRA `(.L_x_614) ;  /* 0x000000d000008947 */ /* 0x000fea0003800000 */
[----:B--2---:R-:W-:Y:S01]  /*12f0*/  IADD3 R2, P0, R6, R13, RZ ;  /* 0x0000000d06027210 */ /* 0x004fe20007f1e0ff */
[--C-:B------:R-:W-:Y:S01]  /*1300*/  IMAD.IADD R11, R11, 0x1, R6.reuse ;  /* 0x000000010b0b7824 */ /* 0x100fe200078e0206 */
        /* <DEDUP_REMOVED lines=11> */
.L_x_614:
[----:B------:R-:W-:Y:S05]  /*13c0*/  BSYNC B0 ;  /* 0x0000000000007941 */ /* 0x000fea0003800000 */
.L_x_613:
        /* <DEDUP_REMOVED lines=85> */
[----:B------:R-:W-:Y:S01]  /*1920*/  IMAD.HI.U32 R20, R46, UR5, RZ ;  /* 0x000000052e147c27 */ /* 0x000fe2000f8e00ff */
[----:B------:R-:W-:Y:S01]  /*1930*/  ISETP.LT.U32.AND P1, PT, R14, UR9, PT ;  /* 0x000000090e007c0c */ /* 0x000fe2000bf21070 */
[----:B------:R-:W-:Y:S01]  /*1940*/  USHF.R.S32.HI UR5, URZ, 0x1f, UR7 ;  /* 0x0000001f3f057899 */ /* 0x000fe20008011407 */
[----:B------:R-:W-:Y:S01]  /*1950*/  ISETP.GE.AND P5, PT, R11, RZ, PT ;  /* 0x000000ff0b00720c */ /* 0x000fe20003fa6270 */
[----:B------:R-:W-:-:S02]  /*1960*/  IMAD.MOV R17, RZ, RZ, -R17 ;  /* 0x000000ffff117224 */ /* 0x000fc400078e0a11 */
[----:B------:R-:W-:Y:S01]  /*1970*/  IMAD.MOV R19, RZ, RZ, -R19 ;  /* 0x000000ffff137224 */ /* 0x000fe200078e0a13 */
[----:B------:R-:W-:Y:S01]  /*1980*/  ULEA.HI UR7, UR5, UR8, URZ, 0x3 ;  /* 0x0000000805077291 */ /* 0x000fe2000f8f183f */
[----:B------:R-:W-:Y:S01]  /*1990*/  IMAD R16, R23, UR9, R22 ;  /* 0x0000000917107c24 */ /* 0x000fe2000f8e0216 */
[----:B------:R-:W-:Y:S01]  /*19a0*/  ULEA.HI UR5, UR5, UR8, URZ, 0x4 ;  /* 0x0000000805057291 */ /* 0x000fe2000f8f203f */
[----:B------:R-:W-:Y:S01]  /*19b0*/  IMAD.MOV R23, RZ, RZ, -R20 ;  /* 0x000000ffff177224 */ /* 0x000fe200078e0a14 */
[----:B------:R-:W-:Y:S01]  /*19c0*/  USHF.R.S32.HI UR7, URZ, 0x3, UR7 ;  /* 0x000000033f077899 */ /* 0x000fe20008011407 */
[----:B------:R-:W-:Y:S01]  /*19d0*/  IMAD R17, R17, UR9, R24 ;  /* 0x0000000911117c24 */ /* 0x000fe2000f8e0218 */
[----:B------:R-:W-:Y:S01]  /*19e0*/  ISETP.LT.U32.AND P3, PT, R16, UR9, PT ;  /* 0x0000000910007c0c */ /* 0x000fe2000bf61070 */
[----:B------:R-:W-:Y:S01]  /*19f0*/  IMAD R18, R45, UR9, R40 ;  /* 0x000000092d127c24 */ /* 0x000fe2000f8e0228 */
[----:B------:R-:W-:Y:S01]  /*1a00*/  @!P1 IADD3 R14, R14, -UR9, RZ ;  /* 0x800000090e0e9c10 */ /* 0x000fe2000fffe0ff */
[----:B------:R-:W-:Y:S01]  /*1a10*/  IMAD R19, R19, UR9, R44 ;  /* 0x0000000913137c24 */ /* 0x000fe2000f8e022c */
[----:B------:R-:W-:Y:S01]  /*1a20*/  ISETP.LT.U32.AND P4, PT, R17, UR9, PT ;  /* 0x0000000911007c0c */ /* 0x000fe2000bf81070 */
[----:B------:R-:W-:Y:S01]  /*1a30*/  IMAD R20, R23, UR9, R46 ;  /* 0x0000000917147c24 */ /* 0x000fe2000f8e022e */
[----:B------:R-:W-:Y:S01]  /*1a40*/  ISETP.LT.U32.AND P6, PT, R18, UR9, PT ;  /* 0x0000000912007c0c */ /* 0x000fe2000bfc1070 */
[----:B------:R-:W-:Y:S01]  /*1a50*/  IMAD R23, R8, R9, RZ ;  /* 0x0000000908177224 */ /* 0x000fe200078e02ff */
[----:B------:R-:W-:Y:S01]  /*1a60*/  ISETP.LT.U32.AND P0, PT, R19, UR9, PT ;  /* 0x0000000913007c0c */ /* 0x000fe2000bf01070 */
[----:B------:R-:W-:Y:S01]  /*1a70*/  IMAD.SHL.U32 R24, R36, 0x10, RZ ;  /* 0x0000001024187824 */ /* 0x000fe200078e00ff */
[----:B------:R-:W-:Y:S01]  /*1a80*/  ISETP.LT.U32.AND P2, PT, R20, UR9, PT ;  /* 0x0000000914007c0c */ /* 0x000fe2000bf41070 */
[----:B------:R-:W-:Y:S01]  /*1a90*/  IMAD.MOV.U32 R22, RZ, RZ, RZ ;  /* 0x000000ffff167224 */ /* 0x000fe200078e00ff */
[----:B------:R-:W-:Y:S01]  /*1aa0*/  @!P5 IADD3 R14, -R14, RZ, RZ ;  /* 0x000000ff0e0ed210 */ /* 0x000fe20007ffe1ff */
[----:B------:R-:W-:Y:S01]  /*1ab0*/  USHF.R.S32.HI UR5, URZ, 0x4, UR5 ;  /* 0x000000043f057899 */ /* 0x000fe20008011405 */
[----:B------:R-:W-:-:S02]  /*1ac0*/  @!P3 IADD3 R16, R16, -UR9, RZ ;  /* 0x800000091010bc10 */ /* 0x000fc4000fffe0ff */
[----:B------:R-:W-:Y:S02]  /*1ad0*/  ISETP.GE.AND P5, PT, R10, RZ, PT ;  /* 0x000000ff0a00720c */ /* 0x000fe40003fa6270 */
[----:B------:R-:W-:Y:S02]  /*1ae0*/  @!P4 IADD3 R17, R17, -UR9, RZ ;  /* 0x800000091111cc10 */ /* 0x000fe4000fffe0ff */
[----:B------:R-:W-:Y:S02]  /*1af0*/  @!P6 IADD3 R18, R18, -UR9, RZ ;  /* 0x800000091212ec10 */ /* 0x000fe4000fffe0ff */
[----:B------:R-:W-:Y:S02]  /*1b00*/  @!P0 IADD3 R19, R19, -UR9, RZ ;  /* 0x8000000913138c10 */ /* 0x000fe4000fffe0ff */
[----:B------:R-:W-:Y:S02]  /*1b10*/  ISETP.LT.U32.AND P0, PT, R16, UR9, PT ;  /* 0x0000000910007c0c */ /* 0x000fe4000bf01070 */
[----:B------:R-:W-:-:S02]  /*1b20*/  @!P2 IADD3 R20, R20, -UR9, RZ ;  /* 0x800000091414ac10 */ /* 0x000fc4000fffe0ff */
[----:B------:R-:W-:Y:S02]  /*1b30*/  ISETP.LT.U32.AND P1, PT, R17, UR9, PT ;  /* 0x0000000911007c0c */ /* 0x000fe4000bf21070 */
[----:B------:R-:W-:Y:S02]  /*1b40*/  ISETP.LT.U32.AND P2, PT, R18, UR9, PT ;  /* 0x0000000912007c0c */ /* 0x000fe4000bf41070 */
[----:B------:R-:W-:Y:S02]  /*1b50*/  ISETP.LT.U32.AND P3, PT, R19, UR9, PT ;  /* 0x0000000913007c0c */ /* 0x000fe4000bf61070 */
[----:B------:R-:W-:Y:S02]  /*1b60*/  ISETP.LT.U32.AND P6, PT, R13, UR9, PT ;  /* 0x000000090d007c0c */ /* 0x000fe4000bfc1070 */
[----:B------:R-:W-:Y:S02]  /*1b70*/  ISETP.LT.U32.AND P4, PT, R20, UR9, PT ;  /* 0x0000000914007c0c */ /* 0x000fe4000bf81070 */
[----:B------:R-:W-:-:S02]  /*1b80*/  @!P0 IADD3 R16, R16, -UR9, RZ ;  /* 0x8000000910108c10 */ /* 0x000fc4000fffe0ff */
[----:B------:R-:W-:Y:S02]  /*1b90*/  ISETP.GE.AND P0, PT, R43, RZ, PT ;  /* 0x000000ff2b00720c */ /* 0x000fe40003f06270 */
[----:B------:R-:W-:Y:S02]  /*1ba0*/  @!P1 IADD3 R17, R17, -UR9, RZ ;  /* 0x8000000911119c10 */ /* 0x000fe4000fffe0ff */
[----:B------:R-:W-:Y:S02]  /*1bb0*/  @!P2 IADD3 R18, R18, -UR9, RZ ;  /* 0x800000091212ac10 */ /* 0x000fe4000fffe0ff */
[----:B------:R-:W-:Y:S01]  /*1bc0*/  @!P3 IADD3 R19, R19, -UR9, RZ ;  /* 0x800000091313bc10 */ /* 0x000fe2000fffe0ff */
[----:B------:R-:W-:Y:S01]  /*1bd0*/  IMAD.MOV.U32 R8, RZ, RZ, R17 ;  /* 0x000000ffff087224 */ /* 0x000fe200078e0011 */
[----:B------:R-:W-:Y:S01]  /*1be0*/  @!P6 IADD3 R13, R13, -UR9, RZ ;  /* 0x800000090d0dec10 */ /* 0x000fe2000fffe0ff */
[----:B------:R-:W-:Y:S01]  /*1bf0*/  IMAD.MOV.U32 R10, RZ, RZ, R18 ;  /* 0x000000ffff0a7224 */ /* 0x000fe200078e0012 */
[----:B------:R-:W-:-:S02]  /*1c00*/  ISETP.GE.AND P1, PT, R42, RZ, PT ;  /* 0x000000ff2a00720c */ /* 0x000fc40003f26270 */
[----:B------:R-:W-:Y:S01]  /*1c10*/  ISETP.GE.AND P2, PT, R41, RZ, PT ;  /* 0x000000ff2900720c */ /* 0x000fe20003f46270 */
[----:B------:R-:W-:Y:S01]  /*1c20*/  @!P0 IMAD.MOV R8, RZ, RZ, -R8 ;  /* 0x000000ffff088224 */ /* 0x000fe200078e0a08 */
[----:B------:R-:W-:Y:S01]  /*1c30*/  ISETP.GE.AND P3, PT, R15, RZ, PT ;  /* 0x000000ff0f00720c */ /* 0x000fe20003f66270 */
[----:B------:R-:W-:Y:S01]  /*1c40*/  @!P5 IMAD.MOV R13, RZ, RZ, -R13 ;  /* 0x000000ffff0dd224 */ /* 0x000fe200078e0a0d */
[----:B------:R-:W-:Y:S02]  /*1c50*/  ISETP.GE.AND P6, PT, R38, RZ, PT ;  /* 0x000000ff2600720c */ /* 0x000fe40003fc6270 */
[----:B------:R-:W-:Y:S02]  /*1c60*/  @!P4 IADD3 R20, R20, -UR9, RZ ;  /* 0x800000091414cc10 */ /* 0x000fe4000fffe0ff */
[----:B------:R-:W-:Y:S02]  /*1c70*/  ISETP.NE.AND P4, PT, RZ, c[0x0][0x19c], PT ;  /* 0x00006700ff007a0c */ /* 0x000fe40003f85270 */
[----:B------:R-:W-:Y:S01]  /*1c80*/  SHF.L.U32 R23, R23, 0x8, RZ ;  /* 0x0000000817177819 */ /* 0x000fe200000006ff */
[----:B------:R-:W-:Y:S01]  /*1c90*/  @!P1 IMAD.MOV R10, RZ, RZ, -R10 ;  /* 0x000000ffff0a9224 */ /* 0x000fe200078e0a0a */
[C---:B------:R-:W-:Y:S01]  /*1ca0*/  SEL R11, R7.reuse, R8, !P4 ;  /* 0x00000008070b7207 */ /* 0x040fe20006000000 */
[----:B------:R-:W-:Y:S01]  /*1cb0*/  @!P2 IMAD.MOV R19, RZ, RZ, -R19 ;  /* 0x000000ffff13a224 */ /* 0x000fe200078e0a13 */
[----:B------:R-:W-:Y:S01]  /*1cc0*/  SEL R18, R7, R14, !P4 ;  /* 0x0000000e07127207 */ /* 0x000fe20006000000 */
[----:B------:R-:W-:Y:S01]  /*1cd0*/  IMAD.U32 R14, RZ, RZ, UR4 ;  /* 0x00000004ff0e7e24 */ /* 0x000fe2000f8e00ff */
[----:B------:R-:W-:-:S02]  /*1ce0*/  @!P3 IADD3 R20, -R20, RZ, RZ ;  /* 0x000000ff1414b210 */ /* 0x000fc40007ffe1ff */
[----:B------:R-:W-:Y:S02]  /*1cf0*/  @!P6 IADD3 R16, -R16, RZ, RZ ;  /* 0x000000ff1010e210 */ /* 0x000fe40007ffe1ff */
        /* <DEDUP_REMOVED lines=17> */
.L_x_634:
        /* <DEDUP_REMOVED lines=20> */
.L_x_635:
        /* <DEDUP_REMOVED lines=9> */
.L_x_636:
        /* <DEDUP_REMOVED lines=31> */
.L_x_626:
[----:B------:R-:W-:Y:S05]  /*21d0*/  BSYNC B0 ;  /* 0x0000000000007941 */ /* 0x000fea0003800000 */
.L_x_625:
        /* <DEDUP_REMOVED lines=8> */
[----:B------:R-:W-:Y:S05]  /*2260*/  CALL.REL.NOINC `($__internal_34_$__cuda_sm70_warpsync) ;  /* 0x0000139000007944 */ /* 0x000fea0003c00000 */
.L_x_629:
[----:B------:R-:W-:-:S06]  /*2270*/  NOP ;  /* 0x0000000000007918 */ /* 0x000fcc0000000000 */
[----:B------:R-:W-:Y:S05]  /*2280*/  BRA.DIV ~URZ, `(.L_x_630) ;  /* 0x00000b827f007947 */ /* 0x000fea000b800000 */
[----:B------:R-:W-:-:S05]  /*2290*/  IMAD.U32 R13, RZ, RZ, UR5 ;  /* 0x00000005ff0d7e24 */ /* 0x000fca000f8e00ff */
[----:B------:R1:W2:Y:S02]  /*22a0*/  SHFL.BFLY PT, R46, R38, R13, 0x1f ;  /* 0x0c001f0d262e7589 */ /* 0x0002a400000e0000 */
.L_x_637:
[----:B------:R-:W-:Y:S01]  /*22b0*/  IABS R44, c[0x0][0x19c] ;  /* 0x00006700002c7a13 */ /* 0x000fe20000000000 */
[----:B------:R-:W-:Y:S01]  /*22c0*/  IMAD.MOV.U32 R12, RZ, RZ, RZ ;  /* 0x000000ffff0c7224 */ /* 0x000fe200078e00ff */
[----:B------:R-:W-:Y:S02]  /*22d0*/  ISETP.GE.AND P2, PT, R24, RZ, PT ;  /* 0x000000ff1800720c */ /* 0x000fe40003f46270 */
[----:B------:R-:W3:Y:S01]  /*22e0*/  I2F.RP R45, R44 ;  /* 0x0000002c002d7306 */ /* 0x000ee20000209400 */
[----:B------:R-:W-:-:S07]  /*22f0*/  ISETP.NE.AND P3, PT, RZ, c[0x0][0x19c], PT ;  /* 0x00006700ff007a0c */ /* 0x000fce0003f65270 */
[----:B---3--:R-:W3:Y:S02]  /*2300*/  MUFU.RCP R45, R45 ;  /* 0x0000002d002d7308 */ /* 0x008ee40000001000 */
[----:B---3--:R-:W-:-:S06]  /*2310*/  IADD3 R47, R45, 0xffffffe, RZ ;  /* 0x0ffffffe2d2f7810 */ /* 0x008fcc0007ffe0ff */
[----:B-1----:R-:W1:Y:S02]  /*2320*/  F2I.FTZ.U32.TRUNC.NTZ R13, R47 ;  /* 0x0000002f000d7305 */ /* 0x002e64000021f000 */
[----:B-1----:R-:W-:-:S04]  /*2330*/  IMAD.MOV R51, RZ, RZ, -R13 ;  /* 0x000000ffff337224 */ /* 0x002fc800078e0a0d */
        /* <DEDUP_REMOVED lines=13> */
[----:B------:R-:W-:Y:S01]  /*2410*/  IADD3 R13, R19, R12, RZ ;  /* 0x0000000c130d7210 */ /* 0x000fe20007ffe0ff */
[----:B------:R-:W-:-:S04]  /*2420*/  IMAD R12, R39, c[0x0][0x19c], R12 ;  /* 0x00006700270c7a24 */ /* 0x000fc800078e020c */
[----:B------:R-:W-:Y:S02]  /*2430*/  IMAD.SHL.U32 R44, R13, 0x2, RZ ;  /* 0x000000020d2c7824 */ /* 0x000fe400078e00ff */
[----:B------:R-:W-:Y:S02]  /*2440*/  IMAD.SHL.U32 R12, R12, 0x2, RZ ;  /* 0x000000020c0c7824 */ /* 0x000fe400078e00ff */
[----:B--2---:R-:W-:Y:S02]  /*2450*/  FADD.FTZ R13, -R46, -RZ ;  /* 0x800000ff2e0d7221 */ /* 0x004fe40000010100 */
[----:B------:R-:W1:Y:S03]  /*2460*/  LDS.U16 R44, [R44] ;  /* 0x000000002c2c7984 */ /* 0x000e660000000400 */
[----:B------:R-:W-:Y:S01]  /*2470*/  FSEL R46, R13, R46, !P0 ;  /* 0x0000002e0d2e7208 */ /* 0x000fe20004000000 */
[----:B------:R-:W2:Y:S01]  /*2480*/  LDS.U16 R12, [R12] ;  /* 0x000000000c0c7984 */ /* 0x000ea20000000400 */
[----:B-1----:R-:W-:-:S02]  /*2490*/  HADD2.F32 R45, -RZ, R44.H0_H0 ;  /* 0x2000002cff2d7230 */ /* 0x002fc40000004100 */
[----:B--2---:R-:W-:-:S03]  /*24a0*/  HADD2.F32 R13, -RZ, R12.H0_H0 ;  /* 0x2000000cff0d7230 */ /* 0x004fc60000004100 */
[----:B------:R-:W-:-:S04]  /*24b0*/  FMUL.FTZ R45, R45, R46 ;  /* 0x0000002e2d2d7220 */ /* 0x000fc80000410000 */
[----:B------:R-:W-:Y:S01]  /*24c0*/  FFMA.FTZ R38, R38, R13, R45 ;  /* 0x0000000d26267223 */ /* 0x000fe2000001002d */
[----:B------:R-:W-:Y:S05]  /*24d0*/  BRA.DIV ~URZ, `(.L_x_631) ;  /* 0x000009a27f007947 */ /* 0x000fea000b800000 */
[C-C-:B------:R-:W-:Y:S01]  /*24e0*/  IMAD.IADD R12, R19.reuse, 0x1, R18.reuse ;  /* 0x00000001130c7824 */ /* 0x140fe200078e0212 */
[----:B------:R-:W-:Y:S01]  /*24f0*/  MOV R51, UR5 ;  /* 0x0000000500337c02 */ /* 0x000fe20008000f00 */
[----:B------:R-:W-:Y:S01]  /*2500*/  IMAD.U32 R50, RZ, RZ, UR5 ;  /* 0x00000005ff327e24 */ /* 0x000fe2000f8e00ff */
[----:B------:R-:W-:Y:S01]  /*2510*/  MOV R53, UR5 ;  /* 0x0000000500357c02 */ /* 0x000fe20008000f00 */
[--C-:B------:R-:W-:Y:S01]  /*2520*/  IMAD.IADD R45, R19, 0x1, R17.reuse ;  /* 0x00000001132d7824 */ /* 0x100fe200078e0211 */
[----:B------:R-:W-:Y:S01]  /*2530*/  SHF.L.U32 R46, R12, 0x1, RZ ;  /* 0x000000010c2e7819 */ /* 0x000fe200000006ff */
[C---:B------:R-:W-:Y:S01]  /*2540*/  IMAD R12, R39.reuse, c[0x0][0x19c], R18 ;  /* 0x00006700270c7a24 */ /* 0x040fe200078e0212 */
[----:B------:R-:W1:Y:S01]  /*2550*/  SHFL.BFLY PT, R44, R41, R50, 0x1f ;  /* 0x0c001f32292c7589 */ /* 0x000e6200000e0000 */
[----:B------:R-:W-:Y:S01]  /*2560*/  IMAD R47, R39, c[0x0][0x19c], R17 ;  /* 0x00006700272f7a24 */ /* 0x000fe200078e0211 */
[----:B------:R-:W-:Y:S01]  /*2570*/  SHF.L.U32 R48, R45, 0x1, RZ ;  /* 0x000000012d307819 */ /* 0x000fe200000006ff */
[----:B------:R-:W-:Y:S01]  /*2580*/  IMAD.SHL.U32 R12, R12, 0x2, RZ ;  /* 0x000000020c0c7824 */ /* 0x000fe200078e00ff */
[----:B------:R2:W3:Y:S01]  /*2590*/  LDS.U16 R13, [R46] ;  /* 0x000000002e0d7984 */ /* 0x0004e20000000400 */
[----:B------:R-:W-:-:S04]  /*25a0*/  IMAD.U32 R52, RZ, RZ, UR5 ;  /* 0x00000005ff347e24 */ /* 0x000fc8000f8e00ff */
[----:B------:R-:W4:Y:S01]  /*25b0*/  LDS.U16 R12, [R12] ;  /* 0x000000000c0c7984 */ /* 0x000f220000000400 */
[----:B--2---:R-:W-:-:S04]  /*25c0*/  IMAD.IADD R46, R19, 0x1, R16 ;  /* 0x00000001132e7824 */ /* 0x004fc800078e0210 */
[----:B------:R-:W-:-:S06]  /*25d0*/  IMAD.SHL.U32 R46, R46, 0x2, RZ ;  /* 0x000000022e2e7824 */ /* 0x000fcc00078e00ff */
[----:B------:R-:W2:Y:S01]  /*25e0*/  LDS.U16 R46, [R46] ;  /* 0x000000002e2e7984 */ /* 0x000ea20000000400 */
[----:B-1----:R-:W-:Y:S01]  /*25f0*/  @!P0 FADD.FTZ R44, -R44, -RZ ;  /* 0x800000ff2c2c8221 */ /* 0x002fe20000010100 */
[----:B---3--:R-:W-:Y:S02]  /*2600*/  HADD2.F32 R45, -RZ, R13.H0_H0 ;  /* 0x2000000dff2d7230 */ /* 0x008fe40000004100 */
[----:B------:R1:W-:Y:S03]  /*2610*/  LDS.U16 R13, [R48] ;  /* 0x00000000300d7984 */ /* 0x0003e60000000400 */
[----:B------:R-:W-:Y:S01]  /*2620*/  FMUL.FTZ R44, R45, R44 ;  /* 0x0000002c2d2c7220 */ /* 0x000fe20000410000 */
[----:B----4-:R-:W-:Y:S01]  /*2630*/  HADD2.F32 R12, -RZ, R12.H0_H0 ;  /* 0x2000000cff0c7230 */ /* 0x010fe20000004100 */
[----:B------:R-:W-:Y:S02]  /*2640*/  IMAD.SHL.U32 R45, R47, 0x2, RZ ;  /* 0x000000022f2d7824 */ /* 0x000fe400078e00ff */
[----:B------:R3:W4:Y:S01]  /*2650*/  SHFL.BFLY PT, R47, R43, R50, 0x1f ;  /* 0x0c001f322b2f7589 */ /* 0x00072200000e0000 */
[----:B-1----:R-:W-:-:S02]  /*2660*/  IMAD.IADD R48, R19, 0x1, R11 ;  /* 0x0000000113307824 */ /* 0x002fc400078e020b */
[----:B------:R-:W-:Y:S01]  /*2670*/  FFMA.FTZ R41, R41, R12, R44 ;  /* 0x0000000c29297223 */ /* 0x000fe2000001002c */
[----:B------:R-:W-:Y:S01]  /*2680*/  LDS.U16 R45, [R45] ;  /* 0x000000002d2d7984 */ /* 0x000fe20000000400 */
[C---:B------:R-:W-:Y:S02]  /*2690*/  IMAD R12, R39.reuse, c[0x0][0x19c], R16 ;  /* 0x00006700270c7a24 */ /* 0x040fe400078e0210 */
[----:B------:R-:W-:Y:S01]  /*26a0*/  IMAD.SHL.U32 R48, R48, 0x2, RZ ;  /* 0x0000000230307824 */ /* 0x000fe200078e00ff */
[----:B------:R-:W1:Y:S01]  /*26b0*/  SHFL.BFLY PT, R44, R40, R51, 0x1f ;  /* 0x0c001f33282c7589 */ /* 0x000e6200000e0000 */
[----:B------:R-:W-:Y:S01]  /*26c0*/  IMAD.SHL.U32 R12, R12, 0x2, RZ ;  /* 0x000000020c0c7824 */ /* 0x000fe200078e00ff */
[----:B--2---:R-:W-:Y:S01]  /*26d0*/  HADD2.F32 R46, -RZ, R46.H0_H0 ;  /* 0x2000002eff2e7230 */ /* 0x004fe20000004100 */
[----:B---3--:R-:W-:-:S04]  /*26e0*/  IMAD R50, R39, c[0x0][0x19c], R10 ;  /* 0x0000670027327a24 */ /* 0x008fc800078e020a */
[----:B------:R-:W-:Y:S01]  /*26f0*/  LDS.U16 R12, [R12] ;  /* 0x000000000c0c7984 */ /* 0x000fe20000000400 */
[----:B------:R-:W-:Y:S02]  /*2700*/  IMAD.SHL.U32 R50, R50, 0x2, RZ ;  /* 0x0000000232327824 */ /* 0x000fe400078e00ff */
[----:B----4-:R-:W-:-:S04]  /*2710*/  @!P0 FADD.FTZ R47, -R47, -RZ ;  /* 0x800000ff2f2f8221 */ /* 0x010fc80000010100 */
[----:B------:R-:W-:Y:S02]  /*2720*/  FMUL.FTZ R47, R46, R47 ;  /* 0x0000002f2e2f7220 */ /* 0x000fe40000410000 */
[----:B------:R-:W2:Y:S01]  /*2730*/  SHFL.BFLY PT, R46, R42, R51, 0x1f ;  /* 0x0c001f332a2e7589 */ /* 0x000ea200000e0000 */
[----:B-1----:R-:W-:Y:S01]  /*2740*/  @!P0 FADD.FTZ R44, -R44, -RZ ;  /* 0x800000ff2c2c8221 */ /* 0x002fe20000010100 */
[----:B------:R-:W-:-:S05]  /*2750*/  HADD2.F32 R13, -RZ, R13.H0_H0 ;  /* 0x2000000dff0d7230 */ /* 0x000fca0000004100 */
[----:B------:R-:W-:Y:S02]  /*2760*/  FMUL.FTZ R13, R13, R44 ;  /* 0x0000002c0d0d7220 */ /* 0x000fe40000410000 */
[----:B------:R-:W-:Y:S01]  /*2770*/  LDS.U16 R44, [R48] ;  /* 0x00000000302c7984 */ /* 0x000fe20000000400 */
[----:B------:R-:W-:-:S03]  /*2780*/  HADD2.F32 R45, -RZ, R45.H0_H0 ;  /* 0x2000002dff2d7230 */ /* 0x000fc60000004100 */
[----:B------:R-:W1:Y:S02]  /*2790*/  SHFL.BFLY PT, R48, R49, R52, 0x1f ;  /* 0x0c001f3431307589 */ /* 0x000e6400000e0000 */
[----:B------:R-:W-:Y:S02]  /*27a0*/  FFMA.FTZ R40, R40, R45, R13 ;  /* 0x0000002d28287223 */ /* 0x000fe4000001000d */
[----:B------:R-:W-:Y:S02]  /*27b0*/  IMAD R13, R39, c[0x0][0x19c], R11 ;  /* 0x00006700270d7a24 */ /* 0x000fe400078e020b */
[----:B--2---:R-:W-:Y:S01]  /*27c0*/  @!P0 FADD.FTZ R46, -R46, -RZ ;  /* 0x800000ff2e2e8221 */ /* 0x004fe20000010100 */
[----:B------:R-:W-:Y:S02]  /*27d0*/  HADD2.F32 R12, -RZ, R12.H0_H0 ;  /* 0x2000000cff0c7230 */ /* 0x000fe40000004100 */
[----:B------:R-:W-:-:S03]  /*27e0*/  SHF.L.U32 R45, R13, 0x1, RZ ;  /* 0x000000010d2d7819 */ /* 0x000fc600000006ff */
[----:B------:R-:W-:-:S03]  /*27f0*/  FFMA.FTZ R43, R43, R12, R47 ;  /* 0x0000000c2b2b7223 */ /* 0x000fc6000001002f */
[----:B------:R-:W2:Y:S01]  /*2800*/  LDS.U16 R45, [R45] ;  /* 0x000000002d2d7984 */ /* 0x000ea20000000400 */
[----:B------:R-:W-:Y:S02]  /*2810*/  IMAD.IADD R12, R19, 0x1, R10 ;  /* 0x00000001130c7824 */ /* 0x000fe400078e020a */
[--C-:B------:R-:W-:Y:S02]  /*2820*/  IMAD R47, R39, c[0x0][0x19c], R9.reuse ;  /* 0x00006700272f7a24 */ /* 0x100fe400078e0209 */
[----:B------:R-:W-:Y:S02]  /*2830*/  IMAD.SHL.U32 R13, R12, 0x2, RZ ;  /* 0x000000020c0d7824 */ /* 0x000fe400078e00ff */
[----:B------:R-:W-:Y:S02]  /*2840*/  IMAD.IADD R12, R19, 0x1, R9 ;  /* 0x00000001130c7824 */ /* 0x000fe400078e0209 */
[----:B-1----:R-:W-:Y:S02]  /*2850*/  @!P0 FADD.FTZ R48, -R48, -RZ ;  /* 0x800000ff30308221 */ /* 0x002fe40000010100 */
[----:B------:R-:W-:Y:S01]  /*2860*/  LDS.U16 R13, [R13] ;  /* 0x000000000d0d7984 */ /* 0x000fe20000000400 */
[----:B------:R-:W-:Y:S01]  /*2870*/  SHF.L.U32 R12, R12, 0x1, RZ ;  /* 0x000000010c0c7819 */ /* 0x000fe200000006ff */
[----:B------:R-:W-:-:S05]  /*2880*/  HADD2.F32 R51, -RZ, R44.H0_H0 ;  /* 0x2000002cff337230 */ /* 0x000fca0000004100 */
[----:B------:R-:W-:Y:S01]  /*2890*/  LDS.U16 R12, [R12] ;  /* 0x000000000c0c7984 */ /* 0x000fe20000000400 */
[----:B------:R-:W-:Y:S02]  /*28a0*/  IMAD.SHL.U32 R44, R47, 0x2, RZ ;  /* 0x000000022f2c7824 */ /* 0x000fe400078e00ff */
[----:B------:R-:W-:Y:S01]  /*28b0*/  FMUL.FTZ R51, R51, R46 ;  /* 0x0000002e33337220 */ /* 0x000fe20000410000 */
[----:B------:R-:W1:Y:S04]  /*28c0*/  SHFL.BFLY PT, R47, R14, R53, 0x1f ;  /* 0x0c001f350e2f7589 */ /* 0x000e6800000e0000 */
[----:B------:R-:W3:Y:S04]  /*28d0*/  LDS.U16 R46, [R50] ;  /* 0x00000000322e7984 */ /* 0x000ee80000000400 */
[----:B------:R-:W4:Y:S01]  /*28e0*/  LDS.U16 R44, [R44] ;  /* 0x000000002c2c7984 */ /* 0x000f220000000400 */
[----:B--2---:R-:W-:-:S05]  /*28f0*/  HADD2.F32 R45, -RZ, R45.H0_H0 ;  /* 0x2000002dff2d7230 */ /* 0x004fca0000004100 */
[----:B------:R-:W-:Y:S02]  /*2900*/  FFMA.FTZ R42, R42, R45, R51 ;  /* 0x0000002d2a2a7223 */ /* 0x000fe40000010033 */
[----:B------:R-:W-:Y:S02]  /*2910*/  IMAD.U32 R45, RZ, RZ, UR5 ;  /* 0x00000005ff2d7e24 */ /* 0x000fe4000f8e00ff */
[----:B-1----:R-:W-:Y:S01]  /*2920*/  @!P0 FADD.FTZ R47, -R47, -RZ ;  /* 0x800000ff2f2f8221 */ /* 0x002fe20000010100 */
[----:B------:R-:W-:-:S03]  /*2930*/  HADD2.F32 R13, -RZ, R13.H0_H0 ;  /* 0x2000000dff0d7230 */ /* 0x000fc60000004100 */
[----:B------:R1:W2:Y:S02]  /*2940*/  SHFL.BFLY PT, R45, R15, R45, 0x1f ;  /* 0x0c001f2d0f2d7589 */ /* 0x0002a400000e0000 */
[----:B------:R-:W-:Y:S01]  /*2950*/  FMUL.FTZ R13, R13, R48 ;  /* 0x000000300d0d7220 */ /* 0x000fe20000410000 */
[----:B------:R-:W-:-:S05]  /*2960*/  HADD2.F32 R12, -RZ, R12.H0_H0 ;  /* 0x2000000cff0c7230 */ /* 0x000fca0000004100 */
[----:B------:R-:W-:Y:S01]  /*2970*/  FMUL.FTZ R12, R12, R47 ;  /* 0x0000002f0c0c7220 */ /* 0x000fe20000410000 */
[----:B---3--:R-:W-:Y:S02]  /*2980*/  HADD2.F32 R46, -RZ, R46.H0_H0 ;  /* 0x2000002eff2e7230 */ /* 0x008fe40000004100 */
[----:B----4-:R-:W-:-:S03]  /*2990*/  HADD2.F32 R47, -RZ, R44.H0_H0 ;  /* 0x2000002cff2f7230 */ /* 0x010fc60000004100 */
[----:B------:R-:W-:Y:S02]  /*29a0*/  FFMA.FTZ R49, R49, R46, R13 ;  /* 0x0000002e31317223 */ /* 0x000fe4000001000d */
[----:B------:R-:W-:Y:S02]  /*29b0*/  FFMA.FTZ R14, R14, R47, R12 ;  /* 0x0000002f0e0e7223 */ /* 0x000fe4000001000c */
.L_x_638:
[--C-:B-12---:R-:W-:Y:S02]  /*29c0*/  IMAD.IADD R13, R19, 0x1, R8.reuse ;  /* 0x00000001130d7824 */ /* 0x106fe400078e0208 */
[----:B------:R-:W-:Y:S02]  /*29d0*/  IMAD R12, R39, c[0x0][0x19c], R8 ;  /* 0x00006700270c7a24 */ /* 0x000fe400078e0208 */
[----:B------:R-:W-:Y:S02]  /*29e0*/  IMAD.SHL.U32 R13, R13, 0x2, RZ ;  /* 0x000000020d0d7824 */ /* 0x000fe400078e00ff */
[----:B------:R-:W-:Y:S01]  /*29f0*/  IMAD.MOV.U32 R46, RZ, RZ, R45 ;  /* 0x000000ffff2e7224 */ /* 0x000fe200078e002d */
[----:B------:R-:W-:-:S03]  /*2a00*/  SHF.L.U32 R12, R12, 0x1, RZ ;  /* 0x000000010c0c7819 */ /* 0x000fc600000006ff */
[----:B------:R-:W1:Y:S01]  /*2a10*/  LDS.U16 R13, [R13] ;  /* 0x000000000d0d7984 */ /* 0x000e620000000400 */
[----:B------:R-:W-:-:S03]  /*2a20*/  @!P0 FADD.FTZ R46, -R46, -RZ ;  /* 0x800000ff2e2e8221 */ /* 0x000fc60000010100 */
[----:B------:R-:W2:Y:S01]  /*2a30*/  LDS.U16 R12, [R12] ;  /* 0x000000000c0c7984 */ /* 0x000ea20000000400 */
[----:B-1----:R-:W-:Y:S02]  /*2a40*/  HADD2.F32 R45, -RZ, R13.H0_H0 ;  /* 0x2000000dff2d7230 */ /* 0x002fe40000004100 */
[----:B--2---:R-:W-:-:S03]  /*2a50*/  HADD2.F32 R44, -RZ, R12.H0_H0 ;  /* 0x2000000cff2c7230 */ /* 0x004fc60000004100 */
[----:B------:R-:W-:-:S04]  /*2a60*/  FMUL.FTZ R45, R45, R46 ;  /* 0x0000002e2d2d7220 */ /* 0x000fc80000410000 */
[----:B------:R-:W-:Y:S01]  /*2a70*/  FFMA.FTZ R15, R15, R44, R45 ;  /* 0x0000002c0f0f7223 */ /* 0x000fe2000001002d */
[----:B------:R-:W-:Y:S05]  /*2a80*/  BRA.CONV ~URZ, `(.L_x_632) ;  /* 0x000000337f007947 */ /* 0x000fea000b800000 */
[----:B------:R-:W-:Y:S01]  /*2a90*/  IMAD.MOV.U32 R13, RZ, RZ, -0x1 ;  /* 0xffffffffff0d7424 */ /* 0x000fe200078e00ff */
[----:B------:R-:W-:Y:S02]  /*2aa0*/  MOV R12, 0x2ac0 ;  /* 0x00002ac0000c7802 */ /* 0x000fe40000000f00 */
[----:B------:R-:W-:Y:S05]  /*2ab0*/  CALL.REL.NOINC `($__internal_34_$__cuda_sm70_warpsync) ;  /* 0x00000b4000007944 */ /* 0x000fea0003c00000 */
.L_x_632:
[----:B------:R-:W-:-:S06]  /*2ac0*/  NOP ;  /* 0x0000000000007918 */ /* 0x000fcc0000000000 */
.L_x_628:
[----:B------:R-:W-:Y:S05]  /*2ad0*/  BSYNC B0 ;  /* 0x0000000000007941 */ /* 0x000fea0003800000 */
.L_x_627:
        /* <DEDUP_REMOVED lines=19> */
.L_x_633:
[----:B------:R-:W-:Y:S05]  /*2c10*/  EXIT ;  /* 0x000000000000794d */ /* 0x000fea0003800000 */
.L_x_623:
[----:B------:R-:W-:Y:S01]  /*2c20*/  IMAD.MOV.U32 R47, RZ, RZ, 0x10 ;  /* 0x00000010ff2f7424 */ /* 0x000fe200078e00ff */
[----:B------:R-:W-:Y:S01]  /*2c30*/  MOV R12, 0x2c70 ;  /* 0x00002c70000c7802 */ /* 0x000fe20000000f00 */
[----:B------:R-:W-:Y:S02]  /*2c40*/  IMAD.MOV.U32 R46, RZ, RZ, 0x1f ;  /* 0x0000001fff2e7424 */ /* 0x000fe400078e00ff */
[----:B------:R-:W-:Y:S02]  /*2c50*/  IMAD.MOV.U32 R45, RZ, RZ, -0x1 ;  /* 0xffffffffff2d7424 */ /* 0x000fe400078e00ff */
[----:B------:R-:W-:Y:S05]  /*2c60*/  CALL.REL.NOINC `($__internal_33_$__cuda_sm70_shflsync_bfly_p) ;  /* 0x0000095000007944 */ /* 0x000fea0003c00000 */
[----:B-12---:R-:W-:Y:S05]  /*2c70*/  BRA `(.L_x_635) ;  /* 0xfffff2d000007947 */ /* 0x006fea000383ffff */
.L_x_624:
[----:B-1----:R-:W-:Y:S01]  /*2c80*/  MOV R48, R49 ;  /* 0x0000003100307202 */ /* 0x002fe20000000f00 */
[----:B------:R-:W-:Y:S01]  /*2c90*/  IMAD.MOV.U32 R47, RZ, RZ, 0x8 ;  /* 0x00000008ff2f7424 */ /* 0x000fe200078e00ff */
[----:B------:R-:W-:Y:S01]  /*2ca0*/  MOV R12, 0x2ce0 ;  /* 0x00002ce0000c7802 */ /* 0x000fe20000000f00 */
[----:B------:R-:W-:-:S02]  /*2cb0*/  IMAD.MOV.U32 R46, RZ, RZ, 0x1f ;  /* 0x0000001fff2e7424 */ /* 0x000fc400078e00ff */
[----:B------:R-:W-:Y:S02]  /*2cc0*/  IMAD.MOV.U32 R45, RZ, RZ, -0x1 ;  /* 0xffffffffff2d7424 */ /* 0x000fe400078e00ff */
[----:B------:R-:W-:Y:S05]  /*2cd0*/  CALL.REL.NOINC `($__internal_33_$__cuda_sm70_shflsync_bfly_p) ;  /* 0x000008e000007944 */ /* 0x000fea0003c00000 */
[----:B-1----:R-:W-:Y:S01]  /*2ce0*/  HFMA2.MMA R47, -RZ, RZ, 0, 2.384185791015625e-07 ;  /* 0x00000004ff2f7435 */ /* 0x002fe200000001ff */
[----:B--2---:R-:W-:Y:S01]  /*2cf0*/  FADD.FTZ R48, R49, R46 ;  /* 0x0000002e31307221 */ /* 0x004fe20000010000 */
[----:B------:R-:W-:Y:S01]  /*2d00*/  MOV R12, 0x2d40 ;  /* 0x00002d40000c7802 */ /* 0x000fe20000000f00 */
[----:B------:R-:W-:Y:S02]  /*2d10*/  IMAD.MOV.U32 R46, RZ, RZ, 0x1f ;  /* 0x0000001fff2e7424 */ /* 0x000fe400078e00ff */
[----:B------:R-:W-:Y:S02]  /*2d20*/  IMAD.MOV.U32 R45, RZ, RZ, -0x1 ;  /* 0xffffffffff2d7424 */ /* 0x000fe400078e00ff */
[----:B------:R-:W-:Y:S05]  /*2d30*/  CALL.REL.NOINC `($__internal_33_$__cuda_sm70_shflsync_bfly_p) ;  /* 0x0000088000007944 */ /* 0x000fea0003c00000 */
[----:B-12---:R-:W-:Y:S01]  /*2d40*/  FADD.FTZ R48, R48, R46 ;  /* 0x0000002e30307221 */ /* 0x006fe20000010000 */
[----:B------:R-:W-:Y:S01]  /*2d50*/  MOV R46, 0x1f ;  /* 0x0000001f002e7802 */ /* 0x000fe20000000f00 */
[----:B------:R-:W-:Y:S01]  /*2d60*/  IMAD.MOV.U32 R47, RZ, RZ, 0x2 ;  /* 0x00000002ff2f7424 */ /* 0x000fe200078e00ff */
[----:B------:R-:W-:Y:S01]  /*2d70*/  MOV R12, 0x2da0 ;  /* 0x00002da0000c7802 */ /* 0x000fe20000000f00 */
[----:B------:R-:W-:Y:S02]  /*2d80*/  IMAD.MOV.U32 R45, RZ, RZ, -0x1 ;  /* 0xffffffffff2d7424 */ /* 0x000fe400078e00ff */
[----:B------:R-:W-:Y:S05]  /*2d90*/  CALL.REL.NOINC `($__internal_33_$__cuda_sm70_shflsync_bfly_p) ;  /* 0x0000082000007944 */ /* 0x000fea0003c00000 */
[----:B-12---:R-:W-:Y:S01]  /*2da0*/  FADD.FTZ R48, R48, R46 ;  /* 0x0000002e30307221 */ /* 0x006fe20000010000 */
[----:B------:R-:W-:Y:S01]  /*2db0*/  MOV R45, 0xffffffff ;  /* 0xffffffff002d7802 */ /* 0x000fe20000000f00 */
[----:B------:R-:W-:Y:S01]  /*2dc0*/  IMAD.MOV.U32 R47, RZ, RZ, 0x1 ;  /* 0x00000001ff2f7424 */ /* 0x000fe200078e00ff */
[----:B------:R-:W-:Y:S01]  /*2dd0*/  MOV R12, 0x2e00 ;  /* 0x00002e00000c7802 */ /* 0x000fe20000000f00 */
[----:B------:R-:W-:-:S02]  /*2de0*/  IMAD.MOV.U32 R46, RZ, RZ, 0x1f ;  /* 0x0000001fff2e7424 */ /* 0x000fc400078e00ff */
[----:B------:R-:W-:Y:S05]  /*2df0*/  CALL.REL.NOINC `($__internal_33_$__cuda_sm70_shflsync_bfly_p) ;  /* 0x000007c000007944 */ /* 0x000fea0003c00000 */
[----:B-12---:R-:W-:Y:S05]  /*2e00*/  BRA `(.L_x_636) ;  /* 0xfffff1d000007947 */ /* 0x006fea000383ffff */
.L_x_630:
[----:B------:R-:W-:Y:S01]  /*2e10*/  IMAD.MOV.U32 R48, RZ, RZ, R38 ;  /* 0x000000ffff307224 */ /* 0x000fe200078e0026 */
[----:B------:R-:W-:Y:S01]  /*2e20*/  MOV R45, 0xffffffff ;  /* 0xffffffff002d7802 */ /* 0x000fe20000000f00 */
[----:B------:R-:W-:Y:S01]  /*2e30*/  IMAD.U32 R47, RZ, RZ, UR5 ;  /* 0x00000005ff2f7e24 */ /* 0x000fe2000f8e00ff */
[----:B------:R-:W-:Y:S01]  /*2e40*/  MOV R12, 0x2e70 ;  /* 0x00002e70000c7802 */ /* 0x000fe20000000f00 */
[----:B------:R-:W-:-:S02]  /*2e50*/  IMAD.MOV.U32 R46, RZ, RZ, 0x1f ;  /* 0x0000001fff2e7424 */ /* 0x000fc400078e00ff */
[----:B------:R-:W-:Y:S05]  /*2e60*/  CALL.REL.NOINC `($__internal_33_$__cuda_sm70_shflsync_bfly_p) ;  /* 0x0000075000007944 */ /* 0x000fea0003c00000 */
[----:B-12---:R-:W-:Y:S05]  /*2e70*/  BRA `(.L_x_637) ;  /* 0xfffff43000007947 */ /* 0x006fea000383ffff */
.L_x_631:
[----:B------:R-:W-:Y:S01]  /*2e80*/  IMAD.MOV.U32 R48, RZ, RZ, R41 ;  /* 0x000000ffff307224 */ /* 0x000fe200078e0029 */
[----:B------:R-:W-:Y:S01]  /*2e90*/  MOV R45, 0xffffffff ;  /* 0xffffffff002d7802 */ /* 0x000fe20000000f00 */
[----:B------:R-:W-:Y:S01]  /*2ea0*/  IMAD.U32 R47, RZ, RZ, UR5 ;  /* 0x00000005ff2f7e24 */ /* 0x000fe2000f8e00ff */
[----:B------:R-:W-:Y:S01]  /*2eb0*/  MOV R12, 0x2ee0 ;  /* 0x00002ee0000c7802 */ /* 0x000fe20000000f00 */
[----:B------:R-:W-:-:S02]  /*2ec0*/  IMAD.MOV.U32 R46, RZ, RZ, 0x1f ;  /* 0x0000001fff2e7424 */ /* 0x000fc400078e00ff */
[----:B------:R-:W-:Y:S05]  /*2ed0*/  CALL.REL.NOINC `($__internal_33_$__cuda_sm70_shflsync_bfly_p) ;  /* 0x000006e000007944 */ /* 0x000fea0003c00000 */
[--C-:B------:R-:W-:Y:S01]  /*2ee0*/  IMAD.IADD R13, R19, 0x1, R18.reuse ;  /* 0x00000001130d7824 */ /* 0x100fe200078e0212 */
[----:B-1----:R-:W-:Y:S01]  /*2ef0*/  MOV R48, R40 ;  /* 0x0000002800307202 */ /* 0x002fe20000000f00 */
[----:B------:R-:W-:-:S02]  /*2f00*/  IMAD R12, R39, c[0x0][0x19c], R18 ;  /* 0x00006700270c7a24 */ /* 0x000fc400078e0212 */
[----:B------:R-:W-:Y:S02]  /*2f10*/  IMAD.SHL.U32 R45, R13, 0x2, RZ ;  /* 0x000000020d2d7824 */ /* 0x000fe400078e00ff */
[----:B------:R-:W-:Y:S02]  /*2f20*/  IMAD.SHL.U32 R12, R12, 0x2, RZ ;  /* 0x000000020c0c7824 */ /* 0x000fe400078e00ff */
[----:B--2---:R-:W-:Y:S02]  /*2f30*/  FADD.FTZ R13, -R46, -RZ ;  /* 0x800000ff2e0d7221 */ /* 0x004fe40000010100 */
[----:B------:R-:W1:Y:S01]  /*2f40*/  LDS.U16 R45, [R45] ;  /* 0x000000002d2d7984 */ /* 0x000e620000000400 */
[----:B------:R-:W-:Y:S02]  /*2f50*/  IMAD.U32 R47, RZ, RZ, UR5 ;  /* 0x00000005ff2f7e24 */ /* 0x000fe4000f8e00ff */
[----:B------:R-:W-:Y:S01]  /*2f60*/  FSEL R46, R13, R46, !P0 ;  /* 0x0000002e0d2e7208 */ /* 0x000fe20004000000 */
[----:B------:R-:W2:Y:S01]  /*2f70*/  LDS.U16 R12, [R12] ;  /* 0x000000000c0c7984 */ /* 0x000ea20000000400 */
[----:B-1----:R-:W-:Y:S01]  /*2f80*/  HADD2.F32 R13, -RZ, R45.H0_H0 ;  /* 0x2000002dff0d7230 */ /* 0x002fe20000004100 */
[----:B------:R-:W-:Y:S01]  /*2f90*/  IMAD.MOV.U32 R45, RZ, RZ, -0x1 ;  /* 0xffffffffff2d7424 */ /* 0x000fe200078e00ff */
[----:B--2---:R-:W-:-:S03]  /*2fa0*/  HADD2.F32 R44, -RZ, R12.H0_H0 ;  /* 0x2000000cff2c7230 */ /* 0x004fc60000004100 */
[----:B------:R-:W-:Y:S01]  /*2fb0*/  FMUL.FTZ R13, R13, R46 ;  /* 0x0000002e0d0d7220 */ /* 0x000fe20000410000 */
[----:B------:R-:W-:Y:S01]  /*2fc0*/  MOV R12, 0x3000 ;  /* 0x00003000000c7802 */ /* 0x000fe20000000f00 */
[----:B------:R-:W-:Y:S02]  /*2fd0*/  IMAD.MOV.U32 R46, RZ, RZ, 0x1f ;  /* 0x0000001fff2e7424 */ /* 0x000fe400078e00ff */
[----:B------:R-:W-:Y:S02]  /*2fe0*/  FFMA.FTZ R41, R41, R44, R13 ;  /* 0x0000002c29297223 */ /* 0x000fe4000001000d */
[----:B------:R-:W-:Y:S05]  /*2ff0*/  CALL.REL.NOINC `($__internal_33_$__cuda_sm70_shflsync_bfly_p) ;  /* 0x000005c000007944 */ /* 0x000fea0003c00000 */
[----:B------:R-:W-:Y:S01]  /*3000*/  IADD3 R13, R19, R17, RZ ;  /* 0x00000011130d7210 */ /* 0x000fe20007ffe0ff */
[----:B------:R-:W-:Y:S01]  /*3010*/  IMAD R12, R39, c[0x0][0x19c], R17 ;  /* 0x00006700270c7a24 */ /* 0x000fe200078e0211 */
[----:B-1----:R-:W-:Y:S01]  /*3020*/  MOV R47, UR5 ;  /* 0x00000005002f7c02 */ /* 0x002fe20008000f00 */
[----:B------:R-:W-:Y:S02]  /*3030*/  IMAD.MOV.U32 R48, RZ, RZ, R43 ;  /* 0x000000ffff307224 */ /* 0x000fe400078e002b */
[----:B------:R-:W-:Y:S02]  /*3040*/  IMAD.SHL.U32 R44, R13, 0x2, RZ ;  /* 0x000000020d2c7824 */ /* 0x000fe400078e00ff */
[----:B------:R-:W-:-:S02]  /*3050*/  IMAD.SHL.U32 R12, R12, 0x2, RZ ;  /* 0x000000020c0c7824 */ /* 0x000fc400078e00ff */
[----:B--2---:R-:W-:Y:S02]  /*3060*/  FADD.FTZ R13, -R46, -RZ ;  /* 0x800000ff2e0d7221 */ /* 0x004fe40000010100 */
[----:B------:R-:W1:Y:S03]  /*3070*/  LDS.U16 R44, [R44] ;  /* 0x000000002c2c7984 */ /* 0x000e660000000400 */
[----:B------:R-:W-:Y:S01]  /*3080*/  FSEL R46, R13, R46, !P0 ;  /* 0x0000002e0d2e7208 */ /* 0x000fe20004000000 */
[----:B------:R-:W2:Y:S01]  /*3090*/  LDS.U16 R12, [R12] ;  /* 0x000000000c0c7984 */ /* 0x000ea20000000400 */
[----:B-1----:R-:W-:Y:S02]  /*30a0*/  HADD2.F32 R45, -RZ, R44.H0_H0 ;  /* 0x2000002cff2d7230 */ /* 0x002fe40000004100 */
[----:B--2---:R-:W-:-:S03]  /*30b0*/  HADD2.F32 R13, -RZ, R12.H0_H0 ;  /* 0x2000000cff0d7230 */ /* 0x004fc60000004100 */
[----:B------:R-:W-:Y:S01]  /*30c0*/  FMUL.FTZ R45, R46, R45 ;  /* 0x0000002d2e2d7220 */ /* 0x000fe20000410000 */
[----:B------:R-:W-:Y:S01]  /*30d0*/  MOV R12, 0x3120 ;  /* 0x00003120000c7802 */ /* 0x000fe20000000f00 */
[----:B------:R-:W-:Y:S02]  /*30e0*/  IMAD.MOV.U32 R46, RZ, RZ, 0x1f ;  /* 0x0000001fff2e7424 */ /* 0x000fe400078e00ff */
[----:B------:R-:W-:Y:S02]  /*30f0*/  FFMA.FTZ R40, R40, R13, R45 ;  /* 0x0000000d28287223 */ /* 0x000fe4000001002d */
[----:B------:R-:W-:Y:S02]  /*3100*/  IMAD.MOV.U32 R45, RZ, RZ, -0x1 ;  /* 0xffffffffff2d7424 */ /* 0x000fe400078e00ff */
[----:B------:R-:W-:Y:S05]  /*3110*/  CALL.REL.NOINC `($__internal_33_$__cuda_sm70_shflsync_bfly_p) ;  /* 0x000004a000007944 */ /* 0x000fea0003c00000 */
[--C-:B------:R-:W-:Y:S02]  /*3120*/  IMAD.IADD R13, R19, 0x1, R16.reuse ;  /* 0x00000001130d7824 */ /* 0x100fe400078e0210 */
[----:B------:R-:W-:Y:S02]  /*3130*/  IMAD R12, R39, c[0x0][0x19c], R16 ;  /* 0x00006700270c7a24 */ /* 0x000fe400078e0210 */
[----:B-12---:R-:W-:Y:S01]  /*3140*/  FADD.FTZ R45, -R46, -RZ ;  /* 0x800000ff2e2d7221 */ /* 0x006fe20000010100 */
[----:B------:R-:W-:Y:S01]  /*3150*/  SHF.L.U32 R13, R13, 0x1, RZ ;  /* 0x000000010d0d7819 */ /* 0x000fe200000006ff */
[----:B------:R-:W-:-:S02]  /*3160*/  IMAD.SHL.U32 R12, R12, 0x2, RZ ;  /* 0x000000020c0c7824 */ /* 0x000fc400078e00ff */
[----:B------:R-:W-:Y:S01]  /*3170*/  IMAD.MOV.U32 R48, RZ, RZ, R42 ;  /* 0x000000ffff307224 */ /* 0x000fe200078e002a */
[----:B------:R-:W-:Y:S01]  /*3180*/  FSEL R46, R45, R46, !P0 ;  /* 0x0000002e2d2e7208 */ /* 0x000fe20004000000 */
[----:B------:R-:W-:Y:S01]  /*3190*/  IMAD.U32 R47, RZ, RZ, UR5 ;  /* 0x00000005ff2f7e24 */ /* 0x000fe2000f8e00ff */
[----:B------:R-:W1:Y:S04]  /*31a0*/  LDS.U16 R13, [R13] ;  /* 0x000000000d0d7984 */ /* 0x000e680000000400 */
[----:B------:R-:W2:Y:S01]  /*31b0*/  LDS.U16 R12, [R12] ;  /* 0x000000000c0c7984 */ /* 0x000ea20000000400 */
[----:B-1----:R-:W-:Y:S02]  /*31c0*/  HADD2.F32 R45, -RZ, R13.H0_H0 ;  /* 0x2000000dff2d7230 */ /* 0x002fe40000004100 */
[----:B--2---:R-:W-:-:S03]  /*31d0*/  HADD2.F32 R44, -RZ, R12.H0_H0 ;  /* 0x2000000cff2c7230 */ /* 0x004fc60000004100 */
[----:B------:R-:W-:Y:S01]  /*31e0*/  FMUL.FTZ R45, R46, R45 ;  /* 0x0000002d2e2d7220 */ /* 0x000fe20000410000 */
[----:B------:R-:W-:Y:S01]  /*31f0*/  HFMA2.MMA R46, -RZ, RZ, 0, 1.847743988037109375e-06 ;  /* 0x0000001fff2e7435 */ /* 0x000fe200000001ff */
[----:B------:R-:W-:Y:S02]  /*3200*/  MOV R12, 0x3240 ;  /* 0x00003240000c7802 */ /* 0x000fe40000000f00 */
[----:B------:R-:W-:Y:S02]  /*3210*/  FFMA.FTZ R43, R43, R44, R45 ;  /* 0x0000002c2b2b7223 */ /* 0x000fe4000001002d */
[----:B------:R-:W-:Y:S02]  /*3220*/  IMAD.MOV.U32 R45, RZ, RZ, -0x1 ;  /* 0xffffffffff2d7424 */ /* 0x000fe400078e00ff */
[----:B------:R-:W-:Y:S05]  /*3230*/  CALL.REL.NOINC `($__internal_33_$__cuda_sm70_shflsync_bfly_p) ;  /* 0x0000038000007944 */ /* 0x000fea0003c00000 */
[--C-:B------:R-:W-:Y:S01]  /*3240*/  IMAD.IADD R13, R19, 0x1, R11.reuse ;  /* 0x00000001130d7824 */ /* 0x100fe200078e020b */
[----:B-1----:R-:W-:Y:S01]  /*3250*/  MOV R47, UR5 ;  /* 0x00000005002f7c02 */ /* 0x002fe20008000f00 */
[----:B------:R-:W-:Y:S02]  /*3260*/  IMAD R12, R39, c[0x0][0x19c], R11 ;  /* 0x00006700270c7a24 */ /* 0x000fe400078e020b */
[----:B------:R-:W-:Y:S01]  /*3270*/  IMAD.MOV.U32 R48, RZ, RZ, R49 ;  /* 0x000000ffff307224 */ /* 0x000fe200078e0031 */
[----:B------:R-:W-:Y:S01]  /*3280*/  SHF.L.U32 R44, R13, 0x1, RZ ;  /* 0x000000010d2c7819 */ /* 0x000fe200000006ff */
[----:B------:R-:W-:-:S02]  /*3290*/  IMAD.SHL.U32 R12, R12, 0x2, RZ ;  /* 0x000000020c0c7824 */ /* 0x000fc400078e00ff */
[----:B--2---:R-:W-:-:S03]  /*32a0*/  FADD.FTZ R13, -R46, -RZ ;  /* 0x800000ff2e0d7221 */ /* 0x004fc60000010100 */
[----:B------:R-:W1:Y:S02]  /*32b0*/  LDS.U16 R44, [R44] ;  /* 0x000000002c2c7984 */ /* 0x000e640000000400 */
[----:B------:R-:W-:Y:S02]  /*32c0*/  FSEL R46, R13, R46, !P0 ;  /* 0x0000002e0d2e7208 */ /* 0x000fe40004000000 */
        /* <DEDUP_REMOVED lines=9> */
[----:B------:R-:W-:Y:S01]  /*3360*/  IADD3 R13, R19, R10, RZ ;  /* 0x0000000a130d7210 */ /* 0x000fe20007ffe0ff */
[----:B------:R-:W-:Y:S01]  /*3370*/  IMAD R12, R39, c[0x0][0x19c], R10 ;  /* 0x00006700270c7a24 */ /* 0x000fe200078e020a */
[----:B-1----:R-:W-:Y:S01]  /*3380*/  MOV R48, R14 ;  /* 0x0000000e00307202 */ /* 0x002fe20000000f00 */
[----:B--2---:R-:W-:Y:S02]  /*3390*/  FADD.FTZ R45, -R46, -RZ ;  /* 0x800000ff2e2d7221 */ /* 0x004fe40000010100 */
[----:B------:R-:W-:-:S02]  /*33a0*/  IMAD.SHL.U32 R13, R13, 0x2, RZ ;  /* 0x000000020d0d7824 */ /* 0x000fc400078e00ff */
[----:B------:R-:W-:Y:S01]  /*33b0*/  IMAD.SHL.U32 R12, R12, 0x2, RZ ;  /* 0x000000020c0c7824 */ /* 0x000fe200078e00ff */
[----:B------:R-:W-:Y:S01]  /*33c0*/  FSEL R46, R45, R46, !P0 ;  /* 0x0000002e2d2e7208 */ /* 0x000fe20004000000 */
[----:B------:R-:W-:Y:S02]  /*33d0*/  IMAD.U32 R47, RZ, RZ, UR5 ;  /* 0x00000005ff2f7e24 */ /* 0x000fe4000f8e00ff */
[----:B------:R-:W1:Y:S04]  /*33e0*/  LDS.U16 R13, [R13] ;  /* 0x000000000d0d7984 */ /* 0x000e680000000400 */
[----:B------:R-:W2:Y:S01]  /*33f0*/  LDS.U16 R12, [R12] ;  /* 0x000000000c0c7984 */ /* 0x000ea20000000400 */
[----:B-1----:R-:W-:Y:S02]  /*3400*/  HADD2.F32 R45, -RZ, R13.H0_H0 ;  /* 0x2000000dff2d7230 */ /* 0x002fe40000004100 */
[----:B--2---:R-:W-:-:S03]  /*3410*/  HADD2.F32 R44, -RZ, R12.H0_H0 ;  /* 0x2000000cff2c7230 */ /* 0x004fc60000004100 */
[----:B------:R-:W-:Y:S01]  /*3420*/  FMUL.FTZ R45, R46, R45 ;  /* 0x0000002d2e2d7220 */ /* 0x000fe20000410000 */
[----:B------:R-:W-:Y:S01]  /*3430*/  MOV R12, 0x3480 ;  /* 0x00003480000c7802 */ /* 0x000fe20000000f00 */
[----:B------:R-:W-:Y:S02]  /*3440*/  IMAD.MOV.U32 R46, RZ, RZ, 0x1f ;  /* 0x0000001fff2e7424 */ /* 0x000fe400078e00ff */
[----:B------:R-:W-:Y:S01]  /*3450*/  FFMA.FTZ R49, R49, R44, R45 ;  /* 0x0000002c31317223 */ /* 0x000fe2000001002d */
[----:B------:R-:W-:Y:S02]  /*3460*/  MOV R45, 0xffffffff ;  /* 0xffffffff002d7802 */ /* 0x000fe40000000f00 */
[----:B------:R-:W-:Y:S05]  /*3470*/  CALL.REL.NOINC `($__internal_33_$__cuda_sm70_shflsync_bfly_p) ;  /* 0x0000014000007944 */ /* 0x000fea0003c00000 */
[--C-:B------:R-:W-:Y:S02]  /*3480*/  IMAD.IADD R13, R19, 0x1, R9.reuse ;  /* 0x00000001130d7824 */ /* 0x100fe400078e0209 */
[----:B------:R-:W-:Y:S02]  /*3490*/  IMAD R12, R39, c[0x0][0x19c], R9 ;  /* 0x00006700270c7a24 */ /* 0x000fe400078e0209 */
[----:B------:R-:W-:Y:S02]  /*34a0*/  IMAD.SHL.U32 R44, R13, 0x2, RZ ;  /* 0x000000020d2c7824 */ /* 0x000fe400078e00ff */
[----:B--2---:R-:W-:Y:S01]  /*34b0*/  FADD.FTZ R13, -R46, -RZ ;  /* 0x800000ff2e0d7221 */ /* 0x004fe20000010100 */
[----:B------:R-:W-:Y:S01]  /*34c0*/  SHF.L.U32 R12, R12, 0x1, RZ ;  /* 0x000000010c0c7819 */ /* 0x000fe200000006ff */
[----:B-1----:R-:W-:-:S02]  /*34d0*/  IMAD.MOV.U32 R48, RZ, RZ, R15 ;  /* 0x000000ffff307224 */ /* 0x002fc400078e000f */
[----:B------:R-:W1:Y:S01]  /*34e0*/  LDS.U16 R44, [R44] ;  /* 0x000000002c2c7984 */ /* 0x000e620000000400 */
[----:B------:R-:W-:Y:S01]  /*34f0*/  FSEL R46, R13, R46, !P0 ;  /* 0x0000002e0d2e7208 */ /* 0x000fe20004000000 */
[----:B------:R-:W-:Y:S02]  /*3500*/  IMAD.U32 R47, RZ, RZ, UR5 ;  /* 0x00000005ff2f7e24 */ /* 0x000fe4000f8e00ff */
        /* <DEDUP_REMOVED lines=9> */
[----:B-12---:R-:W-:Y:S01]  /*35a0*/  IMAD.MOV.U32 R45, RZ, RZ, R46 ;  /* 0x000000ffff2d7224 */ /* 0x006fe200078e002e */
[----:B------:R-:W-:Y:S05]  /*35b0*/  BRA `(.L_x_638) ;  /* 0xfffff40000007947 */ /* 0x000fea000383ffff */
        .weak           $__internal_33_$__cuda_sm70_shflsync_bfly_p
        .type           $__internal_33_$__cuda_sm70_shflsync_bfly_p,@function
        .size           $__internal_33_$__cuda_sm70_shflsync_bfly_p,($__internal_34_$__cuda_sm70_warpsync - $__internal_33_$__cuda_sm70_shflsync_bfly_p)
$__internal_33_$__cuda_sm70_shflsync_bfly_p:
[----:B------:R-:W-:Y:S01]  /*35c0*/  MOV R13, 0x0 ;  /* 0x00000000000d7802 */ /* 0x000fe20000000f00 */
[----:B------:R-:W-:Y:S04]  /*35d0*/  WARPSYNC R45 ;  /* 0x0000002d00007348 */ /* 0x000fe80003800000 */
[----:B------:R1:W2:Y:S01]  /*35e0*/  SHFL.BFLY PT, R46, R48, R47, R46 ;  /* 0x0c00002f302e7389 */ /* 0x0002a200000e002e */
[----:B------:R-:W-:Y:S05]  /*35f0*/  RET.REL.NODEC R12 `(_ZN12tensorrt_llm7kernels32fusedQKNormRopeKernelNTokenHeadsIN3c108BFloat16ENS2_4HalfELi256ELb0ELi8EEEvPviiifPKvS7_S7_PKlii) ;  /* 0xffffca000c007950 */ /* 0x000fea0003c3ffff */
        .weak           $__internal_34_$__cuda_sm70_warpsync
        .type           $__internal_34_$__cuda_sm70_warpsync,@function
        .size           $__internal_34_$__cuda_sm70_warpsync,(.L_x_3670 - $__internal_34_$__cuda_sm70_warpsync)
$__internal_34_$__cuda_sm70_warpsync:
[----:B------:R-:W-:Y:S04]  /*3600*/  WARPSYNC R13 ;  /* 0x0000000d00007348 */ /* 0x000fe80003800000 */
[----:B------:R-:W-:-:S04]  /*3610*/  IMAD.MOV.U32 R13, RZ, RZ, 0x0 ;  /* 0x00000000ff0d7424 */ /* 0x000fc800078e00ff */
[----:B------:R-:W-:Y:S05]  /*3620*/  RET.REL.NODEC R12 `(_ZN12tensorrt_llm7kernels32fusedQKNormRopeKernelNTokenHeadsIN3c108BFloat16ENS2_4HalfELi256ELb0ELi8EEEvPviiifPKvS7_S7_PKlii) ;  /* 0xffffc9d00c007950 */ /* 0x000fea0003c3ffff */
.L_x_639:
        /* <DEDUP_REMOVED lines=13> */
.L_x_3670:


//--------------------- .text._ZN12tensorrt_llm7kernels32fusedQKNormRopeKernelNTokenHeadsIN3c108BFloat16ENS2_4HalfELi256ELb1ELi8EEEvPviiifPKvS7_S7_PKlii --------------------------
	.section	.text._ZN12tensorrt_llm7kernels32fusedQKNormRopeKernelNTokenHeadsIN3c108BFloat16ENS2_4HalfELi256ELb1ELi8EEEvPviiifPKvS7_S7_PKlii,"ax",@progbits
	.sectioninfo	@"SHI_REGISTERS=48"
	.align	128
        .global         _ZN12tensorrt_llm7kernels32fusedQKNormRopeKernelNTokenHeadsIN3c108BFloat16ENS2_4HalfELi256ELb1ELi8EEEvPviiifPKvS7_S7_PKlii
        .type           _ZN12tensorrt_llm7kernels32fusedQKNormRopeKernelNTokenHeadsIN3c108BFloat16ENS2_4HalfELi256ELb1ELi8EEEvPviiifPKvS7_S7_PKlii,@function
        .size           _ZN12tensorrt_llm7kernels32fusedQKNormRopeKernelNTokenHeadsIN3c108BFloat16ENS2_4HalfELi256ELb1ELi8EEEvPviiifPKvS7_S7_PKlii,(.L_x_3671 - _ZN12tensorrt_llm7kernels32fusedQKNormRopeKernelNTokenHeadsIN3c108BFloat16ENS2_4HalfELi256ELb1ELi8EEEvPviiifPKvS7_S7_PKlii)
        .other          _ZN12tensorrt_llm7kernels32fusedQKNormRopeKernelNTokenHeadsIN3c108BFloat16ENS2_4HalfELi256ELb1ELi8EEEvPviiifPKvS7_S7_PKlii,@"STO_CUDA_ENTRY STV_DEFAULT"
_ZN12tensorrt_llm7kernels32fusedQKNormRopeKernelNTokenHeadsIN3c108BFloat16ENS2_4HalfELi256ELb1ELi8EEEvPviiifPKvS7_S7_PKlii:
.text._ZN12tensorrt_llm7kernels32fusedQKNormRopeKernelNTokenHeadsIN3c108BFloat16ENS2_4HalfELi256ELb1ELi8EEEvPviiifPKvS7_S7_PKlii:
        /* <DEDUP_REMOVED lines=24> */
[----:B------:R-:W-:Y:S01]  /*0180*/  IMAD.HI.U32 R4, R5, R3, R4 ;  /* 0x0000000305047227 */ /* 0x000fe200078e0004 */
[----:B------:R-:W-:-:S05]  /*0190*/  IADD3 R5, RZ, -R6, RZ ;  /* 0x80000006ff057210 */ /* 0x000fca0007ffe0ff */
        /* <DEDUP_REMOVED lines=28> */
[----:B------:R-:W-:Y:S01]  /*0360*/  SHF.L.U32 R12, R2, 0xc, RZ ;  /* 0x0000000c020c7819 */ /* 0x000fe200000006ff */
        /* <DEDUP_REMOVED lines=13> */
[----:B------:R-:W-:Y:S01]  /*0440*/  ISETP.GE.U32.AND P2, PT, R6, 0x3, PT ;  /* 0x000000030600780c */ /* 0x000fe20003f46070 */
[----:B------:R-:W-:-:S04]  /*0450*/  IMAD.SHL.U32 R4, R4, 0x100, RZ ;  /* 0x0000010004047824 */ /* 0x000fc800078e00ff */
[----:B------:R-:W-:-:S08]  /*0460*/  IMAD R7, R7, 0x100, R4 ;  /* 0x0000010007077824 */ /* 0x000fd000078e0204 */
[----:B------:R-:W-:Y:S05]  /*0470*/  @!P2 BRA `(.L_x_643) ;  /* 0x000003100000a947 */ /* 0x000fea0003800000 */
[----:B------:R-:W-:Y:S01]  /*0480*/  IADD3 R15, R12, UR4, RZ ;  /* 0x000000040c0f7c10 */ /* 0x000fe2000fffe0ff */
[----:B------:R-:W-:Y:S01]  /*0490*/  IMAD.MOV.U32 R10, RZ, RZ, RZ ;  /* 0x000000ffff0a7224 */ /* 0x000fe200078e00ff */
[----:B------:R-:W-:-:S03]  /*04a0*/  IADD3 R13, R0, -R5, RZ ;  /* 0x80000005000d7210 */ /* 0x000fc60007ffe0ff */
[----:B------:R-:W-:Y:S02]  /*04b0*/  IMAD R6, R8, 0x10, R15 ;  /* 0x0000001008067824 */ /* 0x000fe400078e020f */
.L_x_644:
        /* <DEDUP_REMOVED lines=17> */
[-C--:B------:R-:W-:Y:S01]  /*05d0*/  SEL R23, R4, R7.reuse, !P4 ;  /* 0x0000000704177207 */ /* 0x080fe20006000000 */
[----:B------:R-:W-:Y:S01]  /*05e0*/  IMAD.IADD R21, R18, 0x1, -R21 ;  /* 0x0000000112157824 */ /* 0x000fe200078e0a15 */
[CC--:B------:R-:W-:Y:S01]  /*05f0*/  SEL R17, R4.reuse, R7.reuse, !P3 ;  /* 0x0000000704117207 */ /* 0x0c0fe20005800000 */
        /* <DEDUP_REMOVED lines=25> */
.L_x_643:
[----:B------:R-:W-:Y:S05]  /*0790*/  BSYNC B1 ;  /* 0x0000000000017941 */ /* 0x000fea0003800000 */
.L_x_642:
[----:B------:R-:W-:Y:S05]  /*07a0*/  @!P0 BRA `(.L_x_641) ;  /* 0x0000018000008947 */ /* 0x000fea0003800000 */
[----:B-1----:R-:W-:Y:S01]  /*07b0*/  IMAD R15, R11, 0x100, R8 ;  /* 0x000001000b0f7824 */ /* 0x002fe200078e0208 */
[----:B------:R-:W-:Y:S01]  /*07c0*/  LEA R13, R8, UR4, 0x4 ;  /* 0x00000004080d7c11 */ /* 0x000fe2000f8e20ff */
[----:B------:R-:W-:-:S02]  /*07d0*/  IMAD.IADD R16, R9, 0x1, R10 ;  /* 0x0000000109107824 */ /* 0x000fc400078e020a */
[----:B------:R-:W-:Y:S01]  /*07e0*/  IMAD.MOV.U32 R18, RZ, RZ, 0x2 ;  /* 0x00000002ff127424 */ /* 0x000fe200078e00ff */
[----:B------:R-:W-:Y:S01]  /*07f0*/  LEA R15, R10, R15, 0x5 ;  /* 0x0000000f0a0f7211 */ /* 0x000fe200078e28ff */
[----:B------:R-:W-:-:S04]  /*0800*/  IMAD.IADD R13, R12, 0x1, R13 ;  /* 0x000000010c0d7824 */ /* 0x000fc800078e020d */
[----:B------:R-:W-:Y:S02]  /*0810*/  IMAD R13, R10, 0x200, R13 ;  /* 0x000002000a0d7824 */ /* 0x000fe400078e020d */
[----:B------:R-:W-:Y:S02]  /*0820*/  IMAD.SHL.U32 R6, R15, 0x8, RZ ;  /* 0x000000080f067824 */ /* 0x000fe400078e00ff */
.L_x_645:
[----:B------:R-:W-:Y:S02]  /*0830*/  ISETP.GE.AND P0, PT, R16, c[0x0][0x168], PT ;  /* 0x00005a0010007a0c */ /* 0x000fe40003f06270 */
[----:B------:R-:W-:Y:S02]  /*0840*/  IADD3 R5, R5, -0x1, RZ ;  /* 0xffffffff05057810 */ /* 0x000fe40007ffe0ff */
[----:B------:R-:W-:Y:S02]  /*0850*/  SEL R10, RZ, c[0x0][0x168], !P0 ;  /* 0x00005a00ff0a7a07 */ /* 0x000fe40004000000 */
[----:B------:R-:W-:Y:S02]  /*0860*/  SEL R15, R4, R7, !P0 ;  /* 0x00000007040f7207 */ /* 0x000fe40004000000 */
[----:B------:R-:W-:-:S02]  /*0870*/  ISETP.NE.AND P0, PT, R5, RZ, PT ;  /* 0x000000ff0500720c */ /* 0x000fc40003f05270 */
        /* <DEDUP_REMOVED lines=11> */
.L_x_641:
[----:B------:R-:W-:Y:S05]  /*0930*/  BSYNC B0 ;  /* 0x0000000000007941 */ /* 0x000fea0003800000 */
.L_x_640:
        /* <DEDUP_REMOVED lines=27> */
[----:B------:R-:W-:Y:S02]  /*0af0*/  IMAD.IADD R7, R7, 0x1, R13 ;  /* 0x0000000107077824 */ /* 0x000fe400078e020d */
[----:B------:R-:W-:-:S03]  /*0b00*/  IMAD R13, R2, c[0x0][0x19c], RZ ;  /* 0x00006700020d7a24 */ /* 0x000fc600078e02ff */
[----:B------:R-:W-:Y:S01]  /*0b10*/  SHF.L.U64.HI R15, R6, 0x1, R7 ;  /* 0x00000001060f7819 */ /* 0x000fe20000010207 */
[----:B------:R-:W-:-:S04]  /*0b20*/  IMAD R13, R8, 0x8, R13 ;  /* 0x00000008080d7824 */ /* 0x000fc800078e020d */
[----:B------:R-:W-:-:S05]  /*0b30*/  IMAD.WIDE.U32 R6, R8, 0x10, R14 ;  /* 0x0000001008067825 */ /* 0x000fca00078e000e */
[----:B------:R-:W-:Y:S01]  /*0b40*/  IADD3 R16, P0, R6, c[0x0][0x188], RZ ;  /* 0x0000620006107a10 */ /* 0x000fe20007f1e0ff */
[----:B------:R-:W-:-:S03]  /*0b50*/  IMAD.MOV.U32 R6, RZ, RZ, R8 ;  /* 0x000000ffff067224 */ /* 0x000fc600078e0008 */
[----:B------:R-:W-:Y:S01]  /*0b60*/  IADD3.X R19, R7, c[0x0][0x18c], RZ, P0, !PT ;  /* 0x0000630007137a10 */ /* 0x000fe200007fe4ff */
[----:B------:R-:W-:Y:S02]  /*0b70*/  IMAD.SHL.U32 R7, R13, 0x2, RZ ;  /* 0x000000020d077824 */ /* 0x000fe400078e00ff */
.L_x_650:
        /* <DEDUP_REMOVED lines=13> */
.L_x_649:
[----:B------:R-:W-:Y:S05]  /*0c50*/  BSYNC B1 ;  /* 0x0000000000017941 */ /* 0x000fea0003800000 */
.L_x_648:
        /* <DEDUP_REMOVED lines=9> */
[----:B------:R-:W-:-:S04]  /*0cf0*/  IMAD.WIDE.U32 R16, R6, 0x10, RZ ;  /* 0x0000001006107825 */ /* 0x000fc800078e00ff */
[----:B------:R-:W-:Y:S02]  /*0d00*/  IMAD.IADD R5, R15, 0x1, R5 ;  /* 0x000000010f057824 */ /* 0x000fe400078e0205 */
[----:B------:R-:W-:Y:S02]  /*0d10*/  IMAD.SHL.U32 R7, R7, 0x2, RZ ;  /* 0x0000000207077824 */ /* 0x000fe400078e00ff */
[----:B------:R-:W-:Y:S01]  /*0d20*/  IMAD.MOV.U32 R10, RZ, RZ, R16 ;  /* 0x000000ffff0a7224 */ /* 0x000fe200078e0010 */
[----:B------:R-:W-:Y:S02]  /*0d30*/  LEA.HI.X R16, R14, c[0x0][0x18c], R5, 0x1, P0 ;  /* 0x000063000e107a11 */ /* 0x000fe400000f0c05 */
[----:B------:R-:W-:Y:S02]  /*0d40*/  PLOP3.LUT P0, PT, PT, PT, PT, 0x80, 0x0 ;  /* 0x000000000000781c */ /* 0x000fe40003f0f070 */
[C---:B------:R-:W-:Y:S02]  /*0d50*/  IADD3 R19, R7.reuse, 0x600, RZ ;  /* 0x0000060007137810 */ /* 0x040fe40007ffe0ff */
[----:B------:R-:W-:-:S02]  /*0d60*/  IADD3 R21, R7, 0x400, RZ ;  /* 0x0000040007157810 */ /* 0x000fc40007ffe0ff */
[----:B------:R-:W-:Y:S01]  /*0d70*/  IADD3 R23, R7, 0x200, RZ ;  /* 0x0000020007177810 */ /* 0x000fe20007ffe0ff */
[----:B------:R-:W-:Y:S05]  /*0d80*/  @!P2 BRA `(.L_x_652) ;  /* 0x000003400000a947 */ /* 0x000fea0003800000 */
[----:B------:R-:W-:Y:S02]  /*0d90*/  MOV R25, UR6 ;  /* 0x0000000600197c02 */ /* 0x000fe40008000f00 */
[----:B------:R-:W-:Y:S02]  /*0da0*/  PLOP3.LUT P0, PT, PT, PT, PT, 0x8, 0x0 ;  /* 0x000000000000781c */ /* 0x000fe40003f0e170 */
[----:B------:R-:W-:Y:S02]  /*0db0*/  IADD3 R25, R25, -0x180, RZ ;  /* 0xfffffe8019197810 */ /* 0x000fe40007ffe0ff */
.L_x_653:
        /* <DEDUP_REMOVED lines=36> */
[----:B--2---:R-:W-:Y:S01]  /*1000*/  IMAD.IADD R33, R7, 0x1, R18 ;  /* 0x0000000107217824 */ /* 0x004fe200078e0212 */
[----:B------:R2:W-:Y:S01]  /*1010*/  LDGSTS.E.BYPASS.128 [R27], [R14.64] ;  /* 0x000000000e1b7fae */ /* 0x0005e2000b901c4a */
[----:B---3--:R-:W-:-:S03]  /*1020*/  IADD3 R31, R23, R18, RZ ;  /* 0x00000012171f7210 */ /* 0x008fc60007ffe0ff */
        /* <DEDUP_REMOVED lines=10> */
.L_x_652:
[----:B------:R-:W-:Y:S05]  /*10d0*/  BSYNC B1 ;  /* 0x0000000000017941 */ /* 0x000fea0003800000 */
.L_x_651:
        /* <DEDUP_REMOVED lines=21> */
[----:B------:R-:W-:-:S02]  /*1230*/  IADD3 R10, P2, R10, 0x1000, RZ ;  /* 0x000010000a0a7810 */ /* 0x000fc40007f5e0ff */
[----:B------:R-:W-:Y:S01]  /*1240*/  PLOP3.LUT P0, PT, PT, PT, PT, 0x8, 0x0 ;  /* 0x000000000000781c */ /* 0x000fe20003f0e170 */
[----:B------:R2:W-:Y:S01]  /*1250*/  LDGSTS.E.BYPASS.128 [R35], [R14.64+0x400] ;  /* 0x000004000e237fae */ /* 0x0005e2000b901c4a */
[----:B------:R-:W-:Y:S01]  /*1260*/  IADD3 R6, R6, 0x100, RZ ;  /* 0x0000010006067810 */ /* 0x000fe20007ffe0ff */
[----:B------:R-:W-:Y:S02]  /*1270*/  IMAD.X R17, RZ, RZ, R17, P2 ;  /* 0x000000ffff117224 */ /* 0x000fe400010e0611 */
[----:B-1----:R-:W-:Y:S01]  /*1280*/  IMAD.IADD R25, R19, 0x1, R18 ;  /* 0x0000000113197824 */ /* 0x002fe200078e0212 */
[----:B------:R2:W-:Y:S04]  /*1290*/  LDGSTS.E.BYPASS.128 [R33], [R14.64+0x600] ;  /* 0x000006000e217fae */ /* 0x0005e8000b901c4a */
[----:B------:R2:W-:Y:S04]  /*12a0*/  LDGSTS.E.BYPASS.128 [R31], [R4.64+-0x800] ;  /* 0x00000800041f7fae */ /* 0x0005e8000b901c4a */
[----:B------:R2:W-:Y:S04]  /*12b0*/  LDGSTS.E.BYPASS.128 [R29], [R4.64+-0x600] ;  /* 0x00000a00041d7fae */ /* 0x0005e8000b901c4a */
[----:B------:R2:W-:Y:S04]  /*12c0*/  LDGSTS.E.BYPASS.128 [R27], [R4.64+-0x400] ;  /* 0x00000c00041b7fae */ /* 0x0005e8000b901c4a */
[----:B------:R2:W-:Y:S02]  /*12d0*/  LDGSTS.E.BYPASS.128 [R25], [R4.64+-0x200] ;  /* 0x00000e0004197fae */ /* 0x0005e4000b901c4a */
.L_x_655:
[----:B------:R-:W-:Y:S05]  /*12e0*/  BSYNC B1 ;  /* 0x0000000000017941 */ /* 0x000fea0003800000 */
.L_x_654:
        /* <DEDUP_REMOVED lines=15> */
.L_x_647:
[----:B------:R-:W-:Y:S05]  /*13e0*/  BSYNC B0 ;  /* 0x0000000000007941 */ /* 0x000fea0003800000 */
.L_x_646:
[----:B-12---:R-:W-:Y:S01]  /*13f0*/  SHF.L.U32 R14, R8, 0x3, RZ ;  /* 0x00000003080e7819 */ /* 0x006fe200000006ff */
[----:B-----5:R-:W-:Y:S01]  /*1400*/  IMAD.MOV.U32 R5, RZ, RZ, 0x2 ;  /* 0x00000002ff057424 */ /* 0x020fe200078e00ff */
[----:B------:R-:W0:Y:S03]  /*1410*/  LDGDEPBAR ;  /* 0x00000000000079af */ /* 0x000e260000000000 */
[----:B------:R-:W-:-:S04]  /*1420*/  IMAD.WIDE.U32 R6, R14, R5, c[0x0][0x178] ;  /* 0x00005e000e067625 */ /* 0x000fc800078e0005 */
[----:B------:R-:W-:Y:S01]  /*1430*/  IMAD.WIDE.U32 R4, R14, R5, c[0x0][0x180] ;  /* 0x000060000e047625 */ /* 0x000fe200078e0005 */
[----:B------:R1:W5:Y:S04]  /*1440*/  LDG.E.U16 R10, [R6.64] ;  /* 0x0000000a060a7981 */ /* 0x000368000c1e1500 */
[----:B------:R1:W5:Y:S04]  /*1450*/  LDG.E.U16 R13, [R6.64+0x2] ;  /* 0x0000020a060d7981 */ /* 0x000368000c1e1500 */
[----:B------:R1:W5:Y:S04]  /*1460*/  LDG.E.U16 R15, [R6.64+0x4] ;  /* 0x0000040a060f7981 */ /* 0x000368000c1e1500 */
[----:B------:R1:W5:Y:S04]  /*1470*/  LDG.E.U16 R16, [R6.64+0x6] ;  /* 0x0000060a06107981 */ /* 0x000368000c1e1500 */
[----:B------:R1:W5:Y:S01]  /*1480*/  LDG.E.U16 R17, [R6.64+0x8] ;  /* 0x0000080a06117981 */ /* 0x000362000c1e1500 */
[----:B------:R-:W-:-:S04]  /*1490*/  DEPBAR.LE SB0, 0x1 ;  /* 0x000080400000791a */ /* 0x000fc80000000000 */
        /* <DEDUP_REMOVED lines=22> */
[----:B------:R-:W-:Y:S01]  /*1600*/  IMAD.MOV.U32 R25, RZ, RZ, c[0x0][0x168] ;  /* 0x00005a00ff197624 */ /* 0x000fe200078e00ff */
[----:B------:R-:W-:Y:S01]  /*1610*/  PRMT R17, RZ, 0x5410, R18 ;  /* 0x00005410ff117816 */ /* 0x000fe20000000012 */
[----:B------:R-:W-:Y:S01]  /*1620*/  IMAD R22, R8, 0x4, R5 ;  /* 0x0000000408167824 */ /* 0x000fe200078e0205 */
[----:B------:R-:W-:Y:S01]  /*1630*/  MOV R2, UR6 ;  /* 0x0000000600027c02 */ /* 0x000fe20008000f00 */
[----:B------:R-:W-:Y:S01]  /*1640*/  ULEA.HI UR4, UR4, UR5, URZ, 0x3 ;  /* 0x0000000504047291 */ /* 0x000fe2000f8f183f */
[----:B------:R-:W-:Y:S01]  /*1650*/  PRMT R18, RZ, 0x5410, R19 ;  /* 0x00005410ff127816 */ /* 0x000fe20000000013 */
[----:B------:R-:W-:Y:S01]  /*1660*/  IMAD.MOV.U32 R23, RZ, RZ, RZ ;  /* 0x000000ffff177224 */ /* 0x000fe200078e00ff */
[----:B------:R-:W-:Y:S01]  /*1670*/  PRMT R19, RZ, 0x5410, R20 ;  /* 0x00005410ff137816 */ /* 0x000fe20000000014 */
[----:B------:R-:W-:Y:S01]  /*1680*/  IMAD R20, R3, UR7, RZ ;  /* 0x0000000703147c24 */ /* 0x000fe2000f8e02ff */
[----:B------:R-:W-:Y:S01]  /*1690*/  LEA.HI R3, R2, R5, RZ, 0x1f ;  /* 0x0000000502037211 */ /* 0x000fe200078ff8ff */
[----:B------:R-:W-:Y:S01]  /*16a0*/  IMAD.SHL.U32 R22, R22, 0x2, RZ ;  /* 0x0000000216167824 */ /* 0x000fe200078e00ff */
[----:B------:R-:W-:Y:S01]  /*16b0*/  PRMT R10, RZ, 0x5410, R10 ;  /* 0x00005410ff0a7816 */ /* 0x000fe2000000000a */
[----:B------:R-:W-:Y:S01]  /*16c0*/  IMAD.SHL.U32 R20, R20, 0x100, RZ ;  /* 0x0000010014147824 */ /* 0x000fe200078e00ff */
[----:B------:R-:W-:Y:S01]  /*16d0*/  LEA R3, R8, R3, 0x2 ;  /* 0x0000000308037211 */ /* 0x000fe200078e10ff */
[----:B------:R-:W-:Y:S01]  /*16e0*/  USHF.R.S32.HI UR4, URZ, 0x3, UR4 ;  /* 0x000000033f047899 */ /* 0x000fe20008011404 */
[----:B------:R-:W-:Y:S01]  /*16f0*/  PRMT R13, RZ, 0x5410, R13 ;  /* 0x00005410ff0d7816 */ /* 0x000fe2000000000d */
[----:B------:R-:W-:Y:S01]  /*1700*/  IMAD R25, R25, 0x100, R20 ;  /* 0x0000010019197824 */ /* 0x000fe200078e0214 */
[----:B------:R-:W-:-:S02]  /*1710*/  PRMT R21, RZ, 0x5410, R21 ;  /* 0x00005410ff157816 */ /* 0x000fc40000000015 */
[----:B------:R-:W-:Y:S02]  /*1720*/  SHF.L.U32 R24, R3, 0x1, RZ ;  /* 0x0000000103187819 */ /* 0x000fe400000006ff */
[----:B------:R-:W-:Y:S02]  /*1730*/  PRMT R26, RZ, 0x5410, R26 ;  /* 0x00005410ff1a7816 */ /* 0x000fe4000000001a */
[----:B------:R-:W-:Y:S02]  /*1740*/  PRMT R27, RZ, 0x5410, R27 ;  /* 0x00005410ff1b7816 */ /* 0x000fe4000000001b */
[----:B------:R-:W-:Y:S02]  /*1750*/  PRMT R28, RZ, 0x5410, R28 ;  /* 0x00005410ff1c7816 */ /* 0x000fe4000000001c */
[----:B------:R-:W-:Y:S02]  /*1760*/  PRMT R29, RZ, 0x5410, R29 ;  /* 0x00005410ff1d7816 */ /* 0x000fe4000000001d */
[----:B------:R-:W-:-:S02]  /*1770*/  PRMT R30, RZ, 0x5410, R30 ;  /* 0x00005410ff1e7816 */ /* 0x000fc4000000001e */
[----:B------:R-:W-:Y:S02]  /*1780*/  PRMT R31, RZ, 0x5410, R31 ;  /* 0x00005410ff1f7816 */ /* 0x000fe4000000001f */
[----:B------:R-:W-:Y:S02]  /*1790*/  PRMT R32, RZ, 0x5410, R32 ;  /* 0x00005410ff207816 */ /* 0x000fe40000000020 */
.L_x_662:
[----:B------:R-:W1:Y:S01]  /*17a0*/  LDS.128 R4, [R12] ;  /* 0x000000000c047984 */ /* 0x000e620000000c00 */
[----:B------:R-:W-:Y:S02]  /*17b0*/  ISETP.GE.AND P2, PT, R9, c[0x0][0x168], PT ;  /* 0x00005a0009007a0c */ /* 0x000fe40003f46270 */
[--C-:B-1----:R-:W-:Y:S02]  /*17c0*/  PRMT R33, RZ, 0x5410, R4.reuse ;  /* 0x00005410ff217816 */ /* 0x102fe40000000004 */
[----:B------:R-:W-:Y:S02]  /*17d0*/  PRMT R34, RZ, 0x7610, R4 ;  /* 0x00007610ff227816 */ /* 0x000fe40000000004 */
[--C-:B------:R-:W-:Y:S01]  /*17e0*/  PRMT R35, RZ, 0x5410, R5.reuse ;  /* 0x00005410ff237816 */ /* 0x100fe20000000005 */
[----:B------:R-:W-:Y:S01]  /*17f0*/  FFMA.FTZ R3, R33, R33, RZ ;  /* 0x0000002121037223 */ /* 0x000fe200000100ff */
[----:B------:R-:W-:-:S02]  /*1800*/  PRMT R36, RZ, 0x7610, R5 ;  /* 0x00007610ff247816 */ /* 0x000fc40000000005 */
[--C-:B------:R-:W-:Y:S01]  /*1810*/  PRMT R37, RZ, 0x5410, R6.reuse ;  /* 0x00005410ff257816 */ /* 0x100fe20000000006 */
[----:B------:R-:W-:Y:S01]  /*1820*/  FFMA.FTZ R2, R34, R34, R3 ;  /* 0x0000002222027223 */ /* 0x000fe20000010003 */
[----:B------:R-:W-:Y:S02]  /*1830*/  PRMT R38, RZ, 0x7610, R6 ;  /* 0x00007610ff267816 */ /* 0x000fe40000000006 */
        /* <DEDUP_REMOVED lines=10> */
.L_x_663:
        /* <DEDUP_REMOVED lines=9> */
.L_x_664:
        /* <DEDUP_REMOVED lines=31> */
.L_x_659:
[----:B------:R-:W-:Y:S05]  /*1b60*/  BSYNC B0 ;  /* 0x0000000000007941 */ /* 0x000fea0003800000 */
.L_x_658:
        /* <DEDUP_REMOVED lines=9> */
[----:B-1----:R-:W-:-:S02]  /*1c00*/  HADD2.F32 R37, -RZ, R37.H0_H0 ;  /* 0x20000025ff257230 */ /* 0x002fc40000004100 */
[----:B--2---:R-:W-:-:S03]  /*1c10*/  HADD2.F32 R41, -RZ, R36.H0_H0 ;  /* 0x20000024ff297230 */ /* 0x004fc60000004100 */
[CC--:B------:R-:W-:Y:S01]  /*1c20*/  FMUL.FTZ R40, R3.reuse, R37.reuse ;  /* 0x0000002503287220 */ /* 0x0c0fe20000410000 */
[----:B------:R-:W1:Y:S01]  /*1c30*/  LDS.U16 R36, [R24+0x4] ;  /* 0x0000040018247984 */ /* 0x000e620000000400 */
[C---:B------:R-:W-:Y:S01]  /*1c40*/  FMUL.FTZ R42, R4.reuse, R37 ;  /* 0x00000025042a7220 */ /* 0x040fe20000410000 */
[----:B---3--:R-:W-:Y:S01]  /*1c50*/  HADD2.F32 R7, -RZ, R7.H0_H0 ;  /* 0x20000007ff077230 */ /* 0x008fe20000004100 */
[-C--:B------:R-:W-:Y:S01]  /*1c60*/  FFMA.FTZ R40, R4, R41.reuse, -R40 ;  /* 0x0000002904287223 */ /* 0x080fe20000010828 */
[----:B------:R-:W2:Y:S01]  /*1c70*/  LDS.U16 R37, [R22+0x4] ;  /* 0x0000040016257984 */ /* 0x000ea20000000400 */
[----:B------:R-:W-:Y:S01]  /*1c80*/  FFMA.FTZ R3, R3, R41, R42 ;  /* 0x0000002903037223 */ /* 0x000fe2000001002a */
[----:B----4-:R-:W-:Y:S01]  /*1c90*/  HADD2.F32 R35, -RZ, R35.H0_H0 ;  /* 0x20000023ff237230 */ /* 0x010fe20000004100 */
[-C--:B------:R-:W-:Y:S01]  /*1ca0*/  FMUL.FTZ R42, R2, R7.reuse ;  /* 0x00000007022a7220 */ /* 0x080fe20000410000 */
[----:B------:R-:W3:Y:S01]  /*1cb0*/  LDS.U16 R4, [R22+0x6] ;  /* 0x0000060016047984 */ /* 0x000ee20000000400 */
[C---:B------:R-:W-:Y:S01]  /*1cc0*/  FMUL.FTZ R7, R5.reuse, R7 ;  /* 0x0000000705077220 */ /* 0x040fe20000410000 */
[----:B-----5:R-:W-:Y:S01]  /*1cd0*/  HADD2.F32 R38, -RZ, R38.H0_H0 ;  /* 0x20000026ff267230 */ /* 0x020fe20000004100 */
[----:B------:R-:W-:-:S02]  /*1ce0*/  FFMA.FTZ R5, R5, R35, -R42 ;  /* 0x0000002305057223 */ /* 0x000fc4000001082a */
[----:B------:R-:W-:Y:S02]  /*1cf0*/  FFMA.FTZ R2, R2, R35, R7 ;  /* 0x0000002302027223 */ /* 0x000fe40000010007 */
[----:B------:R-:W-:Y:S01]  /*1d00*/  FMUL.FTZ R35, R39, R38 ;  /* 0x0000002627237220 */ /* 0x000fe20000410000 */
[----:B-1----:R-:W-:Y:S02]  /*1d10*/  HADD2.F32 R36, -RZ, R36.H0_H0 ;  /* 0x20000024ff247230 */ /* 0x002fe40000004100 */
[----:B--2---:R-:W-:-:S03]  /*1d20*/  HADD2.F32 R37, -RZ, R37.H0_H0 ;  /* 0x20000025ff257230 */ /* 0x004fc60000004100 */
[-C--:B------:R-:W-:Y:S02]  /*1d30*/  FMUL.FTZ R7, R33, R36.reuse ;  /* 0x0000002421077220 */ /* 0x080fe40000410000 */
[C---:B------:R-:W-:Y:S01]  /*1d40*/  FMUL.FTZ R36, R6.reuse, R36 ;  /* 0x0000002406247220 */ /* 0x040fe20000410000 */
[----:B---3--:R-:W-:Y:S01]  /*1d50*/  HADD2.F32 R4, -RZ, R4.H0_H0 ;  /* 0x20000004ff047230 */ /* 0x008fe20000004100 */
[----:B------:R-:W-:Y:S02]  /*1d60*/  FFMA.FTZ R6, R6, R37, -R7 ;  /* 0x0000002506067223 */ /* 0x000fe40000010807 */
[C---:B------:R-:W-:Y:S02]  /*1d70*/  FMUL.FTZ R7, R34.reuse, R38 ;  /* 0x0000002622077220 */ /* 0x040fe40000410000 */
[-C--:B------:R-:W-:Y:S02]  /*1d80*/  FFMA.FTZ R34, R34, R4.reuse, R35 ;  /* 0x0000000422227223 */ /* 0x080fe40000010023 */
[----:B------:R-:W-:-:S02]  /*1d90*/  FFMA.FTZ R39, R39, R4, -R7 ;  /* 0x0000000427277223 */ /* 0x000fc40000010807 */
[----:B------:R-:W-:Y:S02]  /*1da0*/  FFMA.FTZ R33, R33, R37, R36 ;  /* 0x0000002521217223 */ /* 0x000fe40000010024 */
[----:B------:R-:W-:Y:S02]  /*1db0*/  IMAD.MOV.U32 R4, RZ, RZ, R40 ;  /* 0x000000ffff047224 */ /* 0x000fe400078e0028 */
.L_x_661:
[----:B------:R-:W-:Y:S05]  /*1dc0*/  BSYNC B0 ;  /* 0x0000000000007941 */ /* 0x000fea0003800000 */
.L_x_660:
[----:B------:R-:W-:Y:S01]  /*1dd0*/  ISETP.GE.AND P0, PT, R9, c[0x0][0x168], PT ;  /* 0x00005a0009007a0c */ /* 0x000fe20003f06270 */
[----:B------:R-:W-:Y:S01]  /*1de0*/  IMAD.MOV.U32 R35, RZ, RZ, 0x2 ;  /* 0x00000002ff237424 */ /* 0x000fe200078e00ff */
[----:B------:R-:W-:Y:S02]  /*1df0*/  F2FP.BF16.PACK_AB R5, R2, R5 ;  /* 0x000000050205723e */ /* 0x000fe400000010ff */
[----:B------:R-:W-:Y:S02]  /*1e00*/  SEL R7, R20, R25, !P0 ;  /* 0x0000001914077207 */ /* 0x000fe40004000000 */
[----:B------:R-:W-:Y:S02]  /*1e10*/  SEL R36, RZ, c[0x0][0x168], !P0 ;  /* 0x00005a00ff247a07 */ /* 0x000fe40004000000 */
[----:B------:R-:W-:-:S02]  /*1e20*/  F2FP.BF16.PACK_AB R4, R3, R4 ;  /* 0x000000040304723e */ /* 0x000fc400000010ff */
[----:B------:R-:W-:Y:S01]  /*1e30*/  F2FP.BF16.PACK_AB R6, R33, R6 ;  /* 0x000000062106723e */ /* 0x000fe200000010ff */
[----:B------:R-:W-:Y:S01]  /*1e40*/  IMAD R36, R36, -0x100, R7 ;  /* 0xffffff0024247824 */ /* 0x000fe200078e0207 */
[----:B------:R-:W-:Y:S02]  /*1e50*/  F2FP.BF16.PACK_AB R7, R34, R39 ;  /* 0x000000272207723e */ /* 0x000fe400000010ff */
[----:B------:R-:W-:Y:S02]  /*1e60*/  IADD3 R23, R23, 0x1, RZ ;  /* 0x0000000117177810 */ /* 0x000fe40007ffe0ff */
[----:B------:R-:W-:Y:S02]  /*1e70*/  IADD3 R36, R36, R11, RZ ;  /* 0x0000000b24247210 */ /* 0x000fe40007ffe0ff */
[----:B------:R-:W-:Y:S02]  /*1e80*/  ISETP.GE.AND P0, PT, R23, R0, PT ;  /* 0x000000001700720c */ /* 0x000fe40003f06270 */
[----:B------:R-:W-:Y:S01]  /*1e90*/  IADD3 R12, R12, 0x200, RZ ;  /* 0x000002000c0c7810 */ /* 0x000fe20007ffe0ff */
[----:B------:R-:W-:Y:S01]  /*1ea0*/  IMAD.WIDE R2, R36, R35, c[0x0][0x160] ;  /* 0x0000580024027625 */ /* 0x000fe200078e0223 */
[----:B------:R-:W-:-:S02]  /*1eb0*/  IADD3 R9, R9, 0x1, RZ ;  /* 0x0000000109097810 */ /* 0x000fc40007ffe0ff */
[----:B------:R-:W-:Y:S02]  /*1ec0*/  IADD3 R11, R11, 0x100, RZ ;  /* 0x000001000b0b7810 */ /* 0x000fe40007ffe0ff */
[----:B------:R1:W-:Y:S05]  /*1ed0*/  STG.E.128 [R2.64], R4 ;  /* 0x0000000402007986 */ /* 0x0003ea000c101d0a */
[----:B-1----:R-:W-:Y:S05]  /*1ee0*/  @!P0 BRA `(.L_x_662) ;  /* 0xfffff8b000008947 */ /* 0x002fea000383ffff */
[----:B------:R-:W-:Y:S05]  /*1ef0*/  EXIT ;  /* 0x000000000000794d */ /* 0x000fea0003800000 */
.L_x_656:
[----:B------:R-:W-:Y:S01]  /*1f00*/  IMAD.MOV.U32 R5, RZ, RZ, 0x10 ;  /* 0x00000010ff057424 */ /* 0x000fe200078e00ff */
[----:B------:R-:W-:Y:S01]  /*1f10*/  MOV R2, 0x1f50 ;  /* 0x00001f5000027802 */ /* 0x000fe20000000f00 */
[----:B------:R-:W-:Y:S02]  /*1f20*/  IMAD.MOV.U32 R6, RZ, RZ, 0x1f ;  /* 0x0000001fff067424 */ /* 0x000fe400078e00ff */
[----:B------:R-:W-:-:S02]  /*1f30*/  IMAD.MOV.U32 R41, RZ, RZ, -0x1 ;  /* 0xffffffffff297424 */ /* 0x000fc400078e00ff */
[----:B------:R-:W-:Y:S05]  /*1f40*/  CALL.REL.NOINC `($__internal_35_$__cuda_sm70_shflsync_bfly_p) ;  /* 0x000001b000007944 */ /* 0x000fea0003c00000 */
[----:B--2---:R-:W-:Y:S01]  /*1f50*/  MOV R2, R5 ;  /* 0x0000000500027202 */ /* 0x004fe20000000f00 */
[----:B-1----:R-:W-:Y:S05]  /*1f60*/  BRA `(.L_x_663) ;  /* 0xfffff97000007947 */ /* 0x002fea000383ffff */
.L_x_657:
[----:B-1----:R-:W-:Y:S01]  /*1f70*/  IMAD.MOV.U32 R4, RZ, RZ, R40 ;  /* 0x000000ffff047224 */ /* 0x002fe200078e0028 */
[----:B------:R-:W-:Y:S01]  /*1f80*/  MOV R41, 0xffffffff ;  /* 0xffffffff00297802 */ /* 0x000fe20000000f00 */
[----:B------:R-:W-:Y:S01]  /*1f90*/  IMAD.MOV.U32 R5, RZ, RZ, 0x8 ;  /* 0x00000008ff057424 */ /* 0x000fe200078e00ff */
[----:B------:R-:W-:Y:S01]  /*1fa0*/  MOV R2, 0x1fd0 ;  /* 0x00001fd000027802 */ /* 0x000fe20000000f00 */
[----:B------:R-:W-:-:S02]  /*1fb0*/  IMAD.MOV.U32 R6, RZ, RZ, 0x1f ;  /* 0x0000001fff067424 */ /* 0x000fc400078e00ff */
[----:B------:R-:W-:Y:S05]  /*1fc0*/  CALL.REL.NOINC `($__internal_35_$__cuda_sm70_shflsync_bfly_p) ;  /* 0x0000013000007944 */ /* 0x000fea0003c00000 */
[----:B-12---:R-:W-:Y:S01]  /*1fd0*/  FADD.FTZ R4, R40, R5 ;  /* 0x0000000528047221 */ /* 0x006fe20000010000 */
[----:B------:R-:W-:Y:S01]  /*1fe0*/  MOV R2, 0x2030 ;  /* 0x0000203000027802 */ /* 0x000fe20000000f00 */
[----:B------:R-:W-:-:S02]  /*1ff0*/  IMAD.MOV.U32 R5, RZ, RZ, 0x4 ;  /* 0x00000004ff057424 */ /* 0x000fc400078e00ff */
[----:B------:R-:W-:Y:S02]  /*2000*/  IMAD.MOV.U32 R6, RZ, RZ, 0x1f ;  /* 0x0000001fff067424 */ /* 0x000fe400078e00ff */
[----:B------:R-:W-:Y:S02]  /*2010*/  IMAD.MOV.U32 R41, RZ, RZ, -0x1 ;  /* 0xffffffffff297424 */ /* 0x000fe400078e00ff */
[----:B------:R-:W-:Y:S05]  /*2020*/  CALL.REL.NOINC `($__internal_35_$__cuda_sm70_shflsync_bfly_p) ;  /* 0x000000d000007944 */ /* 0x000fea0003c00000 */
[----:B-12---:R-:W-:Y:S01]  /*2030*/  FADD.FTZ R4, R4, R5 ;  /* 0x0000000504047221 */ /* 0x006fe20000010000 */
[----:B------:R-:W-:Y:S01]  /*2040*/  HFMA2.MMA R5, -RZ, RZ, 0, 1.1920928955078125e-07 ;  /* 0x00000002ff057435 */ /* 0x000fe200000001ff */
[----:B------:R-:W-:Y:S01]  /*2050*/  IMAD.MOV.U32 R6, RZ, RZ, 0x1f ;  /* 0x0000001fff067424 */ /* 0x000fe200078e00ff */
[----:B------:R-:W-:Y:S01]  /*2060*/  MOV R2, 0x2090 ;  /* 0x0000209000027802 */ /* 0x000fe20000000f00 */
[----:B------:R-:W-:-:S03]  /*2070*/  IMAD.MOV.U32 R41, RZ, RZ, -0x1 ;  /* 0xffffffffff297424 */ /* 0x000fc600078e00ff */
[----:B------:R-:W-:Y:S05]  /*2080*/  CALL.REL.NOINC `($__internal_35_$__cuda_sm70_shflsync_bfly_p) ;  /* 0x0000007000007944 */ /* 0x000fea0003c00000 */
[----:B-12---:R-:W-:Y:S01]  /*2090*/  FADD.FTZ R4, R4, R5 ;  /* 0x0000000504047221 */ /* 0x006fe20000010000 */
[----:B------:R-:W-:Y:S01]  /*20a0*/  MOV R6, 0x1f ;  /* 0x0000001f00067802 */ /* 0x000fe20000000f00 */
[----:B------:R-:W-:Y:S01]  /*20b0*/  IMAD.MOV.U32 R5, RZ, RZ, 0x1 ;  /* 0x00000001ff057424 */ /* 0x000fe200078e00ff */
[----:B------:R-:W-:Y:S01]  /*20c0*/  MOV R2, 0x20f0 ;  /* 0x000020f000027802 */ /* 0x000fe20000000f00 */
[----:B------:R-:W-:-:S02]  /*20d0*/  IMAD.MOV.U32 R41, RZ, RZ, -0x1 ;  /* 0xffffffffff297424 */ /* 0x000fc400078e00ff */
[----:B------:R-:W-:Y:S05]  /*20e0*/  CALL.REL.NOINC `($__internal_35_$__cuda_sm70_shflsync_bfly_p) ;  /* 0x0000001000007944 */ /* 0x000fea0003c00000 */
[----:B-12---:R-:W-:Y:S05]  /*20f0*/  BRA `(.L_x_664) ;  /* 0xfffff87000007947 */ /* 0x006fea000383ffff */
        .weak           $__internal_35_$__cuda_sm70_shflsync_bfly_p
        .type           $__internal_35_$__cuda_sm70_shflsync_bfly_p,@function
        .size           $__internal_35_$__cuda_sm70_shflsync_bfly_p,(.L_x_3671 - $__internal_35_$__cuda_sm70_shflsync_bfly_p)
$__internal_35_$__cuda_sm70_shflsync_bfly_p:
[----:B------:R-:W-:Y:S01]  /*2100*/  IMAD.MOV.U32 R3, RZ, RZ, 0x0 ;  /* 0x00000000ff037424 */ /* 0x000fe200078e00ff */
[----:B------:R-:W-:Y:S04]  /*2110*/  WARPSYNC R41 ;  /* 0x0000002900007348 */ /* 0x000fe80003800000 */
[----:B------:R1:W2:Y:S01]  /*2120*/  SHFL.BFLY PT, R5, R4, R5, R6 ;  /* 0x0c00000504057389 */ /* 0x0002a200000e0006 */
[----:B------:R-:W-:Y:S05]  /*2130*/  RET.REL.NODEC R2 `(_ZN12tensorrt_llm7kernels32fusedQKNormRopeKernelNTokenHeadsIN3c108BFloat16ENS2_4HalfELi256ELb1ELi8EEEvPviiifPKvS7_S7_PKlii) ;  /* 0xffffdec002007950 */ /* 0x000fea0003c3ffff */
.L_x_665:
        /* <DEDUP_REMOVED lines=12> */
.L_x_3671:


//--------------------- .text._ZN12tensorrt_llm7kernels32fusedQKNormRopeKernelNTokenHeadsIN3c108BFloat16ENS2_4HalfELi128ELb0ELi8EEEvPviiifPKvS7_S7_PKlii --------------------------
	.section	.text._ZN12tensorrt_llm7kernels32fusedQKNormRopeKernelNTokenHeadsIN3c108BFloat16ENS2_4HalfELi128ELb0ELi8EEEvPviiifPKvS7_S7_PKlii,"ax",@progbits
	.sectioninfo	@"SHI_REGISTERS=40"
	.align	128
        .global         _ZN12tensorrt_llm7kernels32fusedQKNormRopeKernelNTokenHeadsIN3c108BFloat16ENS2_4HalfELi128ELb0ELi8EEEvPviiifPKvS7_S7_PKlii
        .type           _ZN12tensorrt_llm7kernels32fusedQKNormRopeKernelNTokenHeadsIN3c108BFloat16ENS2_4HalfELi128ELb0ELi8EEEvPviiifPKvS7_S7_PKlii,@function
        .size           _ZN12tensorrt_llm7kernels32fusedQKNormRopeKernelNTokenHeadsIN3c108BFloat16ENS2_4HalfELi128ELb0ELi8EEEvPviiifPKvS7_S7_PKlii,(.L_x_3673 - _ZN12tensorrt_llm7kernels32fusedQKNormRopeKernelNTokenHeadsIN3c108BFloat16ENS2_4HalfELi128ELb0ELi8EEEvPviiifPKvS7_S7_PKlii)
        .other          _ZN12tensorrt_llm7kernels32fusedQKNormRopeKernelNTokenHeadsIN3c108BFloat16ENS2_4HalfELi128ELb0ELi8EEEvPviiifPKvS7_S7_PKlii,@"STO_CUDA_ENTRY STV_DEFAULT"
_ZN12tensorrt_llm7kernels32fusedQKNormRopeKernelNTokenHeadsIN3c108BFloat16ENS2_4HalfELi128ELb0ELi8EEEvPviiifPKvS7_S7_PKlii:
.text._ZN12tensorrt_llm7kernels32fusedQKNormRopeKernelNTokenHeadsIN3c108BFloat16ENS2_4HalfELi128ELb0ELi8EEEvPviiifPKvS7_S7_PKlii:
        /* <DEDUP_REMOVED lines=21> */
[----:B--2---:R-:W-:-:S05]  /*0150*/  IMAD.MOV R9, RZ, RZ, -R3 ;  /* 0x000000ffff097224 */ /* 0x004fca00078e0a03 */
[----:B------:R-:W-:Y:S02]  /*0160*/  MOV R5, R9 ;  /* 0x0000000900057202 */ /* 0x000fe40000000f00 */
[----:B------:R-:W-:Y:S01]  /*0170*/  IABS R9, R7 ;  /* 0x0000000700097213 */ /* 0x000fe20000000000 */
[----:B------:R-:W-:Y:S02]  /*0180*/  IMAD.MOV.U32 R7, RZ, RZ, R4 ;  /* 0x000000ffff077224 */ /* 0x000fe400078e0004 */
        /* <DEDUP_REMOVED lines=38> */
[----:B------:R-:W-:Y:S01]  /*03f0*/  BSSY B1, `(.L_x_668) ;  /* 0x000003c000017945 */ /* 0x000fe20003800000 */
[----:B------:R-:W-:Y:S02]  /*0400*/  IMAD.MOV.U32 R13, RZ, RZ, RZ ;  /* 0x000000ffff0d7224 */ /* 0x000fe400078e00ff */
[----:B------:R-:W-:Y:S02]  /*0410*/  IMNMX R5, R4, UR6, !PT ;  /* 0x0000000604057c17 */ /* 0x000fe4000f800200 */
[----:B------:R-:W-:Y:S02]  /*0420*/  LOP3.LUT R4, R7, 0x3, RZ, 0xc0, !PT ;  /* 0x0000000307047812 */ /* 0x000fe400078ec0ff */
[----:B------:R-:W-:Y:S01]  /*0430*/  IADD3 R9, -R0, -0x2, -R5 ;  /* 0xfffffffe00097810 */ /* 0x000fe20007ffe905 */
[----:B------:R-:W-:Y:S01]  /*0440*/  IMAD R5, R2, UR7, RZ ;  /* 0x0000000702057c24 */ /* 0x000fe2000f8e02ff */
[----:B------:R-:W-:-:S02]  /*0450*/  ISETP.NE.AND P0, PT, R4, RZ, PT ;  /* 0x000000ff0400720c */ /* 0x000fc40003f05270 */
[----:B------:R-:W-:Y:S01]  /*0460*/  ISETP.GE.U32.AND P2, PT, R9, 0x3, PT ;  /* 0x000000030900780c */ /* 0x000fe20003f46070 */
[----:B------:R-:W-:-:S05]  /*0470*/  IMAD.SHL.U32 R5, R5, 0x80, RZ ;  /* 0x0000008005057824 */ /* 0x000fca00078e00ff */
[----:B------:R-:W-:-:S07]  /*0480*/  LEA R12, R12, R5, 0x7 ;  /* 0x000000050c0c7211 */ /* 0x000fce00078e38ff */
[----:B------:R-:W-:Y:S05]  /*0490*/  @!P2 BRA `(.L_x_669) ;  /* 0x000003100000a947 */ /* 0x000fea0003800000 */
[----:B------:R-:W-:Y:S01]  /*04a0*/  IADD3 R9, R26, UR4, RZ ;  /* 0x000000041a097c10 */ /* 0x000fe2000fffe0ff */
[----:B------:R-:W-:Y:S02]  /*04b0*/  IMAD.IADD R14, R7, 0x1, -R4 ;  /* 0x00000001070e7824 */ /* 0x000fe400078e0a04 */
[----:B------:R-:W-:Y:S02]  /*04c0*/  IMAD.MOV.U32 R13, RZ, RZ, RZ ;  /* 0x000000ffff0d7224 */ /* 0x000fe400078e00ff */
[----:B------:R-:W-:-:S03]  /*04d0*/  IMAD R9, R6, 0x8, R9 ;  /* 0x0000000806097824 */ /* 0x000fc600078e0209 */
.L_x_670:
[C---:B-1----:R-:W-:Y:S02]  /*04e0*/  IADD3 R10, R0.reuse, R13, RZ ;  /* 0x0000000d000a7210 */ /* 0x042fe40007ffe0ff */
[--C-:B------:R-:W-:Y:S02]  /*04f0*/  IADD3 R20, R0, 0x3, R13.reuse ;  /* 0x0000000300147810 */ /* 0x100fe40007ffe00d */
[----:B------:R-:W-:Y:S02]  /*0500*/  ISETP.GE.AND P2, PT, R10, c[0x0][0x168], PT ;  /* 0x00005a000a007a0c */ /* 0x000fe40003f46270 */
[----:B------:R-:W-:-:S02]  /*0510*/  IADD3 R16, R0, 0x1, R13 ;  /* 0x0000000100107810 */ /* 0x000fc40007ffe00d */
[----:B------:R-:W-:Y:S02]  /*0520*/  IADD3 R18, R0, 0x2, R13 ;  /* 0x0000000200127810 */ /* 0x000fe40007ffe00d */
[----:B------:R-:W-:Y:S02]  /*0530*/  ISETP.GE.AND P5, PT, R20, c[0x0][0x168], PT ;  /* 0x00005a0014007a0c */ /* 0x000fe40003fa6270 */
[----:B------:R-:W-:Y:S02]  /*0540*/  SEL R11, RZ, c[0x0][0x168], !P2 ;  /* 0x00005a00ff0b7a07 */ /* 0x000fe40005000000 */
[----:B------:R-:W-:Y:S02]  /*0550*/  SEL R15, R5, R12, !P2 ;  /* 0x0000000c050f7207 */ /* 0x000fe40005000000 */
[----:B------:R-:W-:Y:S01]  /*0560*/  ISETP.GE.AND P3, PT, R16, c[0x0][0x168], PT ;  /* 0x00005a0010007a0c */ /* 0x000fe20003f66270 */
[----:B------:R-:W-:Y:S01]  /*0570*/  IMAD.IADD R11, R10, 0x1, -R11 ;  /* 0x000000010a0b7824 */ /* 0x000fe200078e0a0b */
[----:B------:R-:W-:Y:S01]  /*0580*/  ISETP.GE.AND P4, PT, R18, c[0x0][0x168], PT ;  /* 0x00005a0012007a0c */ /* 0x000fe20003f86270 */
[----:B------:R-:W-:Y:S01]  /*0590*/  IMAD R10, R6, 0x4, R15 ;  /* 0x00000004060a7824 */ /* 0x000fe200078e020f */
[----:B------:R-:W-:-:S02]  /*05a0*/  SEL R21, RZ, c[0x0][0x168], !P5 ;  /* 0x00005a00ff157a07 */ /* 0x000fc40006800000 */
[----:B------:R-:W-:Y:S01]  /*05b0*/  SEL R17, RZ, c[0x0][0x168], !P3 ;  /* 0x00005a00ff117a07 */ /* 0x000fe20005800000 */
[----:B------:R-:W-:Y:S01]  /*05c0*/  IMAD R10, R11, 0x80, R10 ;  /* 0x000000800b0a7824 */ /* 0x000fe200078e020a */
[----:B------:R-:W-:Y:S02]  /*05d0*/  SEL R19, RZ, c[0x0][0x168], !P4 ;  /* 0x00005a00ff137a07 */ /* 0x000fe40006000000 */
[----:B------:R-:W-:Y:S01]  /*05e0*/  IADD3 R20, R20, -R21, RZ ;  /* 0x8000001514147210 */ /* 0x000fe20007ffe0ff */
[----:B------:R-:W-:Y:S01]  /*05f0*/  IMAD.IADD R17, R16, 0x1, -R17 ;  /* 0x0000000110117824 */ /* 0x000fe200078e0a11 */
[CC--:B------:R-:W-:Y:S01]  /*0600*/  SEL R15, R5.reuse, R12.reuse, !P3 ;  /* 0x0000000c050f7207 */ /* 0x0c0fe20005800000 */
[----:B------:R-:W-:Y:S01]  /*0610*/  IMAD.IADD R19, R18, 0x1, -R19 ;  /* 0x0000000112137824 */ /* 0x000fe200078e0a13 */
[CC--:B------:R-:W-:Y:S02]  /*0620*/  SEL R21, R5.reuse, R12.reuse, !P4 ;  /* 0x0000000c05157207 */ /* 0x0c0fe40006000000 */
[----:B------:R-:W-:Y:S01]  /*0630*/  SEL R23, R5, R12, !P5 ;  /* 0x0000000c05177207 */ /* 0x000fe20006800000 */
[C---:B------:R-:W-:Y:S01]  /*0640*/  IMAD R16, R6.reuse, 0x4, R15 ;  /* 0x0000000406107824 */ /* 0x040fe200078e020f */
[----:B------:R-:W-:Y:S01]  /*0650*/  LEA R18, R6, R21, 0x2 ;  /* 0x0000001506127211 */ /* 0x000fe200078e10ff */
[----:B------:R-:W-:Y:S01]  /*0660*/  IMAD.MOV.U32 R21, RZ, RZ, 0x2 ;  /* 0x00000002ff157424 */ /* 0x000fe200078e00ff */
[----:B------:R-:W-:Y:S01]  /*0670*/  IADD3 R14, R14, -0x4, RZ ;  /* 0xfffffffc0e0e7810 */ /* 0x000fe20007ffe0ff */
[----:B------:R-:W-:Y:S01]  /*0680*/  IMAD R23, R6, 0x4, R23 ;  /* 0x0000000406177824 */ /* 0x000fe200078e0217 */
[----:B------:R-:W-:Y:S01]  /*0690*/  LEA R18, R19, R18, 0x7 ;  /* 0x0000001213127211 */ /* 0x000fe200078e38ff */
[----:B------:R-:W-:Y:S01]  /*06a0*/  IMAD R16, R17, 0x80, R16 ;  /* 0x0000008011107824 */ /* 0x000fe200078e0210 */
[----:B------:R-:W-:Y:S01]  /*06b0*/  ISETP.NE.AND P2, PT, R14, RZ, PT ;  /* 0x000000ff0e00720c */ /* 0x000fe20003f45270 */
[----:B------:R-:W-:-:S02]  /*06c0*/  IMAD R20, R20, 0x80, R23 ;  /* 0x0000008014147824 */ /* 0x000fc400078e0217 */
        /* <DEDUP_REMOVED lines=14> */
.L_x_669:
[----:B------:R-:W-:Y:S05]  /*07b0*/  BSYNC B1 ;  /* 0x0000000000017941 */ /* 0x000fea0003800000 */
.L_x_668:
[----:B------:R-:W-:Y:S05]  /*07c0*/  @!P0 BRA `(.L_x_667) ;  /* 0x0000018000008947 */ /* 0x000fea0003800000 */
[----:B------:R-:W-:Y:S01]  /*07d0*/  LEA R9, R6, UR4, 0x3 ;  /* 0x0000000406097c11 */ /* 0x000fe2000f8e18ff */
[----:B------:R-:W-:Y:S01]  /*07e0*/  IMAD R14, R3, 0x100, R6 ;  /* 0x00000100030e7824 */ /* 0x000fe200078e0206 */
[----:B-1----:R-:W-:-:S02]  /*07f0*/  HFMA2.MMA R15, -RZ, RZ, 0, 1.1920928955078125e-07 ;  /* 0x00000002ff0f7435 */ /* 0x002fc400000001ff */
[----:B------:R-:W-:Y:S01]  /*0800*/  IADD3 R10, R26, R9, RZ ;  /* 0x000000091a0a7210 */ /* 0x000fe20007ffe0ff */
[C---:B------:R-:W-:Y:S02]  /*0810*/  IMAD R9, R13.reuse, 0x20, R14 ;  /* 0x000000200d097824 */ /* 0x040fe400078e020e */
[----:B------:R-:W-:Y:S02]  /*0820*/  IMAD.IADD R14, R0, 0x1, R13 ;  /* 0x00000001000e7824 */ /* 0x000fe400078e020d */
[----:B------:R-:W-:Y:S02]  /*0830*/  IMAD R13, R13, 0x100, R10 ;  /* 0x000001000d0d7824 */ /* 0x000fe400078e020a */
[----:B------:R-:W-:Y:S02]  /*0840*/  IMAD.SHL.U32 R9, R9, 0x4, RZ ;  /* 0x0000000409097824 */ /* 0x000fe400078e00ff */
.L_x_671:
        /* <DEDUP_REMOVED lines=16> */
.L_x_667:
[----:B------:R-:W-:Y:S05]  /*0950*/  BSYNC B0 ;  /* 0x0000000000007941 */ /* 0x000fea0003800000 */
.L_x_666:
        /* <DEDUP_REMOVED lines=14> */
[----:B------:R-:W-:Y:S01]  /*0a40*/  BSSY B1, `(.L_x_674) ;  /* 0x0000023000017945 */ /* 0x000fe20003800000 */
[----:B-1----:R-:W-:Y:S02]  /*0a50*/  MOV R15, UR8 ;  /* 0x00000008000f7c02 */ /* 0x002fe40008000f00 */
        /* <DEDUP_REMOVED lines=13> */
[----:B------:R-:W-:-:S04]  /*0b30*/  IMAD R9, R8, c[0x0][0x19c], RZ ;  /* 0x0000670008097a24 */ /* 0x000fc800078e02ff */
[C---:B------:R-:W-:Y:S01]  /*0b40*/  IMAD.WIDE.U32 R10, R6.reuse, 0x10, R12 ;  /* 0x00000010060a7825 */ /* 0x040fe200078e000c */
[----:B------:R-:W-:-:S03]  /*0b50*/  LEA R13, R6, R9, 0x3 ;  /* 0x00000009060d7211 */ /* 0x000fc600078e18ff */
[----:B------:R-:W-:Y:S01]  /*0b60*/  IMAD.MOV.U32 R9, RZ, RZ, R6 ;  /* 0x000000ffff097224 */ /* 0x000fe200078e0006 */
[----:B------:R-:W-:Y:S01]  /*0b70*/  IADD3 R12, P0, R10, c[0x0][0x188], RZ ;  /* 0x000062000a0c7a10 */ /* 0x000fe20007f1e0ff */
[----:B------:R-:W-:-:S03]  /*0b80*/  IMAD.SHL.U32 R13, R13, 0x2, RZ ;  /* 0x000000020d0d7824 */ /* 0x000fc600078e00ff */
[----:B------:R-:W-:Y:S02]  /*0b90*/  IADD3.X R17, R11, c[0x0][0x18c], RZ, P0, !PT ;  /* 0x000063000b117a10 */ /* 0x000fe400007fe4ff */
.L_x_676:
        /* <DEDUP_REMOVED lines=13> */
.L_x_675:
[----:B------:R-:W-:Y:S05]  /*0c70*/  BSYNC B1 ;  /* 0x0000000000017941 */ /* 0x000fea0003800000 */
.L_x_674:
        /* <DEDUP_REMOVED lines=23> */
.L_x_679:
[C---:B-1----:R-:W-:Y:S01]  /*0df0*/  IADD3 R10, P2, R13.reuse, R14, RZ ;  /* 0x0000000e0d0a7210 */ /* 0x042fe20007f5e0ff */
[--C-:B------:R-:W-:Y:S01]  /*0e00*/  IMAD.IADD R29, R16, 0x1, R13.reuse ;  /* 0x00000001101d7824 */ /* 0x100fe200078e020d */
[----:B------:R-:W-:Y:S01]  /*0e10*/  IADD3 R21, R12, R13, RZ ;  /* 0x0000000d0c157210 */ /* 0x000fe20007ffe0ff */
[--C-:B------:R-:W-:Y:S01]  /*0e20*/  IMAD.IADD R27, R22, 0x1, R13.reuse ;  /* 0x00000001161b7824 */ /* 0x100fe200078e020d */
[----:B------:R-:W-:Y:S01]  /*0e30*/  IADD3 R19, R13, 0x800, RZ ;  /* 0x000008000d137810 */ /* 0x000fe20007ffe0ff */
[----:B------:R-:W-:Y:S01]  /*0e40*/  IMAD.X R11, R15, 0x1, R18, P2 ;  /* 0x000000010f0b7824 */ /* 0x000fe200010e0612 */
[----:B------:R-:W-:Y:S01]  /*0e50*/  IADD3 R4, P2, R10, 0x1000, RZ ;  /* 0x000010000a047810 */ /* 0x000fe20007f5e0ff */
[----:B------:R-:W-:Y:S01]  /*0e60*/  IMAD.IADD R17, R20, 0x1, R13 ;  /* 0x0000000114117824 */ /* 0x000fe200078e020d */
[----:B------:R-:W-:Y:S01]  /*0e70*/  IADD3 R25, R13, 0x1000, RZ ;  /* 0x000010000d197810 */ /* 0x000fe20007ffe0ff */
[----:B------:R-:W-:Y:S01]  /*0e80*/  IMAD.IADD R23, R16, 0x1, R19 ;  /* 0x0000000110177824 */ /* 0x000fe200078e0213 */
[----:B------:R-:W-:Y:S01]  /*0e90*/  @!PT LDS RZ, [RZ] ;  /* 0x00000000fffff984 */ /* 0x000fe20000000800 */
[----:B------:R-:W-:Y:S01]  /*0ea0*/  @!PT LDS RZ, [RZ] ;  /* 0x00000000fffff984 */ /* 0x000fe20000000800 */
[----:B------:R-:W-:Y:S01]  /*0eb0*/  @!PT LDS RZ, [RZ] ;  /* 0x00000000fffff984 */ /* 0x000fe20000000800 */
[----:B------:R1:W-:Y:S01]  /*0ec0*/  LDGSTS.E.BYPASS.128 [R21], [R10.64] ;  /* 0x000000000a157fae */ /* 0x0003e2000b901c4a */
[C---:B------:R-:W-:Y:S01]  /*0ed0*/  IADD3 R33, R12.reuse, R19, RZ ;  /* 0x000000130c217210 */ /* 0x040fe20007ffe0ff */
[----:B------:R-:W-:Y:S01]  /*0ee0*/  IMAD.X R5, RZ, RZ, R11, P2 ;  /* 0x000000ffff057224 */ /* 0x000fe200010e060b */
[----:B------:R-:W-:Y:S01]  /*0ef0*/  IADD3 R9, R9, 0x200, RZ ;  /* 0x0000020009097810 */ /* 0x000fe20007ffe0ff */
[----:B------:R2:W-:Y:S01]  /*0f00*/  LDGSTS.E.BYPASS.128 [R29], [R10.64+0x200] ;  /* 0x000002000a1d7fae */ /* 0x0005e2000b901c4a */
[----:B------:R-:W-:-:S03]  /*0f10*/  IMAD.IADD R31, R12, 0x1, R25 ;  /* 0x000000010c1f7824 */ /* 0x000fc600078e0219 */
[----:B------:R3:W-:Y:S04]  /*0f20*/  LDGSTS.E.BYPASS.128 [R27], [R10.64+0x400] ;  /* 0x000004000a1b7fae */ /* 0x0007e8000b901c4a */
[----:B------:R4:W-:Y:S01]  /*0f30*/  LDGSTS.E.BYPASS.128 [R17], [R10.64+0x600] ;  /* 0x000006000a117fae */ /* 0x0009e2000b901c4a */
[----:B-1----:R-:W-:Y:S01]  /*0f40*/  IMAD.IADD R21, R22, 0x1, R19 ;  /* 0x0000000116157824 */ /* 0x002fe200078e0213 */
[----:B------:R-:W-:Y:S02]  /*0f50*/  IADD3 R19, R20, R19, RZ ;  /* 0x0000001314137210 */ /* 0x000fe40007ffe0ff */
[----:B------:R1:W-:Y:S01]  /*0f60*/  LDGSTS.E.BYPASS.128 [R33], [R4.64+-0x800] ;  /* 0x0000080004217fae */ /* 0x0003e2000b901c4a */
[----:B--2---:R-:W-:-:S03]  /*0f70*/  IMAD.IADD R29, R16, 0x1, R25 ;  /* 0x00000001101d7824 */ /* 0x004fc600078e0219 */
[----:B------:R2:W-:Y:S01]  /*0f80*/  LDGSTS.E.BYPASS.128 [R23], [R4.64+-0x600] ;  /* 0x00000a0004177fae */ /* 0x0005e2000b901c4a */
[----:B---3--:R-:W-:Y:S01]  /*0f90*/  IMAD.IADD R27, R22, 0x1, R25 ;  /* 0x00000001161b7824 */ /* 0x008fe200078e0219 */
[----:B------:R-:W-:Y:S02]  /*0fa0*/  IADD3 R25, R20, R25, RZ ;  /* 0x0000001914197210 */ /* 0x000fe40007ffe0ff */
        /* <DEDUP_REMOVED lines=9> */
[----:B------:R-:W-:-:S02]  /*1040*/  IMAD.X R15, RZ, RZ, R15, P3 ;  /* 0x000000ffff0f7224 */ /* 0x000fc400018e060f */
[----:B---3--:R-:W-:Y:S01]  /*1050*/  IMAD.IADD R21, R16, 0x1, R17 ;  /* 0x0000000110157824 */ /* 0x008fe200078e0211 */
[----:B------:R1:W-:Y:S01]  /*1060*/  LDGSTS.E.BYPASS.128 [R29], [R4.64+0x200] ;  /* 0x00000200041d7fae */ /* 0x0003e2000b901c4a */
[----:B----4-:R-:W-:-:S03]  /*1070*/  IADD3 R19, R22, R17, RZ ;  /* 0x0000001116137210 */ /* 0x010fc60007ffe0ff */
        /* <DEDUP_REMOVED lines=8> */
.L_x_678:
[----:B------:R-:W-:Y:S05]  /*1100*/  BSYNC B1 ;  /* 0x0000000000017941 */ /* 0x000fea0003800000 */
.L_x_677:
[----:B-1----:R-:W-:Y:S01]  /*1110*/  IADD3 R4, -R9, UR6, RZ ;  /* 0x0000000609047c10 */ /* 0x002fe2000fffe1ff */
[----:B------:R-:W-:Y:S03]  /*1120*/  BSSY B1, `(.L_x_680) ;  /* 0x000001f000017945 */ /* 0x000fe60003800000 */
[----:B------:R-:W-:-:S13]  /*1130*/  ISETP.GT.AND P2, PT, R4, 0x80, PT ;  /* 0x000000800400780c */ /* 0x000fda0003f44270 */
[----:B------:R-:W-:Y:S05]  /*1140*/  @!P2 BRA `(.L_x_681) ;  /* 0x000001c00000a947 */ /* 0x000fea0003800000 */
[C---:B------:R-:W-:Y:S01]  /*1150*/  IADD3 R10, P0, R13.reuse, R14, RZ ;  /* 0x0000000e0d0a7210 */ /* 0x040fe20007f1e0ff */
[--C-:B------:R-:W-:Y:S01]  /*1160*/  IMAD.IADD R29, R16, 0x1, R13.reuse ;  /* 0x00000001101d7824 */ /* 0x100fe200078e020d */
[----:B------:R-:W-:Y:S01]  /*1170*/  IADD3 R31, R12, R13, RZ ;  /* 0x0000000d0c1f7210 */ /* 0x000fe20007ffe0ff */
[--C-:B------:R-:W-:Y:S01]  /*1180*/  IMAD.IADD R27, R22, 0x1, R13.reuse ;  /* 0x00000001161b7824 */ /* 0x100fe200078e020d */
[----:B------:R-:W-:Y:S01]  /*1190*/  IADD3 R17, R13, 0x800, RZ ;  /* 0x000008000d117810 */ /* 0x000fe20007ffe0ff */
[----:B------:R-:W-:Y:S01]  /*11a0*/  IMAD.X R11, R15, 0x1, R18, P0 ;  /* 0x000000010f0b7824 */ /* 0x000fe200000e0612 */
[----:B------:R-:W-:Y:S01]  /*11b0*/  IADD3 R4, P0, R10, 0x1000, RZ ;  /* 0x000010000a047810 */ /* 0x000fe20007f1e0ff */
[----:B------:R-:W-:Y:S01]  /*11c0*/  IMAD.IADD R25, R20, 0x1, R13 ;  /* 0x0000000114197824 */ /* 0x000fe200078e020d */
[-C--:B------:R-:W-:Y:S01]  /*11d0*/  IADD3 R23, R12, R17.reuse, RZ ;  /* 0x000000110c177210 */ /* 0x080fe20007ffe0ff */
[----:B------:R-:W-:Y:S01]  /*11e0*/  IMAD.IADD R21, R16, 0x1, R17 ;  /* 0x0000000110157824 */ /* 0x000fe200078e0211 */
        /* <DEDUP_REMOVED lines=8> */
[----:B------:R-:W-:-:S02]  /*1270*/  IADD3 R17, R20, R17, RZ ;  /* 0x0000001114117210 */ /* 0x000fc40007ffe0ff */
[----:B------:R-:W-:Y:S01]  /*1280*/  PLOP3.LUT P0, PT, PT, PT, PT, 0x8, 0x0 ;  /* 0x000000000000781c */ /* 0x000fe20003f0e170 */
[----:B------:R1:W-:Y:S01]  /*1290*/  LDGSTS.E.BYPASS.128 [R27], [R10.64+0x400] ;  /* 0x000004000a1b7fae */ /* 0x0003e2000b901c4a */
[----:B------:R-:W-:Y:S01]  /*12a0*/  IADD3 R9, R9, 0x100, RZ ;  /* 0x0000010009097810 */ /* 0x000fe20007ffe0ff */
[----:B------:R-:W-:Y:S02]  /*12b0*/  IMAD.X R15, RZ, RZ, R15, P2 ;  /* 0x000000ffff0f7224 */ /* 0x000fe400010e060f */
[----:B------:R1:W-:Y:S04]  /*12c0*/  LDGSTS.E.BYPASS.128 [R25], [R10.64+0x600] ;  /* 0x000006000a197fae */ /* 0x0003e8000b901c4a */
[----:B------:R1:W-:Y:S04]  /*12d0*/  LDGSTS.E.BYPASS.128 [R23], [R4.64+-0x800] ;  /* 0x0000080004177fae */ /* 0x0003e8000b901c4a */
[----:B------:R1:W-:Y:S04]  /*12e0*/  LDGSTS.E.BYPASS.128 [R21], [R4.64+-0x600] ;  /* 0x00000a0004157fae */ /* 0x0003e8000b901c4a */
[----:B------:R1:W-:Y:S04]  /*12f0*/  LDGSTS.E.BYPASS.128 [R19], [R4.64+-0x400] ;  /* 0x00000c0004137fae */ /* 0x0003e8000b901c4a */
[----:B------:R1:W-:Y:S02]  /*1300*/  LDGSTS.E.BYPASS.128 [R17], [R4.64+-0x200] ;  /* 0x00000e0004117fae */ /* 0x0003e4000b901c4a */
.L_x_681:
[----:B------:R-:W-:Y:S05]  /*1310*/  BSYNC B1 ;  /* 0x0000000000017941 */ /* 0x000fea0003800000 */
.L_x_680:
[----:B------:R-:W-:-:S13]  /*1320*/  ISETP.LT.OR P0, PT, R9, UR6, P0 ;  /* 0x0000000609007c0c */ /* 0x000fda0008701670 */
[----:B------:R-:W-:Y:S05]  /*1330*/  @!P0 BRA `(.L_x_673) ;  /* 0x000000d000008947 */ /* 0x000fea0003800000 */
[----:B------:R-:W-:Y:S01]  /*1340*/  IADD3 R14, P0, R13, R14, RZ ;  /* 0x0000000e0d0e7210 */ /* 0x000fe20007f1e0ff */
[--C-:B-1----:R-:W-:Y:S01]  /*1350*/  IMAD.IADD R11, R12, 0x1, R13.reuse ;  /* 0x000000010c0b7824 */ /* 0x102fe200078e020d */
        /* <DEDUP_REMOVED lines=11> */
.L_x_673:
[----:B------:R-:W-:Y:S05]  /*1410*/  BSYNC B0 ;  /* 0x0000000000007941 */ /* 0x000fea0003800000 */
.L_x_672:
[----:B-1---5:R-:W-:Y:S01]  /*1420*/  MOV R5, UR9 ;  /* 0x0000000900057c02 */ /* 0x022fe20008000f00 */
[----:B------:R-:W-:Y:S01]  /*1430*/  IMAD.SHL.U32 R10, R6, 0x4, RZ ;  /* 0x00000004060a7824 */ /* 0x000fe200078e00ff */
        /* <DEDUP_REMOVED lines=15> */
[--C-:B------:R-:W-:Y:S01]  /*1530*/  IMAD.IADD R21, R10, 0x1, R10.reuse ;  /* 0x000000010a157824 */ /* 0x100fe200078e020a */
[----:B------:R-:W-:Y:S01]  /*1540*/  ULDC UR9, c[0x0][0x19c] ;  /* 0x0000670000097ab9 */ /* 0x000fe20000000800 */
[----:B------:R-:W-:Y:S01]  /*1550*/  IMAD R10, R3, 0x400, R10 ;  /* 0x00000400030a7824 */ /* 0x000fe200078e020a */
        /* <DEDUP_REMOVED lines=8> */
[----:B-----5:R-:W-:Y:S02]  /*15e0*/  PRMT R9, RZ, 0x5410, R9 ;  /* 0x00005410ff097816 */ /* 0x020fe40000000009 */
[----:B------:R-:W-:Y:S02]  /*15f0*/  IABS R27, R21 ;  /* 0x00000015001b7213 */ /* 0x000fe40000000000 */
[----:B------:R-:W-:Y:S01]  /*1600*/  MOV R3, UR5 ;  /* 0x0000000500037c02 */ /* 0x000fe20008000f00 */
[----:B--2---:R-:W1:Y:S01]  /*1610*/  MUFU.RCP R22, R22 ;  /* 0x0000001600167308 */ /* 0x004e620000001000 */
[----:B------:R-:W-:Y:S02]  /*1620*/  PRMT R19, RZ, 0x5410, R19 ;  /* 0x00005410ff137816 */ /* 0x000fe40000000013 */
[----:B------:R-:W-:-:S02]  /*1630*/  PRMT R20, RZ, 0x5410, R20 ;  /* 0x00005410ff147816 */ /* 0x000fc40000000014 */
[----:B------:R-:W-:Y:S02]  /*1640*/  PRMT R17, RZ, 0x5410, R17 ;  /* 0x00005410ff117816 */ /* 0x000fe40000000011 */
[----:B------:R-:W-:Y:S02]  /*1650*/  PRMT R18, RZ, 0x5410, R18 ;  /* 0x00005410ff127816 */ /* 0x000fe40000000012 */
[----:B------:R-:W-:Y:S02]  /*1660*/  PRMT R16, RZ, 0x5410, R16 ;  /* 0x00005410ff107816 */ /* 0x000fe40000000010 */
[----:B------:R-:W-:Y:S02]  /*1670*/  PRMT R15, RZ, 0x5410, R15 ;  /* 0x00005410ff0f7816 */ /* 0x000fe4000000000f */
[----:B------:R-:W-:Y:S02]  /*1680*/  PRMT R14, RZ, 0x5410, R14 ;  /* 0x00005410ff0e7816 */ /* 0x000fe4000000000e */
[----:B-1----:R-:W-:-:S02]  /*1690*/  IADD3 R4, R22, 0xffffffe, RZ ;  /* 0x0ffffffe16047810 */ /* 0x002fc40007ffe0ff */
[----:B------:R-:W-:Y:S02]  /*16a0*/  IABS R22, R13 ;  /* 0x0000000d00167213 */ /* 0x000fe40000000000 */
[----:B------:R1:W2:Y:S02]  /*16b0*/  F2I.FTZ.U32.TRUNC.NTZ R5, R4 ;  /* 0x0000000400057305 */ /* 0x0002a4000021f000 */
[----:B-1----:R-:W-:Y:S01]  /*16c0*/  HFMA2.MMA R4, -RZ, RZ, 0, 0 ;  /* 0x00000000ff047435 */ /* 0x002fe200000001ff */
[----:B--2---:R-:W-:-:S04]  /*16d0*/  IMAD.MOV R24, RZ, RZ, -R5 ;  /* 0x000000ffff187224 */ /* 0x004fc800078e0a05 */
[----:B------:R-:W-:-:S05]  /*16e0*/  IMAD R23, R24, R11, RZ ;  /* 0x0000000b18177224 */ /* 0x000fca00078e02ff */
[----:B------:R-:W-:-:S04]  /*16f0*/  IMAD.HI.U32 R4, R5, R23, R4 ;  /* 0x0000001705047227 */ /* 0x000fc800078e0004 */
[----:B------:R-:W-:Y:S02]  /*1700*/  IMAD.MOV.U32 R23, RZ, RZ, R25 ;  /* 0x000000ffff177224 */ /* 0x000fe400078e0019 */
[----:B------:R-:W-:Y:S02]  /*1710*/  IMAD.MOV.U32 R25, RZ, RZ, R22 ;  /* 0x000000ffff197224 */ /* 0x000fe400078e0016 */
[----:B------:R-:W-:-:S04]  /*1720*/  IMAD.HI.U32 R5, R4, R23, RZ ;  /* 0x0000001704057227 */ /* 0x000fc800078e00ff */
[----:B------:R-:W-:-:S04]  /*1730*/  IMAD.HI.U32 R22, R4, R25, RZ ;  /* 0x0000001904167227 */ /* 0x000fc800078e00ff */
[----:B------:R-:W-:Y:S01]  /*1740*/  IMAD.HI.U32 R4, R4, R27, RZ ;  /* 0x0000001b04047227 */ /* 0x000fe200078e00ff */
[----:B------:R-:W-:-:S03]  /*1750*/  IADD3 R22, -R22, RZ, RZ ;  /* 0x000000ff16167210 */ /* 0x000fc60007ffe1ff */
[----:B------:R-:W-:Y:S01]  /*1760*/  IMAD.MOV R24, RZ, RZ, -R5 ;  /* 0x000000ffff187224 */ /* 0x000fe200078e0a05 */
[----:B------:R-:W-:Y:S01]  /*1770*/  LOP3.LUT R5, RZ, c[0x0][0x19c], RZ, 0x33, !PT ;  /* 0x00006700ff057a12 */ /* 0x000fe200078e33ff */
        /* <DEDUP_REMOVED lines=9> */
[----:B------:R-:W-:Y:S01]  /*1810*/  IMAD.MOV.U32 R12, RZ, RZ, RZ ;  /* 0x000000ffff0c7224 */ /* 0x000fe200078e00ff */
[----:B------:R-:W-:Y:S01]  /*1820*/  @!P2 IADD3 R24, R24, -R11, RZ ;  /* 0x8000000b1818a210 */ /* 0x000fe20007ffe0ff */
[----:B------:R-:W-:Y:S01]  /*1830*/  @!P1 IMAD.IADD R22, R22, 0x1, -R11 ;  /* 0x0000000116169824 */ /* 0x000fe200078e0a0b */
[C---:B------:R-:W-:Y:S02]  /*1840*/  ISETP.GT.U32.AND P3, PT, R11.reuse, R4, PT ;  /* 0x000000040b00720c */ /* 0x040fe40003f64070 */
[C---:B------:R-:W-:Y:S02]  /*1850*/  ISETP.GT.U32.AND P5, PT, R11.reuse, R24, PT ;  /* 0x000000180b00720c */ /* 0x040fe40003fa4070 */
[----:B------:R-:W-:Y:S02]  /*1860*/  ISETP.GT.U32.AND P4, PT, R11, R22, PT ;  /* 0x000000160b00720c */ /* 0x000fe40003f84070 */
[----:B------:R-:W-:-:S02]  /*1870*/  ISETP.GE.AND P2, PT, R21, RZ, PT ;  /* 0x000000ff1500720c */ /* 0x000fc40003f46270 */
[----:B------:R-:W-:Y:S01]  /*1880*/  ISETP.GE.AND P1, PT, R13, RZ, PT ;  /* 0x000000ff0d00720c */ /* 0x000fe20003f26270 */
[----:B------:R-:W-:-:S04]  /*1890*/  IMAD.SHL.U32 R13, R6, 0x8, RZ ;  /* 0x00000008060d7824 */ /* 0x000fc800078e00ff */
[--C-:B------:R-:W-:Y:S01]  /*18a0*/  @!P3 IMAD.IADD R4, R4, 0x1, -R11.reuse ;  /* 0x000000010404b824 */ /* 0x100fe200078e0a0b */
[----:B------:R-:W-:Y:S01]  /*18b0*/  ISETP.NE.AND P3, PT, RZ, c[0x0][0x19c], PT ;  /* 0x00006700ff007a0c */ /* 0x000fe20003f65270 */
[----:B------:R-:W-:Y:S01]  /*18c0*/  @!P5 IMAD.IADD R24, R24, 0x1, -R11 ;  /* 0x000000011818d824 */ /* 0x000fe200078e0a0b */
[----:B------:R-:W-:Y:S01]  /*18d0*/  IADD3 R26, R26, UR4, R13 ;  /* 0x000000041a1a7c10 */ /* 0x000fe2000fffe00d */
[----:B------:R-:W-:Y:S01]  /*18e0*/  @!P4 IMAD.IADD R22, R22, 0x1, -R11 ;  /* 0x000000011616c824 */ /* 0x000fe200078e0a0b */
[----:B------:R-:W-:Y:S01]  /*18f0*/  @!P0 IADD3 R4, -R4, RZ, RZ ;  /* 0x000000ff04048210 */ /* 0x000fe20007ffe1ff */
[----:B------:R-:W-:Y:S02]  /*1900*/  @!P2 IMAD.MOV R24, RZ, RZ, -R24 ;  /* 0x000000ffff18a224 */ /* 0x000fe400078e0a18 */
[----:B------:R-:W-:Y:S01]  /*1910*/  @!P1 IMAD.MOV R22, RZ, RZ, -R22 ;  /* 0x000000ffff169224 */ /* 0x000fe200078e0a16 */
[C---:B------:R-:W-:Y:S01]  /*1920*/  SEL R25, R5.reuse, R4, !P3 ;  /* 0x0000000405197207 */ /* 0x040fe20005800000 */
[----:B------:R-:W-:Y:S01]  /*1930*/  IMAD R11, R2, UR7, RZ ;  /* 0x00000007020b7c24 */ /* 0x000fe2000f8e02ff */
[----:B------:R-:W-:Y:S01]  /*1940*/  SEL R21, R5, R24, !P3 ;  /* 0x0000001805157207 */ /* 0x000fe20005800000 */
[----:B------:R-:W-:Y:S01]  /*1950*/  ULEA.HI UR7, UR6, UR9, URZ, 0x2 ;  /* 0x0000000906077291 */ /* 0x000fe2000f8f103f */
[----:B------:R-:W-:Y:S01]  /*1960*/  MOV R24, c[0x0][0x168] ;  /* 0x00005a0000187a02 */ /* 0x000fe20000000f00 */
[----:B------:R-:W-:Y:S01]  /*1970*/  IMAD.SHL.U32 R11, R11, 0x80, RZ ;  /* 0x000000800b0b7824 */ /* 0x000fe200078e00ff */
[----:B------:R-:W-:Y:S01]  /*1980*/  SEL R23, R5, R22, !P3 ;  /* 0x0000001605177207 */ /* 0x000fe20005800000 */
[----:B------:R-:W-:Y:S01]  /*1990*/  ULEA.HI UR6, UR6, UR9, URZ, 0x3 ;  /* 0x0000000906067291 */ /* 0x000fe2000f8f183f */
[----:B------:R-:W-:Y:S01]  /*19a0*/  IMAD R22, R8, c[0x0][0x19c], R3 ;  /* 0x0000670008167a24 */ /* 0x000fe200078e0203 */
[----:B------:R-:W-:Y:S01]  /*19b0*/  SHF.R.U32.HI R25, RZ, 0x1, R25 ;  /* 0x00000001ff197819 */ /* 0x000fe20000011619 */
[----:B------:R-:W-:Y:S01]  /*19c0*/  IMAD R24, R24, 0x80, R11 ;  /* 0x0000008018187824 */ /* 0x000fe200078e020b */
[----:B------:R-:W-:Y:S01]  /*19d0*/  SHF.R.U32.HI R23, RZ, 0x1, R23 ;  /* 0x00000001ff177819 */ /* 0x000fe20000011617 */
[----:B------:R-:W-:Y:S01]  /*19e0*/  USHF.R.S32.HI UR7, URZ, 0x2, UR7 ;  /* 0x000000023f077899 */ /* 0x000fe20008011407 */
[----:B------:R-:W-:Y:S01]  /*19f0*/  SHF.R.U32.HI R21, RZ, 0x1, R21 ;  /* 0x00000001ff157819 */ /* 0x000fe20000011615 */
[----:B------:R-:W-:-:S02]  /*1a00*/  USHF.R.S32.HI UR6, URZ, 0x3, UR6 ;  /* 0x000000033f067899 */ /* 0x000fc40008011406 */
.L_x_692:
        /* <DEDUP_REMOVED lines=12> */
.L_x_693:
        /* <DEDUP_REMOVED lines=9> */
.L_x_694:
        /* <DEDUP_REMOVED lines=19> */
.L_x_685:
[----:B------:R-:W-:Y:S05]  /*1c90*/  BSYNC B0 ;  /* 0x0000000000007941 */ /* 0x000fea0003800000 */
.L_x_684:
        /* <DEDUP_REMOVED lines=8> */
[----:B------:R-:W-:Y:S05]  /*1d20*/  CALL.REL.NOINC `($__internal_37_$__cuda_sm70_warpsync) ;  /* 0x00000bb000007944 */ /* 0x000fea0003c00000 */
.L_x_688:
[----:B------:R-:W-:-:S06]  /*1d30*/  NOP ;  /* 0x0000000000007918 */ /* 0x000fcc0000000000 */
[----:B------:R-:W-:Y:S05]  /*1d40*/  BRA.DIV ~URZ, `(.L_x_689) ;  /* 0x000008227f007947 */ /* 0x000fea000b800000 */
[----:B------:R-:W-:-:S06]  /*1d50*/  MOV R29, UR6 ;  /* 0x00000006001d7c02 */ /* 0x000fcc0008000f00 */
[----:B------:R1:W2:Y:S02]  /*1d60*/  SHFL.BFLY PT, R29, R4, R29, 0x1f ;  /* 0x0c001f1d041d7589 */ /* 0x0002a400000e0000 */
.L_x_695:
        /* <DEDUP_REMOVED lines=18> */
[----:B------:R-:W-:Y:S02]  /*1e90*/  @!P2 IMAD.IADD R3, R3, 0x1, -R30 ;  /* 0x000000010303a824 */ /* 0x000fe400078e0a1e */
[----:B--2---:R-:W-:Y:S02]  /*1ea0*/  FADD.FTZ R30, -R29, -RZ ;  /* 0x800000ff1d1e7221 */ /* 0x004fe40000010100 */
[----:B------:R-:W-:Y:S01]  /*1eb0*/  @!P3 IMAD.MOV R3, RZ, RZ, -R3 ;  /* 0x000000ffff03b224 */ /* 0x000fe200078e0a03 */
[----:B------:R-:W-:Y:S02]  /*1ec0*/  @!P4 LOP3.LUT R3, RZ, c[0x0][0x19c], RZ, 0x33, !PT ;  /* 0x00006700ff03ca12 */ /* 0x000fe400078e33ff */
[----:B------:R-:W-:Y:S02]  /*1ed0*/  FSEL R31, R30, R29, !P1 ;  /* 0x0000001d1e1f7208 */ /* 0x000fe40004800000 */
[----:B------:R-:W-:-:S05]  /*1ee0*/  SHF.R.U32.HI R3, RZ, 0x1, R3 ;  /* 0x00000001ff037819 */ /* 0x000fca0000011603 */
[--C-:B------:R-:W-:Y:S02]  /*1ef0*/  IMAD.IADD R2, R22, 0x1, R3.reuse ;  /* 0x0000000116027824 */ /* 0x100fe400078e0203 */
[----:B------:R-:W-:-:S03]  /*1f00*/  IMAD R3, R8, c[0x0][0x19c], R3 ;  /* 0x0000670008037a24 */ /* 0x000fc600078e0203 */
[----:B------:R-:W-:Y:S01]  /*1f10*/  SHF.L.U32 R2, R2, 0x1, RZ ;  /* 0x0000000102027819 */ /* 0x000fe200000006ff */
[----:B------:R-:W-:-:S05]  /*1f20*/  IMAD.SHL.U32 R3, R3, 0x2, RZ ;  /* 0x0000000203037824 */ /* 0x000fca00078e00ff */
[----:B------:R-:W2:Y:S04]  /*1f30*/  LDS.U16 R2, [R2] ;  /* 0x0000000002027984 */ /* 0x000ea80000000400 */
[----:B------:R-:W3:Y:S01]  /*1f40*/  LDS.U16 R3, [R3] ;  /* 0x0000000003037984 */ /* 0x000ee20000000400 */
[----:B--2---:R-:W-:Y:S02]  /*1f50*/  HADD2.F32 R30, -RZ, R2.H0_H0 ;  /* 0x20000002ff1e7230 */ /* 0x004fe40000004100 */
[----:B---3--:R-:W-:-:S03]  /*1f60*/  HADD2.F32 R29, -RZ, R3.H0_H0 ;  /* 0x20000003ff1d7230 */ /* 0x008fc60000004100 */
[----:B------:R-:W-:-:S04]  /*1f70*/  FMUL.FTZ R30, R30, R31 ;  /* 0x0000001f1e1e7220 */ /* 0x000fc80000410000 */
[----:B-1----:R-:W-:Y:S01]  /*1f80*/  FFMA.FTZ R4, R4, R29, R30 ;  /* 0x0000001d04047223 */ /* 0x002fe2000001001e */
[----:B------:R-:W-:Y:S05]  /*1f90*/  BRA.DIV ~URZ, `(.L_x_690) ;  /* 0x000006427f007947 */ /* 0x000fea000b800000 */
[C-C-:B------:R-:W-:Y:S01]  /*1fa0*/  IMAD.IADD R2, R22.reuse, 0x1, R25.reuse ;  /* 0x0000000116027824 */ /* 0x140fe200078e0219 */
[----:B------:R-:W-:Y:S01]  /*1fb0*/  IADD3 R3, R22, R23, RZ ;  /* 0x0000001716037210 */ /* 0x000fe20007ffe0ff */
[----:B------:R-:W-:Y:S01]  /*1fc0*/  IMAD.U32 R36, RZ, RZ, UR6 ;  /* 0x00000006ff247e24 */ /* 0x000fe2000f8e00ff */
[----:B------:R-:W-:Y:S01]  /*1fd0*/  MOV R35, UR6 ;  /* 0x0000000600237c02 */ /* 0x000fe20008000f00 */
[----:B------:R-:W-:Y:S02]  /*1fe0*/  IMAD.SHL.U32 R31, R2, 0x2, RZ ;  /* 0x00000002021f7824 */ /* 0x000fe400078e00ff */
[----:B------:R-:W-:Y:S01]  /*1ff0*/  IMAD.SHL.U32 R29, R3, 0x2, RZ ;  /* 0x00000002031d7824 */ /* 0x000fe200078e00ff */
[----:B------:R-:W1:Y:S01]  /*2000*/  SHFL.BFLY PT, R32, R5, R36, 0x1f ;  /* 0x0c001f2405207589 */ /* 0x000e6200000e0000 */
[C---:B------:R-:W-:Y:S02]  /*2010*/  IMAD R2, R8.reuse, c[0x0][0x19c], R25 ;  /* 0x0000670008027a24 */ /* 0x040fe400078e0219 */
[----:B------:R-:W-:Y:S01]  /*2020*/  IMAD R3, R8, c[0x0][0x19c], R23 ;  /* 0x0000670008037a24 */ /* 0x000fe200078e0217 */
[----:B------:R-:W2:Y:S01]  /*2030*/  LDS.U16 R31, [R31] ;  /* 0x000000001f1f7984 */ /* 0x000ea20000000400 */
[----:B------:R-:W-:Y:S01]  /*2040*/  IMAD.U32 R37, RZ, RZ, UR6 ;  /* 0x00000006ff257e24 */ /* 0x000fe2000f8e00ff */
[----:B------:R-:W-:Y:S01]  /*2050*/  SHF.L.U32 R30, R2, 0x1, RZ ;  /* 0x00000001021e7819 */ /* 0x000fe200000006ff */
[----:B------:R-:W-:Y:S01]  /*2060*/  IMAD.SHL.U32 R3, R3, 0x2, RZ ;  /* 0x0000000203037824 */ /* 0x000fe200078e00ff */
[----:B------:R-:W-:Y:S04]  /*2070*/  LDS.U16 R29, [R29] ;  /* 0x000000001d1d7984 */ /* 0x000fe80000000400 */
[----:B------:R-:W-:Y:S04]  /*2080*/  LDS.U16 R30, [R30] ;  /* 0x000000001e1e7984 */ /* 0x000fe80000000400 */
[----:B------:R-:W-:Y:S04]  /*2090*/  LDS.U16 R3, [R3] ;  /* 0x0000000003037984 */ /* 0x000fe80000000400 */
[----:B------:R-:W3:Y:S04]  /*20a0*/  SHFL.BFLY PT, R33, R27, R35, 0x1f ;  /* 0x0c001f231b217589 */ /* 0x000ee800000e0000 */
[----:B------:R4:W4:Y:S01]  /*20b0*/  SHFL.BFLY PT, R2, R28, R37, 0x1f ;  /* 0x0c001f251c027589 */ /* 0x00092200000e0000 */
[----:B-1----:R-:W-:Y:S01]  /*20c0*/  @!P1 FADD.FTZ R32, -R32, -RZ ;  /* 0x800000ff20209221 */ /* 0x002fe20000010100 */
[----:B--2---:R-:W-:Y:S01]  /*20d0*/  HADD2.F32 R31, -RZ, R31.H0_H0 ;  /* 0x2000001fff1f7230 */ /* 0x004fe20000004100 */
[----:B---3--:R-:W-:Y:S01]  /*20e0*/  @!P1 FADD.FTZ R33, -R33, -RZ ;  /* 0x800000ff21219221 */ /* 0x008fe20000010100 */
[----:B------:R-:W-:-:S03]  /*20f0*/  HADD2.F32 R34, -RZ, R29.H0_H0 ;  /* 0x2000001dff227230 */ /* 0x000fc60000004100 */
[----:B------:R-:W-:Y:S01]  /*2100*/  FMUL.FTZ R31, R31, R32 ;  /* 0x000000201f1f7220 */ /* 0x000fe20000410000 */
[----:B------:R-:W-:Y:S01]  /*2110*/  HADD2.F32 R30, -RZ, R30.H0_H0 ;  /* 0x2000001eff1e7230 */ /* 0x000fe20000004100 */
[----:B------:R-:W-:Y:S01]  /*2120*/  FMUL.FTZ R34, R34, R33 ;  /* 0x0000002122227220 */ /* 0x000fe20000410000 */
[----:B------:R-:W-:-:S03]  /*2130*/  HADD2.F32 R32, -RZ, R3.H0_H0 ;  /* 0x20000003ff207230 */ /* 0x000fc60000004100 */
[----:B------:R-:W-:Y:S02]  /*2140*/  FFMA.FTZ R5, R5, R30, R31 ;  /* 0x0000001e05057223 */ /* 0x000fe4000001001f */
[----:B------:R-:W-:Y:S02]  /*2150*/  FFMA.FTZ R27, R27, R32, R34 ;  /* 0x000000201b1b7223 */ /* 0x000fe40000010022 */
.L_x_696:
[--C-:B----4-:R-:W-:Y:S02]  /*2160*/  IMAD.IADD R29, R22, 0x1, R21.reuse ;  /* 0x00000001161d7824 */ /* 0x110fe400078e0215 */
[----:B------:R-:W-:Y:S02]  /*2170*/  IMAD R3, R8, c[0x0][0x19c], R21 ;  /* 0x0000670008037a24 */ /* 0x000fe400078e0215 */
[----:B------:R-:W-:Y:S01]  /*2180*/  IMAD.MOV.U32 R31, RZ, RZ, R2 ;  /* 0x000000ffff1f7224 */ /* 0x000fe200078e0002 */
[----:B------:R-:W-:Y:S01]  /*2190*/  SHF.L.U32 R30, R29, 0x1, RZ ;  /* 0x000000011d1e7819 */ /* 0x000fe200000006ff */
[----:B------:R-:W-:Y:S02]  /*21a0*/  IMAD.SHL.U32 R3, R3, 0x2, RZ ;  /* 0x0000000203037824 */ /* 0x000fe400078e00ff */
[----:B------:R-:W-:-:S03]  /*21b0*/  @!P1 FADD.FTZ R31, -R31, -RZ ;  /* 0x800000ff1f1f9221 */ /* 0x000fc60000010100 */
[----:B------:R-:W1:Y:S04]  /*21c0*/  LDS.U16 R30, [R30] ;  /* 0x000000001e1e7984 */ /* 0x000e680000000400 */
[----:B------:R-:W2:Y:S01]  /*21d0*/  LDS.U16 R3, [R3] ;  /* 0x0000000003037984 */ /* 0x000ea20000000400 */
[----:B-1----:R-:W-:Y:S02]  /*21e0*/  HADD2.F32 R2, -RZ, R30.H0_H0 ;  /* 0x2000001eff027230 */ /* 0x002fe40000004100 */
[----:B--2---:R-:W-:-:S03]  /*21f0*/  HADD2.F32 R29, -RZ, R3.H0_H0 ;  /* 0x20000003ff1d7230 */ /* 0x004fc60000004100 */
[----:B------:R-:W-:-:S04]  /*2200*/  FMUL.FTZ R2, R2, R31 ;  /* 0x0000001f02027220 */ /* 0x000fc80000410000 */
[----:B------:R-:W-:Y:S01]  /*2210*/  FFMA.FTZ R28, R28, R29, R2 ;  /* 0x0000001d1c1c7223 */ /* 0x000fe20000010002 */
[----:B------:R-:W-:Y:S05]  /*2220*/  BRA.CONV ~URZ, `(.L_x_691) ;  /* 0x000000337f007947 */ /* 0x000fea000b800000 */
[----:B------:R-:W-:Y:S02]  /*2230*/  MOV R3, 0xffffffff ;  /* 0xffffffff00037802 */ /* 0x000fe40000000f00 */
[----:B------:R-:W-:Y:S02]  /*2240*/  MOV R2, 0x2260 ;  /* 0x0000226000027802 */ /* 0x000fe40000000f00 */
[----:B------:R-:W-:Y:S05]  /*2250*/  CALL.REL.NOINC `($__internal_37_$__cuda_sm70_warpsync) ;  /* 0x0000068000007944 */ /* 0x000fea0003c00000 */
.L_x_691:
[----:B------:R-:W-:-:S06]  /*2260*/  NOP ;  /* 0x0000000000007918 */ /* 0x000fcc0000000000 */
.L_x_687:
[----:B------:R-:W-:Y:S05]  /*2270*/  BSYNC B0 ;  /* 0x0000000000007941 */ /* 0x000fea0003800000 */
.L_x_686:
[----:B------:R-:W-:Y:S01]  /*2280*/  SEL R2, R11, R24, !P0 ;  /* 0x000000180b027207 */ /* 0x000fe20004000000 */
[----:B------:R-:W-:Y:S01]  /*2290*/  IMAD.MOV.U32 R30, RZ, RZ, 0x2 ;  /* 0x00000002ff1e7424 */ /* 0x000fe200078e00ff */
        /* <DEDUP_REMOVED lines=14> */
.L_x_682:
[----:B------:R-:W-:Y:S01]  /*2380*/  HFMA2.MMA R29, -RZ, RZ, 0, 9.5367431640625e-07 ;  /* 0x00000010ff1d7435 */ /* 0x000fe200000001ff */
[----:B------:R-:W-:Y:S01]  /*2390*/  IMAD.MOV.U32 R32, RZ, RZ, 0x1f ;  /* 0x0000001fff207424 */ /* 0x000fe200078e00ff */
[----:B------:R-:W-:Y:S01]  /*23a0*/  MOV R2, 0x23d0 ;  /* 0x000023d000027802 */ /* 0x000fe20000000f00 */
[----:B------:R-:W-:-:S03]  /*23b0*/  IMAD.MOV.U32 R31, RZ, RZ, -0x1 ;  /* 0xffffffffff1f7424 */ /* 0x000fc600078e00ff */
[----:B------:R-:W-:Y:S05]  /*23c0*/  CALL.REL.NOINC `($__internal_36_$__cuda_sm70_shflsync_bfly_p) ;  /* 0x000004d000007944 */ /* 0x000fea0003c00000 */
[----:B-12---:R-:W-:Y:S05]  /*23d0*/  BRA `(.L_x_693) ;  /* 0xfffff6f000007947 */ /* 0x006fea000383ffff */
.L_x_683:
[----:B-1----:R-:W-:Y:S01]  /*23e0*/  MOV R30, R33 ;  /* 0x00000021001e7202 */ /* 0x002fe20000000f00 */
[----:B------:R-:W-:Y:S01]  /*23f0*/  IMAD.MOV.U32 R29, RZ, RZ, 0x8 ;  /* 0x00000008ff1d7424 */ /* 0x000fe200078e00ff */
[----:B------:R-:W-:Y:S01]  /*2400*/  MOV R31, 0xffffffff ;  /* 0xffffffff001f7802 */ /* 0x000fe20000000f00 */
[----:B------:R-:W-:Y:S01]  /*2410*/  IMAD.MOV.U32 R32, RZ, RZ, 0x1f ;  /* 0x0000001fff207424 */ /* 0x000fe200078e00ff */
[----:B------:R-:W-:-:S02]  /*2420*/  MOV R2, 0x2440 ;  /* 0x0000244000027802 */ /* 0x000fc40000000f00 */
[----:B------:R-:W-:Y:S05]  /*2430*/  CALL.REL.NOINC `($__internal_36_$__cuda_sm70_shflsync_bfly_p) ;  /* 0x0000046000007944 */ /* 0x000fea0003c00000 */
[----:B-12---:R-:W-:Y:S01]  /*2440*/  FADD.FTZ R30, R33, R29 ;  /* 0x0000001d211e7221 */ /* 0x006fe20000010000 */
[----:B------:R-:W-:Y:S01]  /*2450*/  MOV R31, 0xffffffff ;  /* 0xffffffff001f7802 */ /* 0x000fe20000000f00 */
[----:B------:R-:W-:Y:S01]  /*2460*/  IMAD.MOV.U32 R29, RZ, RZ, 0x4 ;  /* 0x00000004ff1d7424 */ /* 0x000fe200078e00ff */
[----:B------:R-:W-:Y:S01]  /*2470*/  MOV R2, 0x24a0 ;  /* 0x000024a000027802 */ /* 0x000fe20000000f00 */
[----:B------:R-:W-:-:S02]  /*2480*/  IMAD.MOV.U32 R32, RZ, RZ, 0x1f ;  /* 0x0000001fff207424 */ /* 0x000fc400078e00ff */
        /* <DEDUP_REMOVED lines=13> */
[----:B-12---:R-:W-:Y:S05]  /*2560*/  BRA `(.L_x_694) ;  /* 0xfffff5f000007947 */ /* 0x006fea000383ffff */
.L_x_689:
[----:B------:R-:W-:Y:S01]  /*2570*/  HFMA2.MMA R32, -RZ, RZ, 0, 1.847743988037109375e-06 ;  /* 0x0000001fff207435 */ /* 0x000fe200000001ff */
[----:B------:R-:W-:Y:S01]  /*2580*/  IMAD.MOV.U32 R30, RZ, RZ, R4 ;  /* 0x000000ffff1e7224 */ /* 0x000fe200078e0004 */
[----:B------:R-:W-:Y:S01]  /*2590*/  MOV R2, 0x25d0 ;  /* 0x000025d000027802 */ /* 0x000fe20000000f00 */
[----:B------:R-:W-:-:S02]  /*25a0*/  IMAD.U32 R29, RZ, RZ, UR6 ;  /* 0x00000006ff1d7e24 */ /* 0x000fc4000f8e00ff */
[----:B------:R-:W-:Y:S02]  /*25b0*/  IMAD.MOV.U32 R31, RZ, RZ, -0x1 ;  /* 0xffffffffff1f7424 */ /* 0x000fe400078e00ff */
[----:B------:R-:W-:Y:S05]  /*25c0*/  CALL.REL.NOINC `($__internal_36_$__cuda_sm70_shflsync_bfly_p) ;  /* 0x000002d000007944 */ /* 0x000fea0003c00000 */
[----:B-12---:R-:W-:Y:S05]  /*25d0*/  BRA `(.L_x_695) ;  /* 0xfffff79000007947 */ /* 0x006fea000383ffff */
.L_x_690:
[----:B------:R-:W-:Y:S01]  /*25e0*/  IMAD.MOV.U32 R30, RZ, RZ, R5 ;  /* 0x000000ffff1e7224 */ /* 0x000fe200078e0005 */
[----:B------:R-:W-:Y:S01]  /*25f0*/  MOV R29, UR6 ;  /* 0x00000006001d7c02 */ /* 0x000fe20008000f00 */
[----:B------:R-:W-:Y:S01]  /*2600*/  IMAD.MOV.U32 R32, RZ, RZ, 0x1f ;  /* 0x0000001fff207424 */ /* 0x000fe200078e00ff */
[----:B------:R-:W-:Y:S01]  /*2610*/  MOV R2, 0x2640 ;  /* 0x0000264000027802 */ /* 0x000fe20000000f00 */
[----:B------:R-:W-:Y:S02]  /*2620*/  IMAD.MOV.U32 R31, RZ, RZ, -0x1 ;  /* 0xffffffffff1f7424 */ /* 0x000fe400078e00ff */
[----:B------:R-:W-:Y:S05]  /*2630*/  CALL.REL.NOINC `($__internal_36_$__cuda_sm70_shflsync_bfly_p) ;  /* 0x0000026000007944 */ /* 0x000fea0003c00000 */
[----:B------:R-:W-:Y:S01]  /*2640*/  IADD3 R3, R22, R25, RZ ;  /* 0x0000001916037210 */ /* 0x000fe20007ffe0ff */
[----:B------:R-:W-:-:S04]  /*2650*/  IMAD R2, R8, c[0x0][0x19c], R25 ;  /* 0x0000670008027a24 */ /* 0x000fc800078e0219 */
[----:B-1----:R-:W-:Y:S02]  /*2660*/  IMAD.SHL.U32 R31, R3, 0x2, RZ ;  /* 0x00000002031f7824 */ /* 0x002fe400078e00ff */
[----:B------:R-:W-:Y:S02]  /*2670*/  IMAD.SHL.U32 R3, R2, 0x2, RZ ;  /* 0x0000000202037824 */ /* 0x000fe400078e00ff */
[----:B--2---:R-:W-:Y:S02]  /*2680*/  FADD.FTZ R2, -R29, -RZ ;  /* 0x800000ff1d027221 */ /* 0x004fe40000010100 */
[----:B------:R-:W1:Y:S03]  /*2690*/  LDS.U16 R31, [R31] ;  /* 0x000000001f1f7984 */ /* 0x000e660000000400 */
[----:B------:R-:W-:Y:S01]  /*26a0*/  FSEL R30, R2, R29, !P1 ;  /* 0x0000001d021e7208 */ /* 0x000fe20004800000 */
[----:B------:R-:W2:Y:S01]  /*26b0*/  LDS.U16 R3, [R3] ;  /* 0x0000000003037984 */ /* 0x000ea20000000400 */
[----:B-1----:R-:W-:Y:S01]  /*26c0*/  HADD2.F32 R29, -RZ, R31.H0_H0 ;  /* 0x2000001fff1d7230 */ /* 0x002fe20000004100 */
[----:B------:R-:W-:Y:S01]  /*26d0*/  MOV R31, 0xffffffff ;  /* 0xffffffff001f7802 */ /* 0x000fe20000000f00 */
[----:B--2---:R-:W-:-:S03]  /*26e0*/  HADD2.F32 R2, -RZ, R3.H0_H0 ;  /* 0x20000003ff027230 */ /* 0x004fc60000004100 */
[----:B------:R-:W-:Y:S01]  /*26f0*/  FMUL.FTZ R32, R29, R30 ;  /* 0x0000001e1d207220 */ /* 0x000fe20000410000 */
[----:B------:R-:W-:Y:S01]  /*2700*/  MOV R30, R27 ;  /* 0x0000001b001e7202 */ /* 0x000fe20000000f00 */
[----:B------:R-:W-:Y:S02]  /*2710*/  IMAD.U32 R29, RZ, RZ, UR6 ;  /* 0x00000006ff1d7e24 */ /* 0x000fe4000f8e00ff */
[----:B------:R-:W-:Y:S01]  /*2720*/  FFMA.FTZ R5, R5, R2, R32 ;  /* 0x0000000205057223 */ /* 0x000fe20000010020 */
[----:B------:R-:W-:Y:S01]  /*2730*/  MOV R2, 0x2760 ;  /* 0x0000276000027802 */ /* 0x000fe20000000f00 */
[----:B------:R-:W-:Y:S02]  /*2740*/  IMAD.MOV.U32 R32, RZ, RZ, 0x1f ;  /* 0x0000001fff207424 */ /* 0x000fe400078e00ff */
[----:B------:R-:W-:Y:S05]  /*2750*/  CALL.REL.NOINC `($__internal_36_$__cuda_sm70_shflsync_bfly_p) ;  /* 0x0000014000007944 */ /* 0x000fea0003c00000 */
[--C-:B------:R-:W-:Y:S02]  /*2760*/  IMAD.IADD R3, R22, 0x1, R23.reuse ;  /* 0x0000000116037824 */ /* 0x100fe400078e0217 */
[----:B------:R-:W-:Y:S02]  /*2770*/  IMAD R2, R8, c[0x0][0x19c], R23 ;  /* 0x0000670008027a24 */ /* 0x000fe400078e0217 */
[----:B------:R-:W-:-:S02]  /*2780*/  IMAD.SHL.U32 R3, R3, 0x2, RZ ;  /* 0x0000000203037824 */ /* 0x000fc400078e00ff */
[----:B-12---:R-:W-:Y:S01]  /*2790*/  FADD.FTZ R30, -R29, -RZ ;  /* 0x800000ff1d1e7221 */ /* 0x006fe20000010100 */
[----:B------:R-:W-:-:S03]  /*27a0*/  SHF.L.U32 R2, R2, 0x1, RZ ;  /* 0x0000000102027819 */ /* 0x000fc600000006ff */
[----:B------:R-:W1:Y:S01]  /*27b0*/  LDS.U16 R3, [R3] ;  /* 0x0000000003037984 */ /* 0x000e620000000400 */
[----:B------:R-:W-:-:S03]  /*27c0*/  FSEL R30, R30, R29, !P1 ;  /* 0x0000001d1e1e7208 */ /* 0x000fc60004800000 */
[----:B------:R-:W2:Y:S01]  /*27d0*/  LDS.U16 R2, [R2] ;  /* 0x0000000002027984 */ /* 0x000ea20000000400 */
[----:B-1----:R-:W-:Y:S02]  /*27e0*/  HADD2.F32 R29, -RZ, R3.H0_H0 ;  /* 0x20000003ff1d7230 */ /* 0x002fe40000004100 */
[----:B--2---:R-:W-:-:S03]  /*27f0*/  HADD2.F32 R32, -RZ, R2.H0_H0 ;  /* 0x20000002ff207230 */ /* 0x004fc60000004100 */
[----:B------:R-:W-:Y:S01]  /*2800*/  FMUL.FTZ R31, R30, R29 ;  /* 0x0000001d1e1f7220 */ /* 0x000fe20000410000 */
[----:B------:R-:W-:Y:S01]  /*2810*/  MOV R2, 0x2880 ;  /* 0x0000288000027802 */ /* 0x000fe20000000f00 */
[----:B------:R-:W-:Y:S02]  /*2820*/  IMAD.MOV.U32 R30, RZ, RZ, R28 ;  /* 0x000000ffff1e7224 */ /* 0x000fe400078e001c */
[----:B------:R-:W-:Y:S01]  /*2830*/  FFMA.FTZ R27, R27, R32, R31 ;  /* 0x000000201b1b7223 */ /* 0x000fe2000001001f */
[----:B------:R-:W-:Y:S01]  /*2840*/  HFMA2.MMA R32, -RZ, RZ, 0, 1.847743988037109375e-06 ;  /* 0x0000001fff207435 */ /* 0x000fe200000001ff */
[----:B------:R-:W-:Y:S02]  /*2850*/  IMAD.U32 R29, RZ, RZ, UR6 ;  /* 0x00000006ff1d7e24 */ /* 0x000fe4000f8e00ff */
[----:B------:R-:W-:-:S03]  /*2860*/  IMAD.MOV.U32 R31, RZ, RZ, -0x1 ;  /* 0xffffffffff1f7424 */ /* 0x000fc600078e00ff */
[----:B------:R-:W-:Y:S05]  /*2870*/  CALL.REL.NOINC `($__internal_36_$__cuda_sm70_shflsync_bfly_p) ;  /* 0x0000002000007944 */ /* 0x000fea0003c00000 */
[----:B--2---:R-:W-:Y:S01]  /*2880*/  IMAD.MOV.U32 R2, RZ, RZ, R29 ;  /* 0x000000ffff027224 */ /* 0x004fe200078e001d */
[----:B-1----:R-:W-:Y:S05]  /*2890*/  BRA `(.L_x_696) ;  /* 0xfffff8c000007947 */ /* 0x002fea000383ffff */
        .weak           $__internal_36_$__cuda_sm70_shflsync_bfly_p
        .type           $__internal_36_$__cuda_sm70_shflsync_bfly_p,@function
        .size           $__internal_36_$__cuda_sm70_shflsync_bfly_p,($__internal_37_$__cuda_sm70_warpsync - $__internal_36_$__cuda_sm70_shflsync_bfly_p)
$__internal_36_$__cuda_sm70_shflsync_bfly_p:
[----:B------:R-:W-:Y:S01]  /*28a0*/  MOV R3, 0x0 ;  /* 0x0000000000037802 */ /* 0x000fe20000000f00 */
[----:B------:R-:W-:Y:S04]  /*28b0*/  WARPSYNC R31 ;  /* 0x0000001f00007348 */ /* 0x000fe80003800000 */
[----:B------:R1:W2:Y:S01]  /*28c0*/  SHFL.BFLY PT, R29, R30, R29, R32 ;  /* 0x0c00001d1e1d7389 */ /* 0x0002a200000e0020 */
[----:B------:R-:W-:Y:S05]  /*28d0*/  RET.REL.NODEC R2 `(_ZN12tensorrt_llm7kernels32fusedQKNormRopeKernelNTokenHeadsIN3c108BFloat16ENS2_4HalfELi128ELb0ELi8EEEvPviiifPKvS7_S7_PKlii) ;  /* 0xffffd72002007950 */ /* 0x000fea0003c3ffff */
        .weak           $__internal_37_$__cuda_sm70_warpsync
        .type           $__internal_37_$__cuda_sm70_warpsync,@function
        .size           $__internal_37_$__cuda_sm70_warpsync,(.L_x_3673 - $__internal_37_$__cuda_sm70_warpsync)
$__internal_37_$__cuda_sm70_warpsync:
[----:B------:R-:W-:Y:S04]  /*28e0*/  WARPSYNC R3 ;  /* 0x0000000300007348 */ /* 0x000fe80003800000 */
[----:B------:R-:W-:-:S04]  /*28f0*/  IMAD.MOV.U32 R3, RZ, RZ, 0x0 ;  /* 0x00000000ff037424 */ /* 0x000fc800078e00ff */
[----:B------:R-:W-:Y:S05]  /*2900*/  RET.REL.NODEC R2 `(_ZN12tensorrt_llm7kernels32fusedQKNormRopeKernelNTokenHeadsIN3c108BFloat16ENS2_4HalfELi128ELb0ELi8EEEvPviiifPKvS7_S7_PKlii) ;  /* 0xffffd6f002007950 */ /* 0x000fea0003c3ffff */
.L_x_697:
        /* <DEDUP_REMOVED lines=15> */
.L_x_3673:


//--------------------- .text._ZN12tensorrt_llm7kernels32fusedQKNormRopeKernelNTokenHeadsIN3c108BFloat16ENS2_4HalfELi128ELb1ELi8EEEvPviiifPKvS7_S7_PKlii --------------------------
	.section	.text._ZN12tensorrt_llm7kernels32fusedQKNormRopeKernelNTokenHeadsIN3c108BFloat16ENS2_4HalfELi128ELb1ELi8EEEvPviiifPKvS7_S7_PKlii,"ax",@progbits
	.sectioninfo	@"SHI_REGISTERS=40"
	.align	128
        .global         _ZN12tensorrt_llm7kernels32fusedQKNormRopeKernelNTokenHeadsIN3c108BFloat16ENS2_4HalfELi128ELb1ELi8EEEvPviiifPKvS7_S7_PKlii
        .type           _ZN12tensorrt_llm7kernels32fusedQKNormRopeKernelNTokenHeadsIN3c108BFloat16ENS2_4HalfELi128ELb1ELi8EEEvPviiifPKvS7_S7_PKlii,@function
        .size           _ZN12tensorrt_llm7kernels32fusedQKNormRopeKernelNTokenHeadsIN3c108BFloat16ENS2_4HalfELi128ELb1ELi8EEEvPviiifPKvS7_S7_PKlii,(.L_x_3674 - _ZN12tensorrt_llm7kernels32fusedQKNormRopeKernelNTokenHeadsIN3c108BFloat16ENS2_4HalfELi128ELb1ELi8EEEvPviiifPKvS7_S7_PKlii)
        .other          _ZN12tensorrt_llm7kernels32fusedQKNormRopeKernelNTokenHeadsIN3c108BFloat16ENS2_4HalfELi128ELb1ELi8EEEvPviiifPKvS7_S7_PKlii,@"STO_CUDA_ENTRY STV_DEFAULT"
_ZN12tensorrt_llm7kernels32fusedQKNormRopeKernelNTokenHeadsIN3c108BFloat16ENS2_4HalfELi128ELb1ELi8EEEvPviiifPKvS7_S7_PKlii:
.text._ZN12tensorrt_llm7kernels32fusedQKNormRopeKernelNTokenHeadsIN3c108BFloat16ENS2_4HalfELi128ELb1ELi8EEEvPviiifPKvS7_S7_PKlii:
        /* <DEDUP_REMOVED lines=75> */
.L_x_702:
        /* <DEDUP_REMOVED lines=45> */
.L_x_701:
[----:B------:R-:W-:Y:S05]  /*0780*/  BSYNC B1 ;  /* 0x0000000000017941 */ /* 0x000fea0003800000 */
.L_x_700:
[----:B------:R-:W-:Y:S05]  /*0790*/  @!P0 BRA `(.L_x_699) ;  /* 0x0000018000008947 */ /* 0x000fea0003800000 */
[----:B-1----:R-:W-:Y:S01]  /*07a0*/  LEA R7, R20, UR4, 0x3 ;  /* 0x0000000414077c11 */ /* 0x002fe2000f8e18ff */
[----:B------:R-:W-:Y:S01]  /*07b0*/  IMAD.IADD R10, R19, 0x1, R18 ;  /* 0x00000001130a7824 */ /* 0x000fe200078e0212 */
[----:B------:R-:W-:-:S02]  /*07c0*/  LEA R9, R5, R20, 0x8 ;  /* 0x0000001405097211 */ /* 0x000fc400078e40ff */
[----:B------:R-:W-:Y:S01]  /*07d0*/  MOV R12, 0x2 ;  /* 0x00000002000c7802 */ /* 0x000fe20000000f00 */
[----:B------:R-:W-:Y:S02]  /*07e0*/  IMAD.IADD R7, R16, 0x1, R7 ;  /* 0x0000000110077824 */ /* 0x000fe400078e0207 */
[C---:B------:R-:W-:Y:S02]  /*07f0*/  IMAD R8, R18.reuse, 0x20, R9 ;  /* 0x0000002012087824 */ /* 0x040fe400078e0209 */
[----:B------:R-:W-:Y:S02]  /*0800*/  IMAD R9, R18, 0x100, R7 ;  /* 0x0000010012097824 */ /* 0x000fe400078e0207 */
[----:B------:R-:W-:Y:S02]  /*0810*/  IMAD.SHL.U32 R8, R8, 0x4, RZ ;  /* 0x0000000408087824 */ /* 0x000fe400078e00ff */
.L_x_703:
        /* <DEDUP_REMOVED lines=16> */
.L_x_699:
[----:B------:R-:W-:Y:S05]  /*0920*/  BSYNC B0 ;  /* 0x0000000000007941 */ /* 0x000fea0003800000 */
.L_x_698:
        /* <DEDUP_REMOVED lines=30> */
[C---:B------:R-:W-:Y:S01]  /*0b10*/  IMAD.WIDE.U32 R12, R20.reuse, 0x10, R12 ;  /* 0x00000010140c7825 */ /* 0x040fe200078e000c */
[----:B------:R-:W-:-:S04]  /*0b20*/  LEA R11, R20, R11, 0x3 ;  /* 0x0000000b140b7211 */ /* 0x000fc800078e18ff */
[----:B------:R-:W-:Y:S01]  /*0b30*/  IADD3 R6, P0, R12, c[0x0][0x188], RZ ;  /* 0x000062000c067a10 */ /* 0x000fe20007f1e0ff */
[----:B------:R-:W-:-:S03]  /*0b40*/  IMAD.SHL.U32 R11, R11, 0x2, RZ ;  /* 0x000000020b0b7824 */ /* 0x000fc600078e00ff */
[----:B------:R-:W-:Y:S02]  /*0b50*/  IADD3.X R21, R13, c[0x0][0x18c], RZ, P0, !PT ;  /* 0x000063000d157a10 */ /* 0x000fe400007fe4ff */
.L_x_708:
        /* <DEDUP_REMOVED lines=13> */
.L_x_707:
[----:B------:R-:W-:Y:S05]  /*0c30*/  BSYNC B1 ;  /* 0x0000000000017941 */ /* 0x000fea0003800000 */
.L_x_706:
        /* <DEDUP_REMOVED lines=21> */
.L_x_711:
        /* <DEDUP_REMOVED lines=8> */
[----:B------:R-:W-:Y:S01]  /*0e10*/  IADD3 R10, R10, 0x200, RZ ;  /* 0x000002000a0a7810 */ /* 0x000fe20007ffe0ff */
[----:B------:R-:W-:Y:S01]  /*0e20*/  @!PT LDS RZ, [RZ] ;  /* 0x00000000fffff984 */ /* 0x000fe20000000800 */
[----:B------:R-:W-:Y:S01]  /*0e30*/  @!PT LDS RZ, [RZ] ;  /* 0x00000000fffff984 */ /* 0x000fe20000000800 */
[----:B------:R-:W-:Y:S01]  /*0e40*/  @!PT LDS RZ, [RZ] ;  /* 0x00000000fffff984 */ /* 0x000fe20000000800 */
[----:B------:R1:W-:Y:S01]  /*0e50*/  LDGSTS.E.BYPASS.128 [R33], [R12.64] ;  /* 0x000000000c217fae */ /* 0x0003e2000b901c46 */
[----:B------:R-:W-:Y:S01]  /*0e60*/  IADD3.X R15, RZ, R13, RZ, P2, !PT ;  /* 0x0000000dff0f7210 */ /* 0x000fe200017fe4ff */
[----:B------:R-:W-:-:S02]  /*0e70*/  IMAD.IADD R37, R8, 0x1, R26 ;  /* 0x0000000108257824 */ /* 0x000fc400078e021a */
[----:B------:R2:W-:Y:S01]  /*0e80*/  LDGSTS.E.BYPASS.128 [R31], [R12.64+0x200] ;  /* 0x000002000c1f7fae */ /* 0x0005e2000b901c46 */
[----:B------:R-:W-:-:S03]  /*0e90*/  IMAD.IADD R35, R17, 0x1, R26 ;  /* 0x0000000111237824 */ /* 0x000fc600078e021a */
[----:B------:R3:W-:Y:S01]  /*0ea0*/  LDGSTS.E.BYPASS.128 [R29], [R12.64+0x400] ;  /* 0x000004000c1d7fae */ /* 0x0007e2000b901c46 */
[----:B-1----:R-:W-:-:S03]  /*0eb0*/  IMAD.IADD R33, R23, 0x1, R26 ;  /* 0x0000000117217824 */ /* 0x002fc600078e021a */
[----:B------:R1:W-:Y:S01]  /*0ec0*/  LDGSTS.E.BYPASS.128 [R27], [R12.64+0x600] ;  /* 0x000006000c1b7fae */ /* 0x0003e2000b901c46 */
[----:B--2---:R-:W-:Y:S01]  /*0ed0*/  IMAD.IADD R31, R21, 0x1, R26 ;  /* 0x00000001151f7824 */ /* 0x004fe200078e021a */
[----:B------:R-:W-:Y:S02]  /*0ee0*/  IADD3 R26, R24, 0x1000, RZ ;  /* 0x00001000181a7810 */ /* 0x000fe40007ffe0ff */
[----:B------:R2:W-:Y:S02]  /*0ef0*/  LDGSTS.E.BYPASS.128 [R37], [R14.64+-0x800] ;  /* 0x000008000e257fae */ /* 0x0005e4000b901c46 */
[----:B---3--:R-:W-:Y:S02]  /*0f00*/  IADD3 R29, R8, R26, RZ ;  /* 0x0000001a081d7210 */ /* 0x008fe40007ffe0ff */
[----:B------:R3:W-:Y:S01]  /*0f10*/  LDGSTS.E.BYPASS.128 [R35], [R14.64+-0x600] ;  /* 0x00000a000e237fae */ /* 0x0007e2000b901c46 */
[----:B-1----:R-:W-:Y:S01]  /*0f20*/  IMAD.IADD R27, R17, 0x1, R26 ;  /* 0x00000001111b7824 */ /* 0x002fe200078e021a */
[----:B------:R-:W-:-:S02]  /*0f30*/  IADD3 R12, P2, R12, 0x2000, RZ ;  /* 0x000020000c0c7810 */ /* 0x000fc40007f5e0ff */
[----:B------:R1:W-:Y:S01]  /*0f40*/  LDGSTS.E.BYPASS.128 [R33], [R14.64+-0x400] ;  /* 0x00000c000e217fae */ /* 0x0003e2000b901c46 */
[----:B--2---:R-:W-:-:S03]  /*0f50*/  IMAD.IADD R37, R23, 0x1, R26 ;  /* 0x0000000117257824 */ /* 0x004fc600078e021a */
[----:B------:R2:W-:Y:S01]  /*0f60*/  LDGSTS.E.BYPASS.128 [R31], [R14.64+-0x200] ;  /* 0x00000e000e1f7fae */ /* 0x0005e2000b901c46 */
[----:B------:R-:W-:Y:S01]  /*0f70*/  IMAD.X R13, RZ, RZ, R13, P2 ;  /* 0x000000ffff0d7224 */ /* 0x000fe200010e060d */
[----:B------:R-:W-:Y:S01]  /*0f80*/  ISETP.GE.AND P2, PT, R10, R25, PT ;  /* 0x000000190a00720c */ /* 0x000fe20003f46270 */
[----:B---3--:R-:W-:Y:S01]  /*0f90*/  IMAD.IADD R35, R21, 0x1, R26 ;  /* 0x0000000115237824 */ /* 0x008fe200078e021a */
[C---:B------:R-:W-:Y:S01]  /*0fa0*/  IADD3 R26, R24.reuse, 0x1800, RZ ;  /* 0x00001800181a7810 */ /* 0x040fe20007ffe0ff */
[----:B------:R3:W-:Y:S01]  /*0fb0*/  LDGSTS.E.BYPASS.128 [R29], [R14.64] ;  /* 0x000000000e1d7fae */ /* 0x0007e2000b901c46 */
[----:B------:R-:W-:Y:S02]  /*0fc0*/  IADD3 R24, P3, R24, 0x2000, RZ ;  /* 0x0000200018187810 */ /* 0x000fe40007f7e0ff */
[----:B-1----:R-:W-:Y:S01]  /*0fd0*/  IADD3 R33, R8, R26, RZ ;  /* 0x0000001a08217210 */ /* 0x002fe20007ffe0ff */
[----:B------:R1:W-:Y:S02]  /*0fe0*/  LDGSTS.E.BYPASS.128 [R27], [R14.64+0x200] ;  /* 0x000002000e1b7fae */ /* 0x0003e4000b901c46 */
[----:B------:R-:W-:-:S02]  /*0ff0*/  IMAD.X R11, RZ, RZ, R11, P3 ;  /* 0x000000ffff0b7224 */ /* 0x000fc400018e060b */
[--C-:B--2---:R-:W-:Y:S01]  /*1000*/  IMAD.IADD R31, R17, 0x1, R26.reuse ;  /* 0x00000001111f7824 */ /* 0x104fe200078e021a */
[----:B------:R2:W-:Y:S01]  /*1010*/  LDGSTS.E.BYPASS.128 [R37], [R14.64+0x400] ;  /* 0x000004000e257fae */ /* 0x0005e2000b901c46 */
[----:B---3--:R-:W-:-:S03]  /*1020*/  IMAD.IADD R29, R23, 0x1, R26 ;  /* 0x00000001171d7824 */ /* 0x008fc600078e021a */
[----:B------:R2:W-:Y:S01]  /*1030*/  LDGSTS.E.BYPASS.128 [R35], [R14.64+0x600] ;  /* 0x000006000e237fae */ /* 0x0005e2000b901c46 */
[----:B-1----:R-:W-:-:S03]  /*1040*/  IMAD.IADD R27, R21, 0x1, R26 ;  /* 0x00000001151b7824 */ /* 0x002fc600078e021a */
[----:B------:R2:W-:Y:S04]  /*1050*/  LDGSTS.E.BYPASS.128 [R33], [R12.64+-0x800] ;  /* 0x000008000c217fae */ /* 0x0005e8000b901c46 */
[----:B------:R2:W-:Y:S04]  /*1060*/  LDGSTS.E.BYPASS.128 [R31], [R12.64+-0x600] ;  /* 0x00000a000c1f7fae */ /* 0x0005e8000b901c46 */
[----:B------:R2:W-:Y:S04]  /*1070*/  LDGSTS.E.BYPASS.128 [R29], [R12.64+-0x400] ;  /* 0x00000c000c1d7fae */ /* 0x0005e8000b901c46 */
[----:B------:R2:W-:Y:S01]  /*1080*/  LDGSTS.E.BYPASS.128 [R27], [R12.64+-0x200] ;  /* 0x00000e000c1b7fae */ /* 0x0005e2000b901c46 */
[----:B------:R-:W-:Y:S05]  /*1090*/  @!P2 BRA `(.L_x_711) ;  /* 0xfffffcf00000a947 */ /* 0x000fea000383ffff */
.L_x_710:
[----:B------:R-:W-:Y:S05]  /*10a0*/  BSYNC B1 ;  /* 0x0000000000017941 */ /* 0x000fea0003800000 */
.L_x_709:
[----:B--2---:R-:W-:Y:S01]  /*10b0*/  IADD3 R12, R9, -R10, RZ ;  /* 0x8000000a090c7210 */ /* 0x004fe20007ffe0ff */
[----:B------:R-:W-:Y:S03]  /*10c0*/  BSSY B1, `(.L_x_712) ;  /* 0x000001f000017945 */ /* 0x000fe60003800000 */
        /* <DEDUP_REMOVED lines=30> */
.L_x_713:
[----:B------:R-:W-:Y:S05]  /*12b0*/  BSYNC B1 ;  /* 0x0000000000017941 */ /* 0x000fea0003800000 */
.L_x_712:
        /* <DEDUP_REMOVED lines=15> */
.L_x_705:
[----:B------:R-:W-:Y:S05]  /*13b0*/  BSYNC B0 ;  /* 0x0000000000007941 */ /* 0x000fea0003800000 */
.L_x_704:
        /* <DEDUP_REMOVED lines=40> */
.L_x_720:
        /* <DEDUP_REMOVED lines=12> */
.L_x_721:
        /* <DEDUP_REMOVED lines=9> */
.L_x_722:
        /* <DEDUP_REMOVED lines=20> */
.L_x_717:
[----:B------:R-:W-:Y:S05]  /*18d0*/  BSYNC B0 ;  /* 0x0000000000007941 */ /* 0x000fea0003800000 */
.L_x_716:
[----:B------:R-:W-:Y:S01]  /*18e0*/  BSSY B0, `(.L_x_718) ;  /* 0x0000013000007945 */ /* 0x000fe20003800000 */
[----:B------:R-:W-:Y:S01]  /*18f0*/  FMUL.FTZ R15, R26, R15 ;  /* 0x0000000f1a0f7220 */ /* 0x000fe20000410000 */
[----:B------:R-:W-:Y:S05]  /*1900*/  @P1 BRA `(.L_x_719) ;  /* 0x0000010000001947 */ /* 0x000fea0003800000 */
[----:B------:R-:W2:Y:S04]  /*1910*/  LDS.U16 R25, [R8] ;  /* 0x0000000008197984 */ /* 0x000ea80000000400 */
[----:B------:R-:W3:Y:S01]  /*1920*/  LDS.U16 R23, [R10] ;  /* 0x000000000a177984 */ /* 0x000ee20000000400 */
[----:B--2---:R-:W-:-:S02]  /*1930*/  HADD2.F32 R25, -RZ, R25.H0_H0 ;  /* 0x20000019ff197230 */ /* 0x004fc40000004100 */
[----:B---3--:R-:W-:-:S03]  /*1940*/  HADD2.F32 R23, -RZ, R23.H0_H0 ;  /* 0x20000017ff177230 */ /* 0x008fc60000004100 */
[CC--:B------:R-:W-:Y:S02]  /*1950*/  FMUL.FTZ R26, R24.reuse, R25.reuse ;  /* 0x00000019181a7220 */ /* 0x0c0fe40000410000 */
[C---:B------:R-:W-:Y:S02]  /*1960*/  FMUL.FTZ R25, R21.reuse, R25 ;  /* 0x0000001915197220 */ /* 0x040fe40000410000 */
[-C--:B------:R-:W-:Y:S02]  /*1970*/  FFMA.FTZ R21, R21, R23.reuse, -R26 ;  /* 0x0000001715157223 */ /* 0x080fe4000001081a */
[----:B------:R-:W-:Y:S02]  /*1980*/  FFMA.FTZ R24, R24, R23, R25 ;  /* 0x0000001718187223 */ /* 0x000fe40000010019 */
[----:B------:R-:W2:Y:S04]  /*1990*/  LDS.U16 R25, [R8+0x2] ;  /* 0x0000020008197984 */ /* 0x000ea80000000400 */
[----:B------:R-:W3:Y:S01]  /*19a0*/  LDS.U16 R23, [R10+0x2] ;  /* 0x000002000a177984 */ /* 0x000ee20000000400 */
[----:B--2---:R-:W-:-:S02]  /*19b0*/  HADD2.F32 R25, -RZ, R25.H0_H0 ;  /* 0x20000019ff197230 */ /* 0x004fc40000004100 */
[----:B---3--:R-:W-:-:S03]  /*19c0*/  HADD2.F32 R23, -RZ, R23.H0_H0 ;  /* 0x20000017ff177230 */ /* 0x008fc60000004100 */
[CC--:B------:R-:W-:Y:S02]  /*19d0*/  FMUL.FTZ R26, R15.reuse, R25.reuse ;  /* 0x000000190f1a7220 */ /* 0x0c0fe40000410000 */
[C---:B------:R-:W-:Y:S02]  /*19e0*/  FMUL.FTZ R28, R14.reuse, R25 ;  /* 0x000000190e1c7220 */ /* 0x040fe40000410000 */
[-C--:B------:R-:W-:Y:S02]  /*19f0*/  FFMA.FTZ R14, R14, R23.reuse, -R26 ;  /* 0x000000170e0e7223 */ /* 0x080fe4000001081a */
[----:B------:R-:W-:Y:S02]  /*1a00*/  FFMA.FTZ R15, R15, R23, R28 ;  /* 0x000000170f0f7223 */ /* 0x000fe4000001001c */
.L_x_719:
[----:B------:R-:W-:Y:S05]  /*1a10*/  BSYNC B0 ;  /* 0x0000000000007941 */ /* 0x000fea0003800000 */
.L_x_718:
        /* <DEDUP_REMOVED lines=16> */
.L_x_714:
[----:B------:R-:W-:Y:S01]  /*1b20*/  IMAD.MOV.U32 R25, RZ, RZ, 0x10 ;  /* 0x00000010ff197424 */ /* 0x000fe200078e00ff */
[----:B------:R-:W-:Y:S01]  /*1b30*/  MOV R28, 0x1b70 ;  /* 0x00001b70001c7802 */ /* 0x000fe20000000f00 */
[----:B------:R-:W-:Y:S02]  /*1b40*/  IMAD.MOV.U32 R24, RZ, RZ, 0x1f ;  /* 0x0000001fff187424 */ /* 0x000fe400078e00ff */
[----:B------:R-:W-:Y:S02]  /*1b50*/  IMAD.MOV.U32 R15, RZ, RZ, -0x1 ;  /* 0xffffffffff0f7424 */ /* 0x000fe400078e00ff */
[----:B------:R-:W-:Y:S05]  /*1b60*/  CALL.REL.NOINC `($__internal_38_$__cuda_sm70_shflsync_bfly_p) ;  /* 0x000001a000007944 */ /* 0x000fea0003c00000 */
[----:B-12---:R-:W-:Y:S05]  /*1b70*/  BRA `(.L_x_721) ;  /* 0xfffffb8000007947 */ /* 0x006fea000383ffff */
.L_x_715:
[----:B------:R-:W-:Y:S01]  /*1b80*/  IMAD.MOV.U32 R25, RZ, RZ, 0x8 ;  /* 0x00000008ff197424 */ /* 0x000fe200078e00ff */
[----:B------:R-:W-:Y:S01]  /*1b90*/  MOV R24, 0x1f ;  /* 0x0000001f00187802 */ /* 0x000fe20000000f00 */
[----:B------:R-:W-:Y:S01]  /*1ba0*/  IMAD.MOV.U32 R15, RZ, RZ, -0x1 ;  /* 0xffffffffff0f7424 */ /* 0x000fe200078e00ff */
[----:B------:R-:W-:-:S02]  /*1bb0*/  MOV R28, 0x1bd0 ;  /* 0x00001bd0001c7802 */ /* 0x000fc40000000f00 */
[----:B------:R-:W-:Y:S05]  /*1bc0*/  CALL.REL.NOINC `($__internal_38_$__cuda_sm70_shflsync_bfly_p) ;  /* 0x0000014000007944 */ /* 0x000fea0003c00000 */
[----:B-12---:R-:W-:Y:S01]  /*1bd0*/  FADD.FTZ R27, R27, R24 ;  /* 0x000000181b1b7221 */ /* 0x006fe20000010000 */
[----:B------:R-:W-:Y:S01]  /*1be0*/  MOV R28, 0x1c30 ;  /* 0x00001c30001c7802 */ /* 0x000fe20000000f00 */
[----:B------:R-:W-:-:S02]  /*1bf0*/  IMAD.MOV.U32 R25, RZ, RZ, 0x4 ;  /* 0x00000004ff197424 */ /* 0x000fc400078e00ff */
[----:B------:R-:W-:Y:S02]  /*1c00*/  IMAD.MOV.U32 R24, RZ, RZ, 0x1f ;  /* 0x0000001fff187424 */ /* 0x000fe400078e00ff */
[----:B------:R-:W-:Y:S02]  /*1c10*/  IMAD.MOV.U32 R15, RZ, RZ, -0x1 ;  /* 0xffffffffff0f7424 */ /* 0x000fe400078e00ff */
[----:B------:R-:W-:Y:S05]  /*1c20*/  CALL.REL.NOINC `($__internal_38_$__cuda_sm70_shflsync_bfly_p) ;  /* 0x000000e000007944 */ /* 0x000fea0003c00000 */
[----:B-1----:R-:W-:Y:S01]  /*1c30*/  HFMA2.MMA R25, -RZ, RZ, 0, 1.1920928955078125e-07 ;  /* 0x00000002ff197435 */ /* 0x002fe200000001ff */
[----:B--2---:R-:W-:Y:S01]  /*1c40*/  FADD.FTZ R27, R27, R24 ;  /* 0x000000181b1b7221 */ /* 0x004fe20000010000 */
[----:B------:R-:W-:Y:S01]  /*1c50*/  MOV R28, 0x1c90 ;  /* 0x00001c90001c7802 */ /* 0x000fe20000000f00 */
[----:B------:R-:W-:Y:S02]  /*1c60*/  IMAD.MOV.U32 R24, RZ, RZ, 0x1f ;  /* 0x0000001fff187424 */ /* 0x000fe400078e00ff */
[----:B------:R-:W-:Y:S02]  /*1c70*/  IMAD.MOV.U32 R15, RZ, RZ, -0x1 ;  /* 0xffffffffff0f7424 */ /* 0x000fe400078e00ff */
[----:B------:R-:W-:Y:S05]  /*1c80*/  CALL.REL.NOINC `($__internal_38_$__cuda_sm70_shflsync_bfly_p) ;  /* 0x0000008000007944 */ /* 0x000fea0003c00000 */
[----:B--2---:R-:W-:Y:S01]  /*1c90*/  FADD.FTZ R29, R27, R24 ;  /* 0x000000181b1d7221 */ /* 0x004fe20000010000 */
[----:B-1----:R-:W-:Y:S01]  /*1ca0*/  MOV R15, 0xffffffff ;  /* 0xffffffff000f7802 */ /* 0x002fe20000000f00 */
[----:B------:R-:W-:Y:S01]  /*1cb0*/  IMAD.MOV.U32 R25, RZ, RZ, 0x1 ;  /* 0x00000001ff197424 */ /* 0x000fe200078e00ff */
[----:B------:R-:W-:Y:S01]  /*1cc0*/  MOV R28, 0x1d00 ;  /* 0x00001d00001c7802 */ /* 0x000fe20000000f00 */
[----:B------:R-:W-:-:S02]  /*1cd0*/  IMAD.MOV.U32 R24, RZ, RZ, 0x1f ;  /* 0x0000001fff187424 */ /* 0x000fc400078e00ff */
[----:B------:R-:W-:Y:S02]  /*1ce0*/  IMAD.MOV.U32 R27, RZ, RZ, R29 ;  /* 0x000000ffff1b7224 */ /* 0x000fe400078e001d */
[----:B------:R-:W-:Y:S05]  /*1cf0*/  CALL.REL.NOINC `($__internal_38_$__cuda_sm70_shflsync_bfly_p) ;  /* 0x0000001000007944 */ /* 0x000fea0003c00000 */
[----:B-12---:R-:W-:Y:S05]  /*1d00*/  BRA `(.L_x_722) ;  /* 0xfffffa8000007947 */ /* 0x006fea000383ffff */
        .weak           $__internal_38_$__cuda_sm70_shflsync_bfly_p
        .type           $__internal_38_$__cuda_sm70_shflsync_bfly_p,@function
        .size           $__internal_38_$__cuda_sm70_shflsync_bfly_p,(.L_x_3674 - $__internal_38_$__cuda_sm70_shflsync_bfly_p)
$__internal_38_$__cuda_sm70_shflsync_bfly_p:
[----:B------:R-:W-:Y:S01]  /*1d10*/  IMAD.MOV.U32 R30, RZ, RZ, R28 ;  /* 0x000000ffff1e7224 */ /* 0x000fe200078e001c */
[----:B------:R-:W-:Y:S04]  /*1d20*/  WARPSYNC R15 ;  /* 0x0000000f00007348 */ /* 0x000fe80003800000 */
[----:B------:R-:W-:Y:S01]  /*1d30*/  IMAD.MOV.U32 R31, RZ, RZ, 0x0 ;  /* 0x00000000ff1f7424 */ /* 0x000fe200078e00ff */
[----:B------:R1:W2:Y:S03]  /*1d40*/  SHFL.BFLY PT, R24, R27, R25, R24 ;  /* 0x0c0000191b187389 */ /* 0x0002a600000e0018 */
[----:B------:R-:W-:Y:S05]  /*1d50*/  RET.REL.NODEC R30 `(_ZN12tensorrt_llm7kernels32fusedQKNormRopeKernelNTokenHeadsIN3c108BFloat16ENS2_4HalfELi128ELb1ELi8EEEvPviiifPKvS7_S7_PKlii) ;  /* 0xffffe2a01e007950 */ /* 0x000fea0003c3ffff */
.L_x_723:
        /* <DEDUP_REMOVED lines=10> */
.L_x_3674:


//--------------------- .text._ZN12tensorrt_llm7kernels32fusedQKNormRopeKernelNTokenHeadsIN3c108BFloat16ENS2_4HalfELi64ELb0ELi8EEEvPviiifPKvS7_S7_PKlii --------------------------
	.section	.text._ZN12tensorrt_llm7kernels32fusedQKNormRopeKernelNTokenHeadsIN3c108BFloat16ENS2_4HalfELi64ELb0ELi8EEEvPviiifPKvS7_S7_PKlii,"ax",@progbits
	.sectioninfo	@"SHI_REGISTERS=32"
	.align	128
        .global         _ZN12tensorrt_llm7kernels32fusedQKNormRopeKernelNTokenHeadsIN3c108BFloat16ENS2_4HalfELi64ELb0ELi8EEEvPviiifPKvS7_S7_PKlii
        .type           _ZN12tensorrt_llm7kernels32fusedQKNormRopeKernelNTokenHeadsIN3c108BFloat16ENS2_4HalfELi64ELb0ELi8EEEvPviiifPKvS7_S7_PKlii,@function
        .size           _ZN12tensorrt_llm7kernels32fusedQKNormRopeKernelNTokenHeadsIN3c108BFloat16ENS2_4HalfELi64ELb0ELi8EEEvPviiifPKvS7_S7_PKlii,(.L_x_3676 - _ZN12tensorrt_llm7kernels32fusedQKNormRopeKernelNTokenHeadsIN3c108BFloat16ENS2_4HalfELi64ELb0ELi8EEEvPviiifPKvS7_S7_PKlii)
        .other          _ZN12tensorrt_llm7kernels32fusedQKNormRopeKernelNTokenHeadsIN3c108BFloat16ENS2_4HalfELi64ELb0ELi8EEEvPviiifPKvS7_S7_PKlii,@"STO_CUDA_ENTRY STV_DEFAULT"
_ZN12tensorrt_llm7kernels32fusedQKNormRopeKernelNTokenHeadsIN3c108BFloat16ENS2_4HalfELi64ELb0ELi8EEEvPviiifPKvS7_S7_PKlii:
.text._ZN12tensorrt_llm7kernels32fusedQKNormRopeKernelNTokenHeadsIN3c108BFloat16ENS2_4HalfELi64ELb0ELi8EEEvPviiifPKvS7_S7_PKlii:
        /* <DEDUP_REMOVED lines=75> */
.L_x_728:
[C-C-:B-1----:R-:W-:Y:S01]  /*04b0*/  IMAD.IADD R10, R5.reuse, 0x1, R20.reuse ;  /* 0x00000001050a7824 */ /* 0x142fe200078e0214 */
[C-C-:B------:R-:W-:Y:S02]  /*04c0*/  IADD3 R12, R5.reuse, 0x1, R20.reuse ;  /* 0x00000001050c7810 */ /* 0x140fe40007ffe014 */
[C-C-:B------:R-:W-:Y:S02]  /*04d0*/  IADD3 R14, R5.reuse, 0x2, R20.reuse ;  /* 0x00000002050e7810 */ /* 0x140fe40007ffe014 */
[----:B------:R-:W-:Y:S02]  /*04e0*/  ISETP.GE.AND P2, PT, R10, c[0x0][0x168], PT ;  /* 0x00005a000a007a0c */ /* 0x000fe40003f46270 */
[----:B------:R-:W-:Y:S02]  /*04f0*/  IADD3 R16, R5, 0x3, R20 ;  /* 0x0000000305107810 */ /* 0x000fe40007ffe014 */
[----:B------:R-:W-:Y:S02]  /*0500*/  SEL R11, RZ, c[0x0][0x168], !P2 ;  /* 0x00005a00ff0b7a07 */ /* 0x000fe40005000000 */
[----:B------:R-:W-:-:S02]  /*0510*/  ISETP.GE.AND P3, PT, R12, c[0x0][0x168], PT ;  /* 0x00005a000c007a0c */ /* 0x000fc40003f66270 */
[----:B------:R-:W-:Y:S01]  /*0520*/  ISETP.GE.AND P4, PT, R14, c[0x0][0x168], PT ;  /* 0x00005a000e007a0c */ /* 0x000fe20003f86270 */
[----:B------:R-:W-:Y:S01]  /*0530*/  IMAD.IADD R13, R10, 0x1, -R11 ;  /* 0x000000010a0d7824 */ /* 0x000fe200078e0a0b */
[----:B------:R-:W-:Y:S02]  /*0540*/  ISETP.GE.AND P5, PT, R16, c[0x0][0x168], PT ;  /* 0x00005a0010007a0c */ /* 0x000fe40003fa6270 */
[----:B------:R-:W-:Y:S02]  /*0550*/  SEL R11, RZ, c[0x0][0x168], !P3 ;  /* 0x00005a00ff0b7a07 */ /* 0x000fe40005800000 */
[----:B------:R-:W-:Y:S02]  /*0560*/  SEL R17, RZ, c[0x0][0x168], !P4 ;  /* 0x00005a00ff117a07 */ /* 0x000fe40006000000 */
[----:B------:R-:W-:Y:S02]  /*0570*/  SEL R15, R8, R21, !P2 ;  /* 0x00000015080f7207 */ /* 0x000fe40005000000 */
[----:B------:R-:W-:-:S02]  /*0580*/  SEL R23, RZ, c[0x0][0x168], !P5 ;  /* 0x00005a00ff177a07 */ /* 0x000fc40006800000 */
[----:B------:R-:W-:Y:S01]  /*0590*/  IADD3 R10, R12, -R11, RZ ;  /* 0x8000000b0c0a7210 */ /* 0x000fe20007ffe0ff */
[----:B------:R-:W-:Y:S01]  /*05a0*/  IMAD.IADD R11, R14, 0x1, -R17 ;  /* 0x000000010e0b7824 */ /* 0x000fe200078e0a11 */
[-C--:B------:R-:W-:Y:S01]  /*05b0*/  SEL R17, R8, R21.reuse, !P4 ;  /* 0x0000001508117207 */ /* 0x080fe20006000000 */
[----:B------:R-:W-:Y:S01]  /*05c0*/  IMAD R14, R6, 0x2, R15 ;  /* 0x00000002060e7824 */ /* 0x000fe200078e020f */
[-C--:B------:R-:W-:Y:S01]  /*05d0*/  SEL R15, R8, R21.reuse, !P3 ;  /* 0x00000015080f7207 */ /* 0x080fe20005800000 */
[----:B------:R-:W-:Y:S01]  /*05e0*/  IMAD.IADD R12, R16, 0x1, -R23 ;  /* 0x00000001100c7824 */ /* 0x000fe200078e0a17 */
[----:B------:R-:W-:Y:S01]  /*05f0*/  SEL R23, R8, R21, !P5 ;  /* 0x0000001508177207 */ /* 0x000fe20006800000 */
[----:B------:R-:W-:Y:S01]  /*0600*/  IMAD R13, R13, 0x40, R14 ;  /* 0x000000400d0d7824 */ /* 0x000fe200078e020e */
[C---:B------:R-:W-:Y:S01]  /*0610*/  LEA R15, R6.reuse, R15, 0x1 ;  /* 0x0000000f060f7211 */ /* 0x040fe200078e08ff */
[----:B------:R-:W-:Y:S01]  /*0620*/  IMAD R14, R6, 0x2, R17 ;  /* 0x00000002060e7824 */ /* 0x000fe200078e0211 */
[----:B------:R-:W-:Y:S01]  /*0630*/  IADD3 R22, R22, -0x4, RZ ;  /* 0xfffffffc16167810 */ /* 0x000fe20007ffe0ff */
[----:B------:R-:W-:-:S02]  /*0640*/  IMAD R23, R6, 0x2, R23 ;  /* 0x0000000206177824 */ /* 0x000fc400078e0217 */
[----:B------:R-:W-:Y:S01]  /*0650*/  IMAD.MOV.U32 R16, RZ, RZ, 0x2 ;  /* 0x00000002ff107424 */ /* 0x000fe200078e00ff */
        /* <DEDUP_REMOVED lines=18> */
.L_x_727:
[----:B------:R-:W-:Y:S05]  /*0780*/  BSYNC B1 ;  /* 0x0000000000017941 */ /* 0x000fea0003800000 */
.L_x_726:
        /* <DEDUP_REMOVED lines=9> */
.L_x_729:
        /* <DEDUP_REMOVED lines=16> */
.L_x_725:
[----:B------:R-:W-:Y:S05]  /*0920*/  BSYNC B0 ;  /* 0x0000000000007941 */ /* 0x000fea0003800000 */
.L_x_724:
        /* <DEDUP_REMOVED lines=35> */
.L_x_734:
        /* <DEDUP_REMOVED lines=13> */
.L_x_733:
[----:B------:R-:W-:Y:S05]  /*0c30*/  BSYNC B1 ;  /* 0x0000000000017941 */ /* 0x000fea0003800000 */
.L_x_732:
        /* <DEDUP_REMOVED lines=22> */
.L_x_737:
        /* <DEDUP_REMOVED lines=49> */
.L_x_736:
[----:B------:R-:W-:Y:S05]  /*10b0*/  BSYNC B1 ;  /* 0x0000000000017941 */ /* 0x000fea0003800000 */
.L_x_735:
        /* <DEDUP_REMOVED lines=32> */
.L_x_739:
[----:B------:R-:W-:Y:S05]  /*12c0*/  BSYNC B1 ;  /* 0x0000000000017941 */ /* 0x000fea0003800000 */
.L_x_738:
        /* <DEDUP_REMOVED lines=15> */
.L_x_731:
[----:B------:R-:W-:Y:S05]  /*13c0*/  BSYNC B0 ;  /* 0x0000000000007941 */ /* 0x000fea0003800000 */
.L_x_730:
        /* <DEDUP_REMOVED lines=52> */
.L_x_750:
        /* <DEDUP_REMOVED lines=8> */
.L_x_751:
        /* <DEDUP_REMOVED lines=9> */
.L_x_752:
        /* <DEDUP_REMOVED lines=13> */
.L_x_743:
[----:B------:R-:W-:Y:S05]  /*18f0*/  BSYNC B0 ;  /* 0x0000000000007941 */ /* 0x000fea0003800000 */
.L_x_742:
        /* <DEDUP_REMOVED lines=8> */
[----:B------:R-:W-:Y:S05]  /*1980*/  CALL.REL.NOINC `($__internal_40_$__cuda_sm70_warpsync) ;  /* 0x0000079000007944 */ /* 0x000fea0003c00000 */
.L_x_746:
[----:B------:R-:W-:-:S06]  /*1990*/  NOP ;  /* 0x0000000000007918 */ /* 0x000fcc0000000000 */
[----:B------:R-:W-:Y:S05]  /*19a0*/  BRA.DIV ~URZ, `(.L_x_747) ;  /* 0x000006427f007947 */ /* 0x000fea000b800000 */
[----:B------:R1:W2:Y:S02]  /*19b0*/  SHFL.BFLY PT, R22, R18, R15, 0x1f ;  /* 0x0c001f0f12167589 */ /* 0x0002a400000e0000 */
.L_x_753:
        /* <DEDUP_REMOVED lines=11> */
[----:B------:R-:W-:-:S03]  /*1a70*/  IABS R3, R8 ;  /* 0x0000000800037213 */ /* 0x000fc60000000000 */
[----:B--2---:R-:W-:Y:S02]  /*1a80*/  FADD.FTZ R27, -R22, -RZ ;  /* 0x800000ff161b7221 */ /* 0x004fe40000010100 */
[----:B------:R-:W-:-:S03]  /*1a90*/  IMAD.HI.U32 R2, R2, R3, RZ ;  /* 0x0000000302027227 */ /* 0x000fc600078e00ff */
[----:B------:R-:W-:Y:S01]  /*1aa0*/  FSEL R27, R27, R22, !P1 ;  /* 0x000000161b1b7208 */ /* 0x000fe20004800000 */
        /* <DEDUP_REMOVED lines=15> */
[----:B--2---:R-:W-:Y:S02]  /*1ba0*/  HADD2.F32 R22, -RZ, R2.H0_H0 ;  /* 0x20000002ff167230 */ /* 0x004fe40000004100 */
[----:B---3--:R-:W-:-:S03]  /*1bb0*/  HADD2.F32 R25, -RZ, R3.H0_H0 ;  /* 0x20000003ff197230 */ /* 0x008fc60000004100 */
[----:B------:R-:W-:-:S04]  /*1bc0*/  FMUL.FTZ R22, R22, R27 ;  /* 0x0000001b16167220 */ /* 0x000fc80000410000 */
[----:B-1----:R-:W-:Y:S01]  /*1bd0*/  FFMA.FTZ R18, R18, R25, R22 ;  /* 0x0000001912127223 */ /* 0x002fe20000010016 */
[----:B------:R-:W-:Y:S05]  /*1be0*/  BRA.DIV ~URZ, `(.L_x_748) ;  /* 0x000004827f007947 */ /* 0x000fea000b800000 */
[----:B------:R1:W2:Y:S02]  /*1bf0*/  SHFL.BFLY PT, R25, R20, R15, 0x1f ;  /* 0x0c001f0f14197589 */ /* 0x0002a400000e0000 */
.L_x_754:
[--C-:B------:R-:W-:Y:S02]  /*1c00*/  IMAD.IADD R3, R12, 0x1, R19.reuse ;  /* 0x000000010c037824 */ /* 0x100fe400078e0213 */
[----:B------:R-:W-:Y:S02]  /*1c10*/  IMAD R2, R0, c[0x0][0x19c], R19 ;  /* 0x0000670000027a24 */ /* 0x000fe400078e0213 */
[----:B------:R-:W-:Y:S02]  /*1c20*/  IMAD.SHL.U32 R22, R3, 0x2, RZ ;  /* 0x0000000203167824 */ /* 0x000fe400078e00ff */
[----:B------:R-:W-:Y:S02]  /*1c30*/  IMAD.SHL.U32 R2, R2, 0x2, RZ ;  /* 0x0000000202027824 */ /* 0x000fe400078e00ff */
[----:B--2---:R-:W-:Y:S02]  /*1c40*/  @!P1 FADD.FTZ R25, -R25, -RZ ;  /* 0x800000ff19199221 */ /* 0x004fe40000010100 */
[----:B------:R-:W2:Y:S04]  /*1c50*/  LDS.U16 R22, [R22] ;  /* 0x0000000016167984 */ /* 0x000ea80000000400 */
[----:B------:R-:W3:Y:S01]  /*1c60*/  LDS.U16 R2, [R2] ;  /* 0x0000000002027984 */ /* 0x000ee20000000400 */
[----:B--2---:R-:W-:-:S02]  /*1c70*/  HADD2.F32 R24, -RZ, R22.H0_H0 ;  /* 0x20000016ff187230 */ /* 0x004fc40000004100 */
[----:B---3--:R-:W-:-:S03]  /*1c80*/  HADD2.F32 R3, -RZ, R2.H0_H0 ;  /* 0x20000002ff037230 */ /* 0x008fc60000004100 */
[----:B------:R-:W-:-:S04]  /*1c90*/  FMUL.FTZ R24, R24, R25 ;  /* 0x0000001918187220 */ /* 0x000fc80000410000 */
[----:B-1----:R-:W-:Y:S01]  /*1ca0*/  FFMA.FTZ R20, R20, R3, R24 ;  /* 0x0000000314147223 */ /* 0x002fe20000010018 */
[----:B------:R-:W-:Y:S05]  /*1cb0*/  BRA.CONV ~URZ, `(.L_x_749) ;  /* 0x000000337f007947 */ /* 0x000fea000b800000 */
[----:B------:R-:W-:Y:S01]  /*1cc0*/  IMAD.MOV.U32 R3, RZ, RZ, -0x1 ;  /* 0xffffffffff037424 */ /* 0x000fe200078e00ff */
[----:B------:R-:W-:Y:S02]  /*1cd0*/  MOV R2, 0x1cf0 ;  /* 0x00001cf000027802 */ /* 0x000fe40000000f00 */
[----:B------:R-:W-:Y:S05]  /*1ce0*/  CALL.REL.NOINC `($__internal_40_$__cuda_sm70_warpsync) ;  /* 0x0000043000007944 */ /* 0x000fea0003c00000 */
.L_x_749:
[----:B------:R-:W-:-:S06]  /*1cf0*/  NOP ;  /* 0x0000000000007918 */ /* 0x000fcc0000000000 */
.L_x_745:
[----:B------:R-:W-:Y:S05]  /*1d00*/  BSYNC B0 ;  /* 0x0000000000007941 */ /* 0x000fea0003800000 */
.L_x_744:
        /* <DEDUP_REMOVED lines=15> */
.L_x_740:
[----:B------:R-:W-:Y:S01]  /*1e00*/  IMAD.MOV.U32 R26, RZ, RZ, 0x10 ;  /* 0x00000010ff1a7424 */ /* 0x000fe200078e00ff */
[----:B------:R-:W-:Y:S01]  /*1e10*/  MOV R2, 0x1e50 ;  /* 0x00001e5000027802 */ /* 0x000fe20000000f00 */
[----:B------:R-:W-:Y:S02]  /*1e20*/  IMAD.MOV.U32 R25, RZ, RZ, 0x1f ;  /* 0x0000001fff197424 */ /* 0x000fe400078e00ff */
[----:B------:R-:W-:Y:S02]  /*1e30*/  IMAD.MOV.U32 R24, RZ, RZ, -0x1 ;  /* 0xffffffffff187424 */ /* 0x000fe400078e00ff */
[----:B------:R-:W-:Y:S05]  /*1e40*/  CALL.REL.NOINC `($__internal_39_$__cuda_sm70_shflsync_bfly_p) ;  /* 0x0000029000007944 */ /* 0x000fea0003c00000 */
[----:B-12---:R-:W-:Y:S05]  /*1e50*/  BRA `(.L_x_751) ;  /* 0xfffff93000007947 */ /* 0x006fea000383ffff */
.L_x_741:
[----:B-1----:R-:W-:Y:S01]  /*1e60*/  MOV R22, R27 ;  /* 0x0000001b00167202 */ /* 0x002fe20000000f00 */
[----:B------:R-:W-:Y:S01]  /*1e70*/  IMAD.MOV.U32 R26, RZ, RZ, 0x8 ;  /* 0x00000008ff1a7424 */ /* 0x000fe200078e00ff */
[----:B------:R-:W-:Y:S01]  /*1e80*/  MOV R2, 0x1ec0 ;  /* 0x00001ec000027802 */ /* 0x000fe20000000f00 */
[----:B------:R-:W-:-:S02]  /*1e90*/  IMAD.MOV.U32 R25, RZ, RZ, 0x1f ;  /* 0x0000001fff197424 */ /* 0x000fc400078e00ff */
[----:B------:R-:W-:Y:S02]  /*1ea0*/  IMAD.MOV.U32 R24, RZ, RZ, -0x1 ;  /* 0xffffffffff187424 */ /* 0x000fe400078e00ff */
[----:B------:R-:W-:Y:S05]  /*1eb0*/  CALL.REL.NOINC `($__internal_39_$__cuda_sm70_shflsync_bfly_p) ;  /* 0x0000022000007944 */ /* 0x000fea0003c00000 */
[----:B-12---:R-:W-:Y:S01]  /*1ec0*/  FADD.FTZ R22, R27, R25 ;  /* 0x000000191b167221 */ /* 0x006fe20000010000 */
[----:B------:R-:W-:Y:S01]  /*1ed0*/  HFMA2.MMA R25, -RZ, RZ, 0, 1.847743988037109375e-06 ;  /* 0x0000001fff197435 */ /* 0x000fe200000001ff */
[----:B------:R-:W-:Y:S01]  /*1ee0*/  IMAD.MOV.U32 R26, RZ, RZ, 0x4 ;  /* 0x00000004ff1a7424 */ /* 0x000fe200078e00ff */
[----:B------:R-:W-:Y:S01]  /*1ef0*/  MOV R2, 0x1f20 ;  /* 0x00001f2000027802 */ /* 0x000fe20000000f00 */
[----:B------:R-:W-:-:S03]  /*1f00*/  IMAD.MOV.U32 R24, RZ, RZ, -0x1 ;  /* 0xffffffffff187424 */ /* 0x000fc600078e00ff */
[----:B------:R-:W-:Y:S05]  /*1f10*/  CALL.REL.NOINC `($__internal_39_$__cuda_sm70_shflsync_bfly_p) ;  /* 0x000001c000007944 */ /* 0x000fea0003c00000 */
[----:B-12---:R-:W-:Y:S01]  /*1f20*/  FADD.FTZ R22, R22, R25 ;  /* 0x0000001916167221 */ /* 0x006fe20000010000 */
[----:B------:R-:W-:Y:S01]  /*1f30*/  MOV R2, 0x1f80 ;  /* 0x00001f8000027802 */ /* 0x000fe20000000f00 */
[----:B------:R-:W-:Y:S02]  /*1f40*/  IMAD.MOV.U32 R26, RZ, RZ, 0x2 ;  /* 0x00000002ff1a7424 */ /* 0x000fe400078e00ff */
[----:B------:R-:W-:Y:S02]  /*1f50*/  IMAD.MOV.U32 R25, RZ, RZ, 0x1f ;  /* 0x0000001fff197424 */ /* 0x000fe400078e00ff */
[----:B------:R-:W-:-:S02]  /*1f60*/  IMAD.MOV.U32 R24, RZ, RZ, -0x1 ;  /* 0xffffffffff187424 */ /* 0x000fc400078e00ff */
[----:B------:R-:W-:Y:S05]  /*1f70*/  CALL.REL.NOINC `($__internal_39_$__cuda_sm70_shflsync_bfly_p) ;  /* 0x0000016000007944 */ /* 0x000fea0003c00000 */
[----:B-12---:R-:W-:Y:S01]  /*1f80*/  FADD.FTZ R22, R22, R25 ;  /* 0x0000001916167221 */ /* 0x006fe20000010000 */
[----:B------:R-:W-:Y:S01]  /*1f90*/  MOV R26, 0x1 ;  /* 0x00000001001a7802 */ /* 0x000fe20000000f00 */
[----:B------:R-:W-:Y:S01]  /*1fa0*/  IMAD.MOV.U32 R25, RZ, RZ, 0x1f ;  /* 0x0000001fff197424 */ /* 0x000fe200078e00ff */
[----:B------:R-:W-:Y:S01]  /*1fb0*/  MOV R2, 0x1fe0 ;  /* 0x00001fe000027802 */ /* 0x000fe20000000f00 */
[----:B------:R-:W-:-:S02]  /*1fc0*/  IMAD.MOV.U32 R24, RZ, RZ, -0x1 ;  /* 0xffffffffff187424 */ /* 0x000fc400078e00ff */
[----:B------:R-:W-:Y:S05]  /*1fd0*/  CALL.REL.NOINC `($__internal_39_$__cuda_sm70_shflsync_bfly_p) ;  /* 0x0000010000007944 */ /* 0x000fea0003c00000 */
[----:B-12---:R-:W-:Y:S05]  /*1fe0*/  BRA `(.L_x_752) ;  /* 0xfffff83000007947 */ /* 0x006fea000383ffff */
.L_x_747:
[----:B------:R-:W-:Y:S01]  /*1ff0*/  HFMA2.MMA R25, -RZ, RZ, 0, 1.847743988037109375e-06 ;  /* 0x0000001fff197435 */ /* 0x000fe200000001ff */
[----:B------:R-:W-:Y:S01]  /*2000*/  IMAD.MOV.U32 R22, RZ, RZ, R18 ;  /* 0x000000ffff167224 */ /* 0x000fe200078e0012 */
[----:B------:R-:W-:Y:S01]  /*2010*/  MOV R2, 0x2050 ;  /* 0x0000205000027802 */ /* 0x000fe20000000f00 */
[----:B------:R-:W-:-:S02]  /*2020*/  IMAD.MOV.U32 R26, RZ, RZ, R15 ;  /* 0x000000ffff1a7224 */ /* 0x000fc400078e000f */
[----:B------:R-:W-:Y:S02]  /*2030*/  IMAD.MOV.U32 R24, RZ, RZ, -0x1 ;  /* 0xffffffffff187424 */ /* 0x000fe400078e00ff */
[----:B------:R-:W-:Y:S05]  /*2040*/  CALL.REL.NOINC `($__internal_39_$__cuda_sm70_shflsync_bfly_p) ;  /* 0x0000009000007944 */ /* 0x000fea0003c00000 */
[----:B-12---:R-:W-:Y:S01]  /*2050*/  IMAD.MOV.U32 R22, RZ, RZ, R25 ;  /* 0x000000ffff167224 */ /* 0x006fe200078e0019 */
[----:B------:R-:W-:Y:S05]  /*2060*/  BRA `(.L_x_753) ;  /* 0xfffff95000007947 */ /* 0x000fea000383ffff */
.L_x_748:
[----:B------:R-:W-:Y:S01]  /*2070*/  IMAD.MOV.U32 R22, RZ, RZ, R20 ;  /* 0x000000ffff167224 */ /* 0x000fe200078e0014 */
[----:B------:R-:W-:Y:S01]  /*2080*/  MOV R25, 0x1f ;  /* 0x0000001f00197802 */ /* 0x000fe20000000f00 */
[----:B------:R-:W-:Y:S01]  /*2090*/  IMAD.MOV.U32 R26, RZ, RZ, R15 ;  /* 0x000000ffff1a7224 */ /* 0x000fe200078e000f */
[----:B------:R-:W-:Y:S01]  /*20a0*/  MOV R2, 0x20d0 ;  /* 0x000020d000027802 */ /* 0x000fe20000000f00 */
[----:B------:R-:W-:Y:S02]  /*20b0*/  IMAD.MOV.U32 R24, RZ, RZ, -0x1 ;  /* 0xffffffffff187424 */ /* 0x000fe400078e00ff */
[----:B------:R-:W-:Y:S05]  /*20c0*/  CALL.REL.NOINC `($__internal_39_$__cuda_sm70_shflsync_bfly_p) ;  /* 0x0000001000007944 */ /* 0x000fea0003c00000 */
[----:B-12---:R-:W-:Y:S05]  /*20d0*/  BRA `(.L_x_754) ;  /* 0xfffffb2000007947 */ /* 0x006fea000383ffff */
        .weak           $__internal_39_$__cuda_sm70_shflsync_bfly_p
        .type           $__internal_39_$__cuda_sm70_shflsync_bfly_p,@function
        .size           $__internal_39_$__cuda_sm70_shflsync_bfly_p,($__internal_40_$__cuda_sm70_warpsync - $__internal_39_$__cuda_sm70_shflsync_bfly_p)
$__internal_39_$__cuda_sm70_shflsync_bfly_p:
[----:B------:R-:W-:Y:S01]  /*20e0*/  IMAD.MOV.U32 R3, RZ, RZ, 0x0 ;  /* 0x00000000ff037424 */ /* 0x000fe200078e00ff */
[----:B------:R-:W-:Y:S04]  /*20f0*/  WARPSYNC R24 ;  /* 0x0000001800007348 */ /* 0x000fe80003800000 */
[----:B------:R1:W2:Y:S01]  /*2100*/  SHFL.BFLY PT, R25, R22, R26, R25 ;  /* 0x0c00001a16197389 */ /* 0x0002a200000e0019 */
[----:B------:R-:W-:Y:S05]  /*2110*/  RET.REL.NODEC R2 `(_ZN12tensorrt_llm7kernels32fusedQKNormRopeKernelNTokenHeadsIN3c108BFloat16ENS2_4HalfELi64ELb0ELi8EEEvPviiifPKvS7_S7_PKlii) ;  /* 0xffffdee002007950 */ /* 0x000fea0003c3ffff */
        .weak           $__internal_40_$__cuda_sm70_warpsync
        .type           $__internal_40_$__cuda_sm70_warpsync,@function
        .size           $__internal_40_$__cuda_sm70_warpsync,(.L_x_3676 - $__internal_40_$__cuda_sm70_warpsync)
$__internal_40_$__cuda_sm70_warpsync:
[----:B------:R-:W-:Y:S04]  /*2120*/  WARPSYNC R3 ;  /* 0x0000000300007348 */ /* 0x000fe80003800000 */
[----:B------:R-:W-:-:S04]  /*2130*/  IMAD.MOV.U32 R3, RZ, RZ, 0x0 ;  /* 0x00000000ff037424 */ /* 0x000fc800078e00ff */
[----:B------:R-:W-:Y:S05]  /*2140*/  RET.REL.NODEC R2 `(_ZN12tensorrt_llm7kernels32fusedQKNormRopeKernelNTokenHeadsIN3c108BFloat16ENS2_4HalfELi64ELb0ELi8EEEvPviiifPKvS7_S7_PKlii) ;  /* 0xffffdeb002007950 */ /* 0x000fea0003c3ffff */
.L_x_755:
        /* <DEDUP_REMOVED lines=11> */
.L_x_3676:


//--------------------- .text._ZN12tensorrt_llm7kernels32fusedQKNormRopeKernelNTokenHeadsIN3c108BFloat16ENS2_4HalfELi64ELb1ELi8EEEvPviiifPKvS7_S7_PKlii --------------------------
	.section	.text._ZN12tensorrt_llm7kernels32fusedQKNormRopeKernelNTokenHeadsIN3c108BFloat16ENS2_4HalfELi64ELb1ELi8EEEvPviiifPKvS7_S7_PKlii,"ax",@progbits
	.sectioninfo	@"SHI_REGISTERS=32"
	.align	128
        .global         _ZN12tensorrt_llm7kernels32fusedQKNormRopeKernelNTokenHeadsIN3c108BFloat16ENS2_4HalfELi64ELb1ELi8EEEvPviiifPKvS7_S7_PKlii
        .type           _ZN12tensorrt_llm7kernels32fusedQKNormRopeKernelNTokenHeadsIN3c108BFloat16ENS2_4HalfELi64ELb1ELi8EEEvPviiifPKvS7_S7_PKlii,@function
        .size           _ZN12tensorrt_llm7kernels32fusedQKNormRopeKernelNTokenHeadsIN3c108BFloat16ENS2_4HalfELi64ELb1ELi8EEEvPviiifPKvS7_S7_PKlii,(.L_x_3677 - _ZN12tensorrt_llm7kernels32fusedQKNormRopeKernelNTokenHeadsIN3c108BFloat16ENS2_4HalfELi64ELb1ELi8EEEvPviiifPKvS7_S7_PKlii)
        .other          _ZN12tensorrt_llm7kernels32fusedQKNormRopeKernelNTokenHeadsIN3c108BFloat16ENS2_4HalfELi64ELb1ELi8EEEvPviiifPKvS7_S7_PKlii,@"STO_CUDA_ENTRY STV_DEFAULT"
_ZN12tensorrt_llm7kernels32fusedQKNormRopeKernelNTokenHeadsIN3c108BFloat16ENS2_4HalfELi64ELb1ELi8EEEvPviiifPKvS7_S7_PKlii:
.text._ZN12tensorrt_llm7kernels32fusedQKNormRopeKernelNTokenHeadsIN3c108BFloat16ENS2_4HalfELi64ELb1ELi8EEEvPviiifPKvS7_S7_PKlii:
        /* <DEDUP_REMOVED lines=74> */
.L_x_760:
        /* <DEDUP_REMOVED lines=45> */
.L_x_759:
[----:B------:R-:W-:Y:S05]  /*0770*/  BSYNC B1 ;  /* 0x0000000000017941 */ /* 0x000fea0003800000 */
.L_x_758:
        /* <DEDUP_REMOVED lines=9> */
.L_x_761:
        /* <DEDUP_REMOVED lines=16> */
.L_x_757:
[----:B------:R-:W-:Y:S05]  /*0910*/  BSYNC B0 ;  /* 0x0000000000007941 */ /* 0x000fea0003800000 */
.L_x_756:
        /* <DEDUP_REMOVED lines=35> */
.L_x_766:
        /* <DEDUP_REMOVED lines=13> */
.L_x_765:
[----:B------:R-:W-:Y:S05]  /*0c20*/  BSYNC B1 ;  /* 0x0000000000017941 */ /* 0x000fea0003800000 */
.L_x_764:
        /* <DEDUP_REMOVED lines=22> */
.L_x_769:
        /* <DEDUP_REMOVED lines=40> */
[--C-:B------:R-:W-:Y:S01]  /*1010*/  IMAD.IADD R28, R10, 0x1, R29.reuse ;  /* 0x000000010a1c7824 */ /* 0x100fe200078e021d */
[----:B------:R-:W-:Y:S01]  /*1020*/  IADD3.X R11, RZ, R11, RZ, P3, !PT ;  /* 0x0000000bff0b7210 */ /* 0x000fe20001ffe4ff */
[--C-:B---3--:R-:W-:Y:S02]  /*1030*/  IMAD.IADD R24, R23, 0x1, R29.reuse ;  /* 0x0000000117187824 */ /* 0x108fe400078e021d */
[----:B------:R-:W-:Y:S01]  /*1040*/  IMAD.IADD R29, R19, 0x1, R29 ;  /* 0x00000001131d7824 */ /* 0x000fe200078e021d */
[----:B------:R1:W-:Y:S04]  /*1050*/  LDGSTS.E.BYPASS.128 [R28], [R12.64+-0x800] ;  /* 0x000008000c1c7fae */ /* 0x0003e8000b901c46 */
[----:B------:R1:W-:Y:S04]  /*1060*/  LDGSTS.E.BYPASS.128 [R26], [R12.64+-0x600] ;  /* 0x00000a000c1a7fae */ /* 0x0003e8000b901c46 */
[----:B------:R1:W-:Y:S04]  /*1070*/  LDGSTS.E.BYPASS.128 [R24], [R12.64+-0x400] ;  /* 0x00000c000c187fae */ /* 0x0003e8000b901c46 */
[----:B------:R1:W-:Y:S01]  /*1080*/  LDGSTS.E.BYPASS.128 [R29], [R12.64+-0x200] ;  /* 0x00000e000c1d7fae */ /* 0x0003e2000b901c46 */
[----:B------:R-:W-:Y:S05]  /*1090*/  @!P2 BRA `(.L_x_769) ;  /* 0xfffffcf00000a947 */ /* 0x000fea000383ffff */
.L_x_768:
[----:B------:R-:W-:Y:S05]  /*10a0*/  BSYNC B1 ;  /* 0x0000000000017941 */ /* 0x000fea0003800000 */
.L_x_767:
[----:B-1----:R-:W-:Y:S01]  /*10b0*/  IMAD.IADD R12, R9, 0x1, -R14 ;  /* 0x00000001090c7824 */ /* 0x002fe200078e0a0e */
[----:B------:R-:W-:Y:S04]  /*10c0*/  BSSY B1, `(.L_x_770) ;  /* 0x000001f000017945 */ /* 0x000fe80003800000 */
[----:B------:R-:W-:-:S13]  /*10d0*/  ISETP.GT.AND P2, PT, R12, 0x80, PT ;  /* 0x000000800c00780c */ /* 0x000fda0003f44270 */
[----:B------:R-:W-:Y:S05]  /*10e0*/  @!P2 BRA `(.L_x_771) ;  /* 0x000001c00000a947 */ /* 0x000fea0003800000 */
[----:B------:R-:W-:Y:S01]  /*10f0*/  IADD3 R16, P0, R25, R8, RZ ;  /* 0x0000000819107210 */ /* 0x000fe20007f1e0ff */
[--C-:B------:R-:W-:Y:S01]  /*1100*/  IMAD.IADD R27, R18, 0x1, R25.reuse ;  /* 0x00000001121b7824 */ /* 0x100fe200078e0219 */
[-C--:B------:R-:W-:Y:S01]  /*1110*/  IADD3 R24, R10, R25.reuse, RZ ;  /* 0x000000190a187210 */ /* 0x080fe20007ffe0ff */
[----:B------:R-:W-:Y:S01]  /*1120*/  IMAD.IADD R29, R23, 0x1, R25 ;  /* 0x00000001171d7824 */ /* 0x000fe200078e0219 */
[----:B------:R-:W-:Y:S01]  /*1130*/  IADD3 R28, R19, R25, RZ ;  /* 0x00000019131c7210 */ /* 0x000fe20007ffe0ff */
[----:B------:R-:W-:Y:S01]  /*1140*/  IMAD.X R17, R11, 0x1, R20, P0 ;  /* 0x000000010b117824 */ /* 0x000fe200000e0614 */
[----:B------:R-:W-:Y:S02]  /*1150*/  IADD3 R12, P0, R16, 0x1000, RZ ;  /* 0x00001000100c7810 */ /* 0x000fe40007f1e0ff */
[----:B------:R-:W-:Y:S02]  /*1160*/  IADD3 R14, R14, 0x100, RZ ;  /* 0x000001000e0e7810 */ /* 0x000fe40007ffe0ff */
[----:B------:R-:W-:Y:S01]  /*1170*/  @!PT LDS RZ, [RZ] ;  /* 0x00000000fffff984 */ /* 0x000fe20000000800 */
[----:B------:R-:W-:Y:S01]  /*1180*/  @!PT LDS RZ, [RZ] ;  /* 0x00000000fffff984 */ /* 0x000fe20000000800 */
[----:B------:R-:W-:Y:S01]  /*1190*/  @!PT LDS RZ, [RZ] ;  /* 0x00000000fffff984 */ /* 0x000fe20000000800 */
[----:B------:R1:W-:Y:S01]  /*11a0*/  LDGSTS.E.BYPASS.128 [R24], [R16.64] ;  /* 0x0000000010187fae */ /* 0x0003e2000b901c46 */
[----:B------:R-:W-:Y:S01]  /*11b0*/  IMAD.X R13, RZ, RZ, R17, P0 ;  /* 0x000000ffff0d7224 */ /* 0x000fe200000e0611 */
[----:B------:R-:W-:-:S02]  /*11c0*/  PLOP3.LUT P0, PT, PT, PT, PT, 0x8, 0x0 ;  /* 0x000000000000781c */ /* 0x000fc40003f0e170 */
[----:B------:R2:W-:Y:S04]  /*11d0*/  LDGSTS.E.BYPASS.128 [R27], [R16.64+0x200] ;  /* 0x00000200101b7fae */ /* 0x0005e8000b901c46 */
[----:B------:R3:W-:Y:S04]  /*11e0*/  LDGSTS.E.BYPASS.128 [R29], [R16.64+0x400] ;  /* 0x00000400101d7fae */ /* 0x0007e8000b901c46 */
[----:B------:R4:W-:Y:S01]  /*11f0*/  LDGSTS.E.BYPASS.128 [R28], [R16.64+0x600] ;  /* 0x00000600101c7fae */ /* 0x0009e2000b901c46 */
[C---:B--2---:R-:W-:Y:S02]  /*1200*/  IADD3 R27, R25.reuse, 0x800, RZ ;  /* 0x00000800191b7810 */ /* 0x044fe40007ffe0ff */
[----:B------:R-:W-:-:S02]  /*1210*/  IADD3 R25, P2, R25, 0x1000, RZ ;  /* 0x0000100019197810 */ /* 0x000fc40007f5e0ff */
[----:B-1----:R-:W-:Y:S01]  /*1220*/  IADD3 R24, R18, R27, RZ ;  /* 0x0000001b12187210 */ /* 0x002fe20007ffe0ff */
[--C-:B------:R-:W-:Y:S01]  /*1230*/  IMAD.IADD R26, R10, 0x1, R27.reuse ;  /* 0x000000010a1a7824 */ /* 0x100fe200078e021b */
[----:B------:R-:W-:Y:S01]  /*1240*/  IADD3.X R11, RZ, R11, RZ, P2, !PT ;  /* 0x0000000bff0b7210 */ /* 0x000fe200017fe4ff */
[--C-:B---3--:R-:W-:Y:S02]  /*1250*/  IMAD.IADD R29, R23, 0x1, R27.reuse ;  /* 0x00000001171d7824 */ /* 0x108fe400078e021b */
[----:B------:R-:W-:Y:S01]  /*1260*/  IMAD.IADD R27, R19, 0x1, R27 ;  /* 0x00000001131b7824 */ /* 0x000fe200078e021b */
[----:B------:R4:W-:Y:S04]  /*1270*/  LDGSTS.E.BYPASS.128 [R26], [R12.64+-0x800] ;  /* 0x000008000c1a7fae */ /* 0x0009e8000b901c46 */
[----:B------:R4:W-:Y:S04]  /*1280*/  LDGSTS.E.BYPASS.128 [R24], [R12.64+-0x600] ;  /* 0x00000a000c187fae */ /* 0x0009e8000b901c46 */
[----:B------:R4:W-:Y:S04]  /*1290*/  LDGSTS.E.BYPASS.128 [R29], [R12.64+-0x400] ;  /* 0x00000c000c1d7fae */ /* 0x0009e8000b901c46 */
[----:B------:R4:W-:Y:S02]  /*12a0*/  LDGSTS.E.BYPASS.128 [R27], [R12.64+-0x200] ;  /* 0x00000e000c1b7fae */ /* 0x0009e4000b901c46 */
.L_x_771:
[----:B------:R-:W-:Y:S05]  /*12b0*/  BSYNC B1 ;  /* 0x0000000000017941 */ /* 0x000fea0003800000 */
.L_x_770:
[----:B------:R-:W-:-:S13]  /*12c0*/  ISETP.LT.OR P0, PT, R14, R9, P0 ;  /* 0x000000090e00720c */ /* 0x000fda0000701670 */
[----:B------:R-:W-:Y:S05]  /*12d0*/  @!P0 BRA `(.L_x_763) ;  /* 0x000000d000008947 */ /* 0x000fea0003800000 */
[----:B------:R-:W-:Y:S01]  /*12e0*/  IADD3 R8, P0, R25, R8, RZ ;  /* 0x0000000819087210 */ /* 0x000fe20007f1e0ff */
[--C-:B----4-:R-:W-:Y:S02]  /*12f0*/  IMAD.IADD R13, R10, 0x1, R25.reuse ;  /* 0x000000010a0d7824 */ /* 0x110fe400078e0219 */
[--C-:B------:R-:W-:Y:S02]  /*1300*/  IMAD.IADD R23, R23, 0x1, R25.reuse ;  /* 0x0000000117177824 */ /* 0x100fe400078e0219 */
[----:B------:R-:W-:Y:S01]  /*1310*/  IMAD.X R9, R11, 0x1, R20, P0 ;  /* 0x000000010b097824 */ /* 0x000fe200000e0614 */
[----:B------:R-:W-:Y:S01]  /*1320*/  IADD3 R11, R18, R25, RZ ;  /* 0x00000019120b7210 */ /* 0x000fe20007ffe0ff */
        /* <DEDUP_REMOVED lines=8> */
.L_x_763:
[----:B------:R-:W-:Y:S05]  /*13b0*/  BSYNC B0 ;  /* 0x0000000000007941 */ /* 0x000fea0003800000 */
.L_x_762:
[----:B------:R-:W-:Y:S01]  /*13c0*/  SHF.L.U32 R20, R22, 0x1, RZ ;  /* 0x0000000116147819 */ /* 0x000fe200000006ff */
[----:B------:R-:W0:Y:S04]  /*13d0*/  LDGDEPBAR ;  /* 0x00000000000079af */ /* 0x000e280000000000 */
        /* <DEDUP_REMOVED lines=16> */
[----:B------:R-:W-:Y:S01]  /*14e0*/  SHF.R.S32.HI R17, RZ, 0x1, R17 ;  /* 0x00000001ff117819 */ /* 0x000fe20000011411 */
[----:B------:R-:W-:Y:S01]  /*14f0*/  BSSY B0, `(.L_x_772) ;  /* 0x0000077000007945 */ /* 0x000fe20003800000 */
[----:B------:R-:W-:Y:S01]  /*1500*/  IADD3 R2, -R2, -0x2, RZ ;  /* 0xfffffffe02027810 */ /* 0x000fe20007ffe1ff */
[----:B------:R-:W-:Y:S01]  /*1510*/  IMAD R15, R22, 0x4, R15 ;  /* 0x00000004160f7824 */ /* 0x000fe200078e020f */
[----:B------:R-:W-:Y:S01]  /*1520*/  SHF.L.U32 R16, R16, 0x6, RZ ;  /* 0x0000000610107819 */ /* 0x000fe200000006ff */
        /* <DEDUP_REMOVED lines=10> */
[----:B------:R-:W-:Y:S01]  /*15d0*/  HFMA2.MMA R12, -RZ, RZ, 0, 0 ;  /* 0x00000000ff0c7435 */ /* 0x000fe200000001ff */
[----:B------:R-:W-:-:S09]  /*15e0*/  IMAD.IADD R7, R0, 0x1, -R13 ;  /* 0x0000000100077824 */ /* 0x000fd200078e0a0d */
.L_x_780:
[----:B------:R-:W-:Y:S02]  /*15f0*/  IMAD R6, R12, 0x80, R15 ;  /* 0x000000800c067824 */ /* 0x000fe400078e020f */
[----:B------:R-:W-:-:S03]  /*1600*/  IMAD.IADD R5, R21, 0x1, R12 ;  /* 0x0000000115057824 */ /* 0x000fc600078e020c */
[----:B------:R-:W1:Y:S02]  /*1610*/  LDS R2, [R6] ;  /* 0x0000000006027984 */ /* 0x000e640000000800 */
        /* <DEDUP_REMOVED lines=11> */
.L_x_785:
        /* <DEDUP_REMOVED lines=9> */
.L_x_786:
[----:B------:R-:W-:Y:S01]  /*1760*/  ISETP.NE.AND P0, PT, R12, RZ, PT ;  /* 0x000000ff0c00720c */ /* 0x000fe20003f05270 */
[----:B------:R-:W-:Y:S01]  /*1770*/  BSSY B1, `(.L_x_776) ;  /* 0x0000004000017945 */ /* 0x000fe20003800000 */
[----:B------:R-:W-:-:S11]  /*1780*/  ISETP.GE.AND P1, PT, R22, R17, PT ;  /* 0x000000111600720c */ /* 0x000fd60003f26270 */
[----:B------:R-:W-:Y:S05]  /*1790*/  @P0 BRA `(.L_x_777) ;  /* 0x0000001000000947 */ /* 0x000fea0003800000 */
[----:B------:R-:W-:-:S04]  /*17a0*/  DEPBAR.LE SB0, 0x0 ;  /* 0x000080000000791a */ /* 0x000fc80000000000 */
.L_x_777:
[----:B------:R-:W-:Y:S05]  /*17b0*/  BSYNC B1 ;  /* 0x0000000000017941 */ /* 0x000fea0003800000 */
.L_x_776:
[----:B------:R-:W3:Y:S01]  /*17c0*/  @!P1 LDS.U16 R24, [R10] ;  /* 0x000000000a189984 */ /* 0x000ee20000000400 */
[----:B--2---:R-:W-:Y:S01]  /*17d0*/  FADD.FTZ R26, R26, R28 ;  /* 0x0000001c1a1a7221 */ /* 0x004fe20000010000 */
[----:B------:R-:W-:Y:S01]  /*17e0*/  FSEL R27, R18, R9, !P2 ;  /* 0x00000009121b7208 */ /* 0x000fe20005000000 */
[----:B------:R-:W-:Y:S01]  /*17f0*/  IMAD.MOV.U32 R23, RZ, RZ, 0x3c800000 ;  /* 0x3c800000ff177424 */ /* 0x000fe200078e00ff */
[----:B------:R-:W2:Y:S01]  /*1800*/  @!P1 LDS.U16 R25, [R14] ;  /* 0x000000000e199984 */ /* 0x000ea20000000400 */
[----:B------:R-:W-:Y:S02]  /*1810*/  LEA R3, R3, R0, 0x6 ;  /* 0x0000000003037211 */ /* 0x000fe400078e30ff */
[----:B------:R-:W-:Y:S01]  /*1820*/  FFMA.FTZ R26, R26, R23, c[0x0][0x174] ;  /* 0x00005d001a1a7623 */ /* 0x000fe20000010017 */
[----:B------:R-:W4:Y:S01]  /*1830*/  LDS R6, [R6+0x80] ;  /* 0x0000800006067984 */ /* 0x000f220000000800 */
[----:B------:R-:W-:Y:S02]  /*1840*/  FSEL R23, R19, R8, !P2 ;  /* 0x0000000813177208 */ /* 0x000fe40005000000 */
[----:B------:R-:W-:-:S02]  /*1850*/  IADD3 R5, R5, 0x1, RZ ;  /* 0x0000000105057810 */ /* 0x000fc40007ffe0ff */
[----:B------:R-:W5:Y:S02]  /*1860*/  MUFU.RSQ R26, R26 ;  /* 0x0000001a001a7308 */ /* 0x000f640000001400 */
[----:B------:R-:W-:Y:S01]  /*1870*/  ISETP.GE.AND P0, PT, R5, c[0x0][0x168], PT ;  /* 0x00005a0005007a0c */ /* 0x000fe20003f06270 */
[C---:B-----5:R-:W-:Y:S02]  /*1880*/  FMUL.FTZ R23, R26.reuse, R23 ;  /* 0x000000171a177220 */ /* 0x060fe40000410000 */
[----:B------:R-:W-:Y:S02]  /*1890*/  FMUL.FTZ R27, R26, R27 ;  /* 0x0000001b1a1b7220 */ /* 0x000fe40000410000 */
[----:B------:R-:W-:Y:S02]  /*18a0*/  FMUL.FTZ R23, R2, R23 ;  /* 0x0000001702177220 */ /* 0x000fe40000410000 */
[----:B------:R-:W-:Y:S02]  /*18b0*/  FMUL.FTZ R4, R4, R27 ;  /* 0x0000001b04047220 */ /* 0x000fe40000410000 */
[----:B------:R-:W-:Y:S01]  /*18c0*/  IMAD.MOV.U32 R2, RZ, RZ, 0x2 ;  /* 0x00000002ff027424 */ /* 0x000fe200078e00ff */
[----:B---3--:R-:W-:-:S03]  /*18d0*/  @!P1 HADD2.F32 R24, -RZ, R24.H0_H0 ;  /* 0x20000018ff189230 */ /* 0x008fc60000004100 */
[----:B------:R-:W-:Y:S01]  /*18e0*/  IMAD.WIDE R2, R3, R2, c[0x0][0x160] ;  /* 0x0000580003027625 */ /* 0x000fe200078e0202 */
[----:B--2---:R-:W-:-:S03]  /*18f0*/  @!P1 HADD2.F32 R25, -RZ, R25.H0_H0 ;  /* 0x20000019ff199230 */ /* 0x004fc60000004100 */
        /* <DEDUP_REMOVED lines=17> */
.L_x_787:
        /* <DEDUP_REMOVED lines=9> */
.L_x_788:
        /* <DEDUP_REMOVED lines=17> */
[----:B---3--:R-:W-:-:S02]  /*1bb0*/  @!P1 HADD2.F32 R4, -RZ, R4.H0_H0 ;  /* 0x20000004ff049230 */ /* 0x008fc40000004100 */
[----:B--2---:R-:W-:-:S03]  /*1bc0*/  @!P1 HADD2.F32 R3, -RZ, R3.H0_H0 ;  /* 0x20000003ff039230 */ /* 0x004fc60000004100 */
        /* <DEDUP_REMOVED lines=9> */
.L_x_773:
[----:B------:R-:W-:Y:S05]  /*1c60*/  BSYNC B0 ;  /* 0x0000000000007941 */ /* 0x000fea0003800000 */
.L_x_772:
        /* <DEDUP_REMOVED lines=16> */
.L_x_789:
        /* <DEDUP_REMOVED lines=9> */
.L_x_790:
[----:B------:R-:W-:Y:S01]  /*1e00*/  ISETP.NE.AND P0, PT, R12, RZ, PT ;  /* 0x000000ff0c00720c */ /* 0x000fe20003f05270 */
[----:B------:R-:W-:Y:S01]  /*1e10*/  BSSY B0, `(.L_x_783) ;  /* 0x0000004000007945 */ /* 0x000fe20003800000 */
[----:B------:R-:W-:-:S11]  /*1e20*/  ISETP.GE.AND P2, PT, R22, R17, PT ;  /* 0x000000111600720c */ /* 0x000fd60003f46270 */
[----:B------:R-:W-:Y:S05]  /*1e30*/  @P0 BRA `(.L_x_784) ;  /* 0x0000001000000947 */ /* 0x000fea0003800000 */
[----:B------:R-:W-:-:S04]  /*1e40*/  DEPBAR.LE SB0, 0x0 ;  /* 0x000080000000791a */ /* 0x000fc80000000000 */
.L_x_784:
[----:B------:R-:W-:Y:S05]  /*1e50*/  BSYNC B0 ;  /* 0x0000000000007941 */ /* 0x000fea0003800000 */
.L_x_783:
        /* <DEDUP_REMOVED lines=12> */
[----:B------:R-:W-:Y:S01]  /*1f20*/  MOV R2, 0x2 ;  /* 0x0000000200027802 */ /* 0x000fe20000000f00 */
[----:B------:R-:W-:Y:S01]  /*1f30*/  FMUL.FTZ R0, R0, R9 ;  /* 0x0000000900007220 */ /* 0x000fe20000410000 */
[----:B---3--:R-:W-:-:S03]  /*1f40*/  @!P2 HADD2.F32 R4, -RZ, R10.H0_H0 ;  /* 0x2000000aff04a230 */ /* 0x008fc60000004100 */
[----:B------:R-:W-:Y:S01]  /*1f50*/  IMAD.WIDE R2, R3, R2, c[0x0][0x160] ;  /* 0x0000580003027625 */ /* 0x000fe200078e0202 */
[----:B--2---:R-:W-:-:S03]  /*1f60*/  @!P2 HADD2.F32 R14, -RZ, R14.H0_H0 ;  /* 0x2000000eff0ea230 */ /* 0x004fc60000004100 */
[CC--:B------:R-:W-:Y:S02]  /*1f70*/  @!P2 FMUL.FTZ R5, R19.reuse, R4.reuse ;  /* 0x000000041305a220 */ /* 0x0c0fe40000410000 */
[C---:B------:R-:W-:Y:S02]  /*1f80*/  @!P2 FMUL.FTZ R4, R0.reuse, R4 ;  /* 0x000000040004a220 */ /* 0x040fe40000410000 */
[-C--:B------:R-:W-:Y:S02]  /*1f90*/  @!P2 FFMA.FTZ R5, R0, R14.reuse, -R5 ;  /* 0x0000000e0005a223 */ /* 0x080fe40000010805 */
[----:B------:R-:W-:Y:S02]  /*1fa0*/  @!P2 FFMA.FTZ R19, R19, R14, R4 ;  /* 0x0000000e1313a223 */ /* 0x000fe40000010004 */
[----:B------:R-:W-:-:S05]  /*1fb0*/  @!P2 IMAD.MOV.U32 R0, RZ, RZ, R5 ;  /* 0x000000ffff00a224 */ /* 0x000fca00078e0005 */
[----:B------:R-:W-:-:S05]  /*1fc0*/  F2FP.BF16.PACK_AB R19, R19, R0 ;  /* 0x000000001313723e */ /* 0x000fca00000010ff */
[----:B------:R-:W-:Y:S01]  /*1fd0*/  STG.E [R2.64], R19 ;  /* 0x0000001302007986 */ /* 0x000fe2000c101906 */
[----:B------:R-:W-:Y:S05]  /*1fe0*/  EXIT ;  /* 0x000000000000794d */ /* 0x000fea0003800000 */
.L_x_774:
[----:B------:R-:W-:Y:S01]  /*1ff0*/  HFMA2.MMA R26, -RZ, RZ, 0, 1.847743988037109375e-06 ;  /* 0x0000001fff1a7435 */ /* 0x000fe200000001ff */
[----:B------:R-:W-:Y:S01]  /*2000*/  IMAD.MOV.U32 R25, RZ, RZ, 0x10 ;  /* 0x00000010ff197424 */ /* 0x000fe200078e00ff */
[----:B------:R-:W-:Y:S01]  /*2010*/  MOV R24, 0x2040 ;  /* 0x0000204000187802 */ /* 0x000fe20000000f00 */
[----:B------:R-:W-:-:S03]  /*2020*/  IMAD.MOV.U32 R23, RZ, RZ, -0x1 ;  /* 0xffffffffff177424 */ /* 0x000fc600078e00ff */
[----:B------:R-:W-:Y:S05]  /*2030*/  CALL.REL.NOINC `($__internal_41_$__cuda_sm70_shflsync_bfly_p) ;  /* 0x0000057000007944 */ /* 0x000fea0003c00000 */
[----:B--2---:R-:W-:Y:S05]  /*2040*/  BRA `(.L_x_785) ;  /* 0xfffff68000007947 */ /* 0x004fea000383ffff */
.L_x_775:
[----:B------:R-:W-:Y:S01]  /*2050*/  IMAD.MOV.U32 R25, RZ, RZ, 0x8 ;  /* 0x00000008ff197424 */ /* 0x000fe200078e00ff */
[----:B------:R-:W-:Y:S01]  /*2060*/  MOV R26, 0x1f ;  /* 0x0000001f001a7802 */ /* 0x000fe20000000f00 */
[----:B------:R-:W-:Y:S01]  /*2070*/  IMAD.MOV.U32 R23, RZ, RZ, -0x1 ;  /* 0xffffffffff177424 */ /* 0x000fe200078e00ff */
[----:B------:R-:W-:Y:S02]  /*2080*/  MOV R24, 0x20a0 ;  /* 0x000020a000187802 */ /* 0x000fe40000000f00 */
[----:B------:R-:W-:Y:S05]  /*2090*/  CALL.REL.NOINC `($__internal_41_$__cuda_sm70_shflsync_bfly_p) ;  /* 0x0000051000007944 */ /* 0x000fea0003c00000 */
[----:B--2---:R-:W-:Y:S01]  /*20a0*/  FADD.FTZ R27, R27, R26 ;  /* 0x0000001a1b1b7221 */ /* 0x004fe20000010000 */
[----:B------:R-:W-:Y:S01]  /*20b0*/  HFMA2.MMA R26, -RZ, RZ, 0, 1.847743988037109375e-06 ;  /* 0x0000001fff1a7435 */ /* 0x000fe200000001ff */
[----:B------:R-:W-:Y:S01]  /*20c0*/  IMAD.MOV.U32 R25, RZ, RZ, 0x4 ;  /* 0x00000004ff197424 */ /* 0x000fe200078e00ff */
[----:B------:R-:W-:Y:S01]  /*20d0*/  MOV R24, 0x2100 ;  /* 0x0000210000187802 */ /* 0x000fe20000000f00 */
[----:B------:R-:W-:-:S03]  /*20e0*/  IMAD.MOV.U32 R23, RZ, RZ, -0x1 ;  /* 0xffffffffff177424 */ /* 0x000fc600078e00ff */
[----:B------:R-:W-:Y:S05]  /*20f0*/  CALL.REL.NOINC `($__internal_41_$__cuda_sm70_shflsync_bfly_p) ;  /* 0x000004b000007944 */ /* 0x000fea0003c00000 */
[----:B--2---:R-:W-:Y:S01]  /*2100*/  FADD.FTZ R27, R27, R26 ;  /* 0x0000001a1b1b7221 */ /* 0x004fe20000010000 */
[----:B------:R-:W-:Y:S01]  /*2110*/  MOV R26, 0x1f ;  /* 0x0000001f001a7802 */ /* 0x000fe20000000f00 */
[----:B------:R-:W-:Y:S01]  /*2120*/  IMAD.MOV.U32 R25, RZ, RZ, 0x2 ;  /* 0x00000002ff197424 */ /* 0x000fe200078e00ff */
[----:B------:R-:W-:Y:S01]  /*2130*/  MOV R24, 0x2160 ;  /* 0x0000216000187802 */ /* 0x000fe20000000f00 */
[----:B------:R-:W-:-:S02]  /*2140*/  IMAD.MOV.U32 R23, RZ, RZ, -0x1 ;  /* 0xffffffffff177424 */ /* 0x000fc400078e00ff */
[----:B------:R-:W-:Y:S05]  /*2150*/  CALL.REL.NOINC `($__internal_41_$__cuda_sm70_shflsync_bfly_p) ;  /* 0x0000045000007944 */ /* 0x000fea0003c00000 */
[----:B--2---:R-:W-:Y:S01]  /*2160*/  FADD.FTZ R28, R27, R26 ;  /* 0x0000001a1b1c7221 */ /* 0x004fe20000010000 */
[----:B------:R-:W-:Y:S01]  /*2170*/  HFMA2.MMA R26, -RZ, RZ, 0, 1.847743988037109375e-06 ;  /* 0x0000001fff1a7435 */ /* 0x000fe200000001ff */
[----:B------:R-:W-:Y:S01]  /*2180*/  IMAD.MOV.U32 R25, RZ, RZ, 0x1 ;  /* 0x00000001ff197424 */ /* 0x000fe200078e00ff */
[----:B------:R-:W-:Y:S01]  /*2190*/  MOV R24, 0x21d0 ;  /* 0x000021d000187802 */ /* 0x000fe20000000f00 */
[----:B------:R-:W-:-:S02]  /*21a0*/  IMAD.MOV.U32 R23, RZ, RZ, -0x1 ;  /* 0xffffffffff177424 */ /* 0x000fc400078e00ff */
[----:B------:R-:W-:Y:S02]  /*21b0*/  IMAD.MOV.U32 R27, RZ, RZ, R28 ;  /* 0x000000ffff1b7224 */ /* 0x000fe400078e001c */
[----:B------:R-:W-:Y:S05]  /*21c0*/  CALL.REL.NOINC `($__internal_41_$__cuda_sm70_shflsync_bfly_p) ;  /* 0x000003e000007944 */ /* 0x000fea0003c00000 */
[----:B--2---:R-:W-:Y:S05]  /*21d0*/  BRA `(.L_x_786) ;  /* 0xfffff58000007947 */ /* 0x004fea000383ffff */
.L_x_778:
[----:B------:R-:W-:Y:S01]  /*21e0*/  MOV R25, 0x10 ;  /* 0x0000001000197802 */ /* 0x000fe20000000f00 */
[----:B------:R-:W-:Y:S01]  /*21f0*/  IMAD.MOV.U32 R26, RZ, RZ, 0x1f ;  /* 0x0000001fff1a7424 */ /* 0x000fe200078e00ff */
[----:B------:R-:W-:Y:S01]  /*2200*/  MOV R24, 0x2230 ;  /* 0x0000223000187802 */ /* 0x000fe20000000f00 */
[----:B------:R-:W-:Y:S02]  /*2210*/  IMAD.MOV.U32 R23, RZ, RZ, -0x1 ;  /* 0xffffffffff177424 */ /* 0x000fe400078e00ff */
[----:B-1----:R-:W-:Y:S05]  /*2220*/  CALL.REL.NOINC `($__internal_41_$__cuda_sm70_shflsync_bfly_p) ;  /* 0x0000038000007944 */ /* 0x002fea0003c00000 */
[----:B--2---:R-:W-:Y:S05]  /*2230*/  BRA `(.L_x_787) ;  /* 0xfffff7d000007947 */ /* 0x004fea000383ffff */
.L_x_779:
[----:B--2---:R-:W-:Y:S01]  /*2240*/  MOV R27, R28 ;  /* 0x0000001c001b7202 */ /* 0x004fe20000000f00 */
[----:B------:R-:W-:Y:S01]  /*2250*/  IMAD.MOV.U32 R25, RZ, RZ, 0x8 ;  /* 0x00000008ff197424 */ /* 0x000fe200078e00ff */
[----:B------:R-:W-:Y:S01]  /*2260*/  MOV R23, 0xffffffff ;  /* 0xffffffff00177802 */ /* 0x000fe20000000f00 */
[----:B------:R-:W-:Y:S01]  /*2270*/  IMAD.MOV.U32 R26, RZ, RZ, 0x1f ;  /* 0x0000001fff1a7424 */ /* 0x000fe200078e00ff */
[----:B------:R-:W-:Y:S02]  /*2280*/  MOV R24, 0x22a0 ;  /* 0x000022a000187802 */ /* 0x000fe40000000f00 */
[----:B------:R-:W-:Y:S05]  /*2290*/  CALL.REL.NOINC `($__internal_41_$__cuda_sm70_shflsync_bfly_p) ;  /* 0x0000031000007944 */ /* 0x000fea0003c00000 */
[----:B--2---:R-:W-:Y:S01]  /*22a0*/  FADD.FTZ R27, R28, R26 ;  /* 0x0000001a1c1b7221 */ /* 0x004fe20000010000 */
[----:B------:R-:W-:Y:S01]  /*22b0*/  MOV R23, 0xffffffff ;  /* 0xffffffff00177802 */ /* 0x000fe20000000f00 */
[----:B------:R-:W-:Y:S01]  /*22c0*/  IMAD.MOV.U32 R25, RZ, RZ, 0x4 ;  /* 0x00000004ff197424 */ /* 0x000fe200078e00ff */
[----:B------:R-:W-:Y:S01]  /*22d0*/  MOV R24, 0x2300 ;  /* 0x0000230000187802 */ /* 0x000fe20000000f00 */
[----:B------:R-:W-:-:S02]  /*22e0*/  IMAD.MOV.U32 R26, RZ, RZ, 0x1f ;  /* 0x0000001fff1a7424 */ /* 0x000fc400078e00ff */
        /* <DEDUP_REMOVED lines=13> */
[----:B--2---:R-:W-:Y:S05]  /*23c0*/  BRA `(.L_x_788) ;  /* 0xfffff6d000007947 */ /* 0x004fea000383ffff */
.L_x_781:
[----:B------:R-:W-:Y:S01]  /*23d0*/  IMAD.MOV.U32 R25, RZ, RZ, 0x10 ;  /* 0x00000010ff197424 */ /* 0x000fe200078e00ff */
[----:B------:R-:W-:Y:S01]  /*23e0*/  MOV R23, 0xffffffff ;  /* 0xffffffff00177802 */ /* 0x000fe20000000f00 */
[----:B------:R-:W-:Y:S01]  /*23f0*/  IMAD.MOV.U32 R26, RZ, RZ, 0x1f ;  /* 0x0000001fff1a7424 */ /* 0x000fe200078e00ff */
[----:B------:R-:W-:-:S02]  /*2400*/  MOV R24, 0x2420 ;  /* 0x0000242000187802 */ /* 0x000fc40000000f00 */
[----:B------:R-:W-:Y:S05]  /*2410*/  CALL.REL.NOINC `($__internal_41_$__cuda_sm70_shflsync_bfly_p) ;  /* 0x0000019000007944 */ /* 0x000fea0003c00000 */
[----:B--2---:R-:W-:Y:S05]  /*2420*/  BRA `(.L_x_789) ;  /* 0xfffff94000007947 */ /* 0x004fea000383ffff */
.L_x_782:
[----:B------:R-:W-:Y:S01]  /*2430*/  IMAD.MOV.U32 R25, RZ, RZ, 0x8 ;  /* 0x00000008ff197424 */ /* 0x000fe200078e00ff */
[----:B------:R-:W-:Y:S01]  /*2440*/  MOV R23, 0xffffffff ;  /* 0xffffffff00177802 */ /* 0x000fe20000000f00 */
[----:B------:R-:W-:Y:S01]  /*2450*/  IMAD.MOV.U32 R26, RZ, RZ, 0x1f ;  /* 0x0000001fff1a7424 */ /* 0x000fe200078e00ff */
[----:B------:R-:W-:-:S02]  /*2460*/  MOV R24, 0x2480 ;  /* 0x0000248000187802 */ /* 0x000fc40000000f00 */
        /* <DEDUP_REMOVED lines=20> */
        .weak           $__internal_41_$__cuda_sm70_shflsync_bfly_p
        .type           $__internal_41_$__cuda_sm70_shflsync_bfly_p,@function
        .size           $__internal_41_$__cuda_sm70_shflsync_bfly_p,(.L_x_3677 - $__internal_41_$__cuda_sm70_shflsync_bfly_p)
$__internal_41_$__cuda_sm70_shflsync_bfly_p:
[----:B------:R-:W-:Y:S04]  /*25b0*/  WARPSYNC R23 ;  /* 0x0000001700007348 */ /* 0x000fe80003800000 */
[----:B------:R1:W2:Y:S02]  /*25c0*/  SHFL.BFLY PT, R26, R27, R25, R26 ;  /* 0x0c0000191b1a7389 */ /* 0x0002a400000e001a */
[----:B-1----:R-:W-:-:S04]  /*25d0*/  IMAD.MOV.U32 R25, RZ, RZ, 0x0 ;  /* 0x00000000ff197424 */ /* 0x002fc800078e00ff */
[----:B------:R-:W-:Y:S05]  /*25e0*/  RET.REL.NODEC R24 `(_ZN12tensorrt_llm7kernels32fusedQKNormRopeKernelNTokenHeadsIN3c108BFloat16ENS2_4HalfELi64ELb1ELi8EEEvPviiifPKvS7_S7_PKlii) ;  /* 0xffffda1018007950 */ /* 0x000fea0003c3ffff */
.L_x_791:
        /* <DEDUP_REMOVED lines=9> */
.L_x_3677:


//--------------------- .text._ZN12tensorrt_llm7kernels32fusedQKNormRopeKernelNTokenHeadsIN3c108BFloat16ENS2_4HalfELi256ELb0ELi4EEEvPviiifPKvS7_S7_PKlii --------------------------
	.section	.text._ZN12tensorrt_llm7kernels32fusedQKNormRopeKernelNTokenHeadsIN3c108BFloat16ENS2_4HalfELi256ELb0ELi4EEEvPviiifPKvS7_S7_PKlii,"ax",@progbits
	.sectioninfo	@"SHI_REGISTERS=56"
	.align	128
        .global         _ZN12tensorrt_llm7kernels32fusedQKNormRopeKernelNTokenHeadsIN3c108BFloat16ENS2_4HalfELi256ELb0ELi4EEEvPviiifPKvS7_S7_PKlii
        .type           _ZN12tensorrt_llm7kernels32fusedQKNormRopeKernelNTokenHeadsIN3c108BFloat16ENS2_4HalfELi256ELb0ELi4EEEvPviiifPKvS7_S7_PKlii,@function
        .size           _ZN12tensorrt_llm7kernels32fusedQKNormRopeKernelNTokenHeadsIN3c108BFloat16ENS2_4HalfELi256ELb0ELi4EEEvPviiifPKvS7_S7_PKlii,(.L_x_3679 - _ZN12tensorrt_llm7kernels32fusedQKNormRopeKernelNTokenHeadsIN3c108BFloat16ENS2_4HalfELi256ELb0ELi4EEEvPviiifPKvS7_S7_PKlii)
        .other          _ZN12tensorrt_llm7kernels32fusedQKNormRopeKernelNTokenHeadsIN3c108BFloat16ENS2_4HalfELi256ELb0ELi4EEEvPviiifPKvS7_S7_PKlii,@"STO_CUDA_ENTRY STV_DEFAULT"
_ZN12tensorrt_llm7kernels32fusedQKNormRopeKernelNTokenHeadsIN3c108BFloat16ENS2_4HalfELi256ELb0ELi4EEEvPviiifPKvS7_S7_PKlii:
.text._ZN12tensorrt_llm7kernels32fusedQKNormRopeKernelNTokenHeadsIN3c108BFloat16ENS2_4HalfELi256ELb0ELi4EEEvPviiifPKvS7_S7_PKlii:
        /* <DEDUP_REMOVED lines=74> */
.L_x_796:
        /* <DEDUP_REMOVED lines=45> */
.L_x_795:
[----:B------:R-:W-:Y:S05]  /*0770*/  BSYNC B1 ;  /* 0x0000000000017941 */ /* 0x000fea0003800000 */
.L_x_794:
        /* <DEDUP_REMOVED lines=9> */
.L_x_797:
        /* <DEDUP_REMOVED lines=16> */
.L_x_793:
[----:B------:R-:W-:Y:S05]  /*0910*/  BSYNC B0 ;  /* 0x0000000000007941 */ /* 0x000fea0003800000 */
.L_x_792:
        /* <DEDUP_REMOVED lines=36> */
.L_x_802:
        /* <DEDUP_REMOVED lines=13> */
.L_x_801:
[----:B------:R-:W-:Y:S05]  /*0c30*/  BSYNC B1 ;  /* 0x0000000000017941 */ /* 0x000fea0003800000 */
.L_x_800:
        /* <DEDUP_REMOVED lines=22> */
.L_x_805:
        /* <DEDUP_REMOVED lines=49> */
.L_x_804:
[----:B------:R-:W-:Y:S05]  /*10b0*/  BSYNC B1 ;  /* 0x0000000000017941 */ /* 0x000fea0003800000 */
.L_x_803:
        /* <DEDUP_REMOVED lines=32> */
.L_x_807:
[----:B------:R-:W-:Y:S05]  /*12c0*/  BSYNC B1 ;  /* 0x0000000000017941 */ /* 0x000fea0003800000 */
.L_x_806:
        /* <DEDUP_REMOVED lines=15> */
.L_x_799:
[----:B------:R-:W-:Y:S05]  /*13c0*/  BSYNC B0 ;  /* 0x0000000000007941 */ /* 0x000fea0003800000 */
.L_x_798:
        /* <DEDUP_REMOVED lines=164> */
.L_x_819:
        /* <DEDUP_REMOVED lines=20> */
.L_x_820:
        /* <DEDUP_REMOVED lines=9> */
.L_x_821:
        /* <DEDUP_REMOVED lines=31> */
.L_x_811:
[----:B------:R-:W-:Y:S05]  /*21d0*/  BSYNC B0 ;  /* 0x0000000000007941 */ /* 0x000fea0003800000 */
.L_x_810:
        /* <DEDUP_REMOVED lines=8> */
[----:B------:R-:W-:Y:S05]  /*2260*/  CALL.REL.NOINC `($__internal_43_$__cuda_sm70_warpsync) ;  /* 0x0000139000007944 */ /* 0x000fea0003c00000 */
.L_x_814:
[----:B------:R-:W-:-:S06]  /*2270*/  NOP ;  /* 0x0000000000007918 */ /* 0x000fcc0000000000 */
[----:B------:R-:W-:Y:S05]  /*2280*/  BRA.DIV ~URZ, `(.L_x_815) ;  /* 0x00000b827f007947 */ /* 0x000fea000b800000 */
[----:B------:R-:W-:-:S05]  /*2290*/  IMAD.U32 R13, RZ, RZ, UR5 ;  /* 0x00000005ff0d7e24 */ /* 0x000fca000f8e00ff */
[----:B------:R1:W2:Y:S02]  /*22a0*/  SHFL.BFLY PT, R46, R38, R13, 0x1f ;  /* 0x0c001f0d262e7589 */ /* 0x0002a400000e0000 */
.L_x_822:
        /* <DEDUP_REMOVED lines=113> */
.L_x_823:
        /* <DEDUP_REMOVED lines=15> */
[----:B------:R-:W-:Y:S05]  /*2ab0*/  CALL.REL.NOINC `($__internal_43_$__cuda_sm70_warpsync) ;  /* 0x00000b4000007944 */ /* 0x000fea0003c00000 */
.L_x_817:
[----:B------:R-:W-:-:S06]  /*2ac0*/  NOP ;  /* 0x0000000000007918 */ /* 0x000fcc0000000000 */
.L_x_813:
[----:B------:R-:W-:Y:S05]  /*2ad0*/  BSYNC B0 ;  /* 0x0000000000007941 */ /* 0x000fea0003800000 */
.L_x_812:
        /* <DEDUP_REMOVED lines=19> */
.L_x_818:
[----:B------:R-:W-:Y:S05]  /*2c10*/  EXIT ;  /* 0x000000000000794d */ /* 0x000fea0003800000 */
.L_x_808:
[----:B------:R-:W-:Y:S01]  /*2c20*/  IMAD.MOV.U32 R47, RZ, RZ, 0x10 ;  /* 0x00000010ff2f7424 */ /* 0x000fe200078e00ff */
[----:B------:R-:W-:Y:S01]  /*2c30*/  MOV R12, 0x2c70 ;  /* 0x00002c70000c7802 */ /* 0x000fe20000000f00 */
[----:B------:R-:W-:Y:S02]  /*2c40*/  IMAD.MOV.U32 R46, RZ, RZ, 0x1f ;  /* 0x0000001fff2e7424 */ /* 0x000fe400078e00ff */
[----:B------:R-:W-:Y:S02]  /*2c50*/  IMAD.MOV.U32 R45, RZ, RZ, -0x1 ;  /* 0xffffffffff2d7424 */ /* 0x000fe400078e00ff */
[----:B------:R-:W-:Y:S05]  /*2c60*/  CALL.REL.NOINC `($__internal_42_$__cuda_sm70_shflsync_bfly_p) ;  /* 0x0000095000007944 */ /* 0x000fea0003c00000 */
[----:B-12---:R-:W-:Y:S05]  /*2c70*/  BRA `(.L_x_820) ;  /* 0xfffff2d000007947 */ /* 0x006fea000383ffff */
.L_x_809:
[----:B-1----:R-:W-:Y:S01]  /*2c80*/  MOV R48, R49 ;  /* 0x0000003100307202 */ /* 0x002fe20000000f00 */
[----:B------:R-:W-:Y:S01]  /*2c90*/  IMAD.MOV.U32 R47, RZ, RZ, 0x8 ;  /* 0x00000008ff2f7424 */ /* 0x000fe200078e00ff */
[----:B------:R-:W-:Y:S01]  /*2ca0*/  MOV R12, 0x2ce0 ;  /* 0x00002ce0000c7802 */ /* 0x000fe20000000f00 */
[----:B------:R-:W-:-:S02]  /*2cb0*/  IMAD.MOV.U32 R46, RZ, RZ, 0x1f ;  /* 0x0000001fff2e7424 */ /* 0x000fc400078e00ff */
[----:B------:R-:W-:Y:S02]  /*2cc0*/  IMAD.MOV.U32 R45, RZ, RZ, -0x1 ;  /* 0xffffffffff2d7424 */ /* 0x000fe400078e00ff */
[----:B------:R-:W-:Y:S05]  /*2cd0*/  CALL.REL.NOINC `($__internal_42_$__cuda_sm70_shflsync_bfly_p) ;  /* 0x000008e000007944 */ /* 0x000fea0003c00000 */
[----:B-1----:R-:W-:Y:S01]  /*2ce0*/  HFMA2.MMA R47, -RZ, RZ, 0, 2.384185791015625e-07 ;  /* 0x00000004ff2f7435 */ /* 0x002fe200000001ff */
[----:B--2---:R-:W-:Y:S01]  /*2cf0*/  FADD.FTZ R48, R49, R46 ;  /* 0x0000002e31307221 */ /* 0x004fe20000010000 */
[----:B------:R-:W-:Y:S01]  /*2d00*/  MOV R12, 0x2d40 ;  /* 0x00002d40000c7802 */ /* 0x000fe20000000f00 */
[----:B------:R-:W-:Y:S02]  /*2d10*/  IMAD.MOV.U32 R46, RZ, RZ, 0x1f ;  /* 0x0000001fff2e7424 */ /* 0x000fe400078e00ff */
[----:B------:R-:W-:Y:S02]  /*2d20*/  IMAD.MOV.U32 R45, RZ, RZ, -0x1 ;  /* 0xffffffffff2d7424 */ /* 0x000fe400078e00ff */
[----:B------:R-:W-:Y:S05]  /*2d30*/  CALL.REL.NOINC `($__internal_42_$__cuda_sm70_shflsync_bfly_p) ;  /* 0x0000088000007944 */ /* 0x000fea0003c00000 */
[----:B-12---:R-:W-:Y:S01]  /*2d40*/  FADD.FTZ R48, R48, R46 ;  /* 0x0000002e30307221 */ /* 0x006fe20000010000 */
[----:B------:R-:W-:Y:S01]  /*2d50*/  MOV R46, 0x1f ;  /* 0x0000001f002e7802 */ /* 0x000fe20000000f00 */
[----:B------:R-:W-:Y:S01]  /*2d60*/  IMAD.MOV.U32 R47, RZ, RZ, 0x2 ;  /* 0x00000002ff2f7424 */ /* 0x000fe200078e00ff */
[----:B------:R-:W-:Y:S01]  /*2d70*/  MOV R12, 0x2da0 ;  /* 0x00002da0000c7802 */ /* 0x000fe20000000f00 */
[----:B------:R-:W-:Y:S02]  /*2d80*/  IMAD.MOV.U32 R45, RZ, RZ, -0x1 ;  /* 0xffffffffff2d7424 */ /* 0x000fe400078e00ff */
[----:B------:R-:W-:Y:S05]  /*2d90*/  CALL.REL.NOINC `($__internal_42_$__cuda_sm70_shflsync_bfly_p) ;  /* 0x0000082000007944 */ /* 0x000fea0003c00000 */
[----:B-12---:R-:W-:Y:S01]  /*2da0*/  FADD.FTZ R48, R48, R46 ;  /* 0x0000002e30307221 */ /* 0x006fe20000010000 */
[----:B------:R-:W-:Y:S01]  /*2db0*/  MOV R45, 0xffffffff ;  /* 0xffffffff002d7802 */ /* 0x000fe20000000f00 */
[----:B------:R-:W-:Y:S01]  /*2dc0*/  IMAD.MOV.U32 R47, RZ, RZ, 0x1 ;  /* 0x00000001ff2f7424 */ /* 0x000fe200078e00ff */
[----:B------:R-:W-:Y:S01]  /*2dd0*/  MOV R12, 0x2e00 ;  /* 0x00002e00000c7802 */ /* 0x000fe20000000f00 */
[----:B------:R-:W-:-:S02]  /*2de0*/  IMAD.MOV.U32 R46, RZ, RZ, 0x1f ;  /* 0x0000001fff2e7424 */ /* 0x000fc400078e00ff */
[----:B------:R-:W-:Y:S05]  /*2df0*/  CALL.REL.NOINC `($__internal_42_$__cuda_sm70_shflsync_bfly_p) ;  /* 0x000007c000007944 */ /* 0x000fea0003c00000 */
[----:B-12---:R-:W-:Y:S05]  /*2e00*/  BRA `(.L_x_821) ;  /* 0xfffff1d000007947 */ /* 0x006fea000383ffff */
.L_x_815:
[----:B------:R-:W-:Y:S01]  /*2e10*/  IMAD.MOV.U32 R48, RZ, RZ, R38 ;  /* 0x000000ffff307224 */ /* 0x000fe200078e0026 */
[----:B------:R-:W-:Y:S01]  /*2e20*/  MOV R45, 0xffffffff ;  /* 0xffffffff002d7802 */ /* 0x000fe20000000f00 */
[----:B------:R-:W-:Y:S01]  /*2e30*/  IMAD.U32 R47, RZ, RZ, UR5 ;  /* 0x00000005ff2f7e24 */ /* 0x000fe2000f8e00ff */
[----:B------:R-:W-:Y:S01]  /*2e40*/  MOV R12, 0x2e70 ;  /* 0x00002e70000c7802 */ /* 0x000fe20000000f00 */
[----:B------:R-:W-:-:S02]  /*2e50*/  IMAD.MOV.U32 R46, RZ, RZ, 0x1f ;  /* 0x0000001fff2e7424 */ /* 0x000fc400078e00ff */
[----:B------:R-:W-:Y:S05]  /*2e60*/  CALL.REL.NOINC `($__internal_42_$__cuda_sm70_shflsync_bfly_p) ;  /* 0x0000075000007944 */ /* 0x000fea0003c00000 */
[----:B-12---:R-:W-:Y:S05]  /*2e70*/  BRA `(.L_x_822) ;  /* 0xfffff43000007947 */ /* 0x006fea000383ffff */
.L_x_816:
[----:B------:R-:W-:Y:S01]  /*2e80*/  IMAD.MOV.U32 R48, RZ, RZ, R41 ;  /* 0x000000ffff307224 */ /* 0x000fe200078e0029 */
[----:B------:R-:W-:Y:S01]  /*2e90*/  MOV R45, 0xffffffff ;  /* 0xffffffff002d7802 */ /* 0x000fe20000000f00 */
[----:B------:R-:W-:Y:S01]  /*2ea0*/  IMAD.U32 R47, RZ, RZ, UR5 ;  /* 0x00000005ff2f7e24 */ /* 0x000fe2000f8e00ff */
[----:B------:R-:W-:Y:S01]  /*2eb0*/  MOV R12, 0x2ee0 ;  /* 0x00002ee0000c7802 */ /* 0x000fe20000000f00 */
[----:B------:R-:W-:-:S02]  /*2ec0*/  IMAD.MOV.U32 R46, RZ, RZ, 0x1f ;  /* 0x0000001fff2e7424 */ /* 0x000fc400078e00ff */
[----:B------:R-:W-:Y:S05]  /*2ed0*/  CALL.REL.NOINC `($__internal_42_$__cuda_sm70_shflsync_bfly_p) ;  /* 0x000006e000007944 */ /* 0x000fea0003c00000 */
        /* <DEDUP_REMOVED lines=17> */
[----:B------:R-:W-:Y:S05]  /*2ff0*/  CALL.REL.NOINC `($__internal_42_$__cuda_sm70_shflsync_bfly_p) ;  /* 0x000005c000007944 */ /* 0x000fea0003c00000 */
        /* <DEDUP_REMOVED lines=17> */
[----:B------:R-:W-:Y:S05]  /*3110*/  CALL.REL.NOINC `($__internal_42_$__cuda_sm70_shflsync_bfly_p) ;  /* 0x000004a000007944 */ /* 0x000fea0003c00000 */
        /* <DEDUP_REMOVED lines=17> */
[----:B------:R-:W-:Y:S05]  /*3230*/  CALL.REL.NOINC `($__internal_42_$__cuda_sm70_shflsync_bfly_p) ;  /* 0x0000038000007944 */ /* 0x000fea0003c00000 */
        /* <DEDUP_REMOVED lines=35> */
[----:B------:R-:W-:Y:S05]  /*3470*/  CALL.REL.NOINC `($__internal_42_$__cuda_sm70_shflsync_bfly_p) ;  /* 0x0000014000007944 */ /* 0x000fea0003c00000 */
        /* <DEDUP_REMOVED lines=18> */
[----:B-12---:R-:W-:Y:S01]  /*35a0*/  IMAD.MOV.U32 R45, RZ, RZ, R46 ;  /* 0x000000ffff2d7224 */ /* 0x006fe200078e002e */
[----:B------:R-:W-:Y:S05]  /*35b0*/  BRA `(.L_x_823) ;  /* 0xfffff40000007947 */ /* 0x000fea000383ffff */
        .weak           $__internal_42_$__cuda_sm70_shflsync_bfly_p
        .type           $__internal_42_$__cuda_sm70_shflsync_bfly_p,@function
        .size           $__internal_42_$__cuda_sm70_shflsync_bfly_p,($__internal_43_$__cuda_sm70_warpsync - $__internal_42_$__cuda_sm70_shflsync_bfly_p)
$__internal_42_$__cuda_sm70_shflsync_bfly_p:
[----:B------:R-:W-:Y:S01]  /*35c0*/  MOV R13, 0x0 ;  /* 0x00000000000d7802 */ /* 0x000fe20000000f00 */
[----:B------:R-:W-:Y:S04]  /*35d0*/  WARPSYNC R45 ;  /* 0x0000002d00007348 */ /* 0x000fe80003800000 */
[----:B------:R1:W2:Y:S01]  /*35e0*/  SHFL.BFLY PT, R46, R48, R47, R46 ;  /* 0x0c00002f302e7389 */ /* 0x0002a200000e002e */
[----:B------:R-:W-:Y:S05]  /*35f0*/  RET.REL.NODEC R12 `(_ZN12tensorrt_llm7kernels32fusedQKNormRopeKernelNTokenHeadsIN3c108BFloat16ENS2_4HalfELi256ELb0ELi4EEEvPviiifPKvS7_S7_PKlii) ;  /* 0xffffca000c007950 */ /* 0x000fea0003c3ffff */
        .weak           $__internal_43_$__cuda_sm70_warpsync
        .type           $__internal_43_$__cuda_sm70_warpsync,@function
        .size           $__internal_43_$__cuda_sm70_warpsync,(.L_x_3679 - $__internal_43_$__cuda_sm70_warpsync)
$__internal_43_$__cuda_sm70_warpsync:
[----:B------:R-:W-:Y:S04]  /*3600*/  WARPSYNC R13 ;  /* 0x0000000d00007348 */ /* 0x000fe80003800000 */
[----:B------:R-:W-:-:S04]  /*3610*/  IMAD.MOV.U32 R13, RZ, RZ, 0x0 ;  /* 0x00000000ff0d7424 */ /* 0x000fc800078e00ff */
[----:B------:R-:W-:Y:S05]  /*3620*/  RET.REL.NODEC R12 `(_ZN12tensorrt_llm7kernels32fusedQKNormRopeKernelNTokenHeadsIN3c108BFloat16ENS2_4HalfELi256ELb0ELi4EEEvPviiifPKvS7_S7_PKlii) ;  /* 0xffffc9d00c007950 */ /* 0x000fea0003c3ffff */
.L_x_824:
        /* <DEDUP_REMOVED lines=13> */
.L_x_3679:


//--------------------- .text._ZN12tensorrt_llm7kernels32fusedQKNormRopeKernelNTokenHeadsIN3c108BFloat16ENS2_4HalfELi256ELb1ELi4EEEvPviiifPKvS7_S7_PKlii --------------------------
	.section	.text._ZN12tensorrt_llm7kernels32fusedQKNormRopeKernelNTokenHeadsIN3c108BFloat16ENS2_4HalfELi256ELb1ELi4EEEvPviiifPKvS7_S7_PKlii,"ax",@progbits
	.sectioninfo	@"SHI_REGISTERS=48"
	.align	128
        .global         _ZN12tensorrt_llm7kernels32fusedQKNormRopeKernelNTokenHeadsIN3c108BFloat16ENS2_4HalfELi256ELb1ELi4EEEvPviiifPKvS7_S7_PKlii
        .type           _ZN12tensorrt_llm7kernels32fusedQKNormRopeKernelNTokenHeadsIN3c108BFloat16ENS2_4HalfELi256ELb1ELi4EEEvPviiifPKvS7_S7_PKlii,@function
        .size           _ZN12tensorrt_llm7kernels32fusedQKNormRopeKernelNTokenHeadsIN3c108BFloat16ENS2_4HalfELi256ELb1ELi4EEEvPviiifPKvS7_S7_PKlii,(.L_x_3680 - _ZN12tensorrt_llm7kernels32fusedQKNormRopeKernelNTokenHeadsIN3c108BFloat16ENS2_4HalfELi256ELb1ELi4EEEvPviiifPKvS7_S7_PKlii)
        .other          _ZN12tensorrt_llm7kernels32fusedQKNormRopeKernelNTokenHeadsIN3c108BFloat16ENS2_4HalfELi256ELb1ELi4EEEvPviiifPKvS7_S7_PKlii,@"STO_CUDA_ENTRY STV_DEFAULT"
_ZN12tensorrt_llm7kernels32fusedQKNormRopeKernelNTokenHeadsIN3c108BFloat16ENS2_4HalfELi256ELb1ELi4EEEvPviiifPKvS7_S7_PKlii:
.text._ZN12tensorrt_llm7kernels32fusedQKNormRopeKernelNTokenHeadsIN3c108BFloat16ENS2_4HalfELi256ELb1ELi4EEEvPviiifPKvS7_S7_PKlii:
        /* <DEDUP_REMOVED lines=76> */
.L_x_829:
        /* <DEDUP_REMOVED lines=45> */
.L_x_828:
[----:B------:R-:W-:Y:S05]  /*0790*/  BSYNC B1 ;  /* 0x0000000000017941 */ /* 0x000fea0003800000 */
.L_x_827:
        /* <DEDUP_REMOVED lines=9> */
.L_x_830:
        /* <DEDUP_REMOVED lines=16> */
.L_x_826:
[----:B------:R-:W-:Y:S05]  /*0930*/  BSYNC B0 ;  /* 0x0000000000007941 */ /* 0x000fea0003800000 */
.L_x_825:
        /* <DEDUP_REMOVED lines=36> */
.L_x_835:
        /* <DEDUP_REMOVED lines=13> */
.L_x_834:
[----:B------:R-:W-:Y:S05]  /*0c50*/  BSYNC B1 ;  /* 0x0000000000017941 */ /* 0x000fea0003800000 */
.L_x_833:
        /* <DEDUP_REMOVED lines=22> */
.L_x_838:
        /* <DEDUP_REMOVED lines=49> */
.L_x_837:
[----:B------:R-:W-:Y:S05]  /*10d0*/  BSYNC B1 ;  /* 0x0000000000017941 */ /* 0x000fea0003800000 */
.L_x_836:
        /* <DEDUP_REMOVED lines=32> */
.L_x_840:
[----:B------:R-:W-:Y:S05]  /*12e0*/  BSYNC B1 ;  /* 0x0000000000017941 */ /* 0x000fea0003800000 */
.L_x_839:
        /* <DEDUP_REMOVED lines=15> */
.L_x_832:
[----:B------:R-:W-:Y:S05]  /*13e0*/  BSYNC B0 ;  /* 0x0000000000007941 */ /* 0x000fea0003800000 */
.L_x_831:
        /* <DEDUP_REMOVED lines=59> */
.L_x_847:
        /* <DEDUP_REMOVED lines=20> */
.L_x_848:
        /* <DEDUP_REMOVED lines=9> */
.L_x_849:
        /* <DEDUP_REMOVED lines=31> */
.L_x_844:
[----:B------:R-:W-:Y:S05]  /*1b60*/  BSYNC B0 ;  /* 0x0000000000007941 */ /* 0x000fea0003800000 */
.L_x_843:
        /* <DEDUP_REMOVED lines=37> */
.L_x_846:
[----:B------:R-:W-:Y:S05]  /*1dc0*/  BSYNC B0 ;  /* 0x0000000000007941 */ /* 0x000fea0003800000 */
.L_x_845:
        /* <DEDUP_REMOVED lines=19> */
.L_x_841:
[----:B------:R-:W-:Y:S01]  /*1f00*/  IMAD.MOV.U32 R5, RZ, RZ, 0x10 ;  /* 0x00000010ff057424 */ /* 0x000fe200078e00ff */
[----:B------:R-:W-:Y:S01]  /*1f10*/  MOV R2, 0x1f50 ;  /* 0x00001f5000027802 */ /* 0x000fe20000000f00 */
[----:B------:R-:W-:Y:S02]  /*1f20*/  IMAD.MOV.U32 R6, RZ, RZ, 0x1f ;  /* 0x0000001fff067424 */ /* 0x000fe400078e00ff */
[----:B------:R-:W-:-:S02]  /*1f30*/  IMAD.MOV.U32 R41, RZ, RZ, -0x1 ;  /* 0xffffffffff297424 */ /* 0x000fc400078e00ff */
[----:B------:R-:W-:Y:S05]  /*1f40*/  CALL.REL.NOINC `($__internal_44_$__cuda_sm70_shflsync_bfly_p) ;  /* 0x000001b000007944 */ /* 0x000fea0003c00000 */
[----:B--2---:R-:W-:Y:S01]  /*1f50*/  MOV R2, R5 ;  /* 0x0000000500027202 */ /* 0x004fe20000000f00 */
[----:B-1----:R-:W-:Y:S05]  /*1f60*/  BRA `(.L_x_848) ;  /* 0xfffff97000007947 */ /* 0x002fea000383ffff */
.L_x_842:
[----:B-1----:R-:W-:Y:S01]  /*1f70*/  IMAD.MOV.U32 R4, RZ, RZ, R40 ;  /* 0x000000ffff047224 */ /* 0x002fe200078e0028 */
[----:B------:R-:W-:Y:S01]  /*1f80*/  MOV R41, 0xffffffff ;  /* 0xffffffff00297802 */ /* 0x000fe20000000f00 */
[----:B------:R-:W-:Y:S01]  /*1f90*/  IMAD.MOV.U32 R5, RZ, RZ, 0x8 ;  /* 0x00000008ff057424 */ /* 0x000fe200078e00ff */
[----:B------:R-:W-:Y:S01]  /*1fa0*/  MOV R2, 0x1fd0 ;  /* 0x00001fd000027802 */ /* 0x000fe20000000f00 */
[----:B------:R-:W-:-:S02]  /*1fb0*/  IMAD.MOV.U32 R6, RZ, RZ, 0x1f ;  /* 0x0000001fff067424 */ /* 0x000fc400078e00ff */
[----:B------:R-:W-:Y:S05]  /*1fc0*/  CALL.REL.NOINC `($__internal_44_$__cuda_sm70_shflsync_bfly_p) ;  /* 0x0000013000007944 */ /* 0x000fea0003c00000 */
[----:B-12---:R-:W-:Y:S01]  /*1fd0*/  FADD.FTZ R4, R40, R5 ;  /* 0x0000000528047221 */ /* 0x006fe20000010000 */
[----:B------:R-:W-:Y:S01]  /*1fe0*/  MOV R2, 0x2030 ;  /* 0x0000203000027802 */ /* 0x000fe20000000f00 */
[----:B------:R-:W-:-:S02]  /*1ff0*/  IMAD.MOV.U32 R5, RZ, RZ, 0x4 ;  /* 0x00000004ff057424 */ /* 0x000fc400078e00ff */
[----:B------:R-:W-:Y:S02]  /*2000*/  IMAD.MOV.U32 R6, RZ, RZ, 0x1f ;  /* 0x0000001fff067424 */ /* 0x000fe400078e00ff */
[----:B------:R-:W-:Y:S02]  /*2010*/  IMAD.MOV.U32 R41, RZ, RZ, -0x1 ;  /* 0xffffffffff297424 */ /* 0x000fe400078e00ff */
[----:B------:R-:W-:Y:S05]  /*2020*/  CALL.REL.NOINC `($__internal_44_$__cuda_sm70_shflsync_bfly_p) ;  /* 0x000000d000007944 */ /* 0x000fea0003c00000 */
[----:B-12---:R-:W-:Y:S01]  /*2030*/  FADD.FTZ R4, R4, R5 ;  /* 0x0000000504047221 */ /* 0x006fe20000010000 */
[----:B------:R-:W-:Y:S01]  /*2040*/  HFMA2.MMA R5, -RZ, RZ, 0, 1.1920928955078125e-07 ;  /* 0x00000002ff057435 */ /* 0x000fe200000001ff */
[----:B------:R-:W-:Y:S01]  /*2050*/  IMAD.MOV.U32 R6, RZ, RZ, 0x1f ;  /* 0x0000001fff067424 */ /* 0x000fe200078e00ff */
[----:B------:R-:W-:Y:S01]  /*2060*/  MOV R2, 0x2090 ;  /* 0x0000209000027802 */ /* 0x000fe20000000f00 */
[----:B------:R-:W-:-:S03]  /*2070*/  IMAD.MOV.U32 R41, RZ, RZ, -0x1 ;  /* 0xffffffffff297424 */ /* 0x000fc600078e00ff */
[----:B------:R-:W-:Y:S05]  /*2080*/  CALL.REL.NOINC `($__internal_44_$__cuda_sm70_shflsync_bfly_p) ;  /* 0x0000007000007944 */ /* 0x000fea0003c00000 */
[----:B-12---:R-:W-:Y:S01]  /*2090*/  FADD.FTZ R4, R4, R5 ;  /* 0x0000000504047221 */ /* 0x006fe20000010000 */
[----:B------:R-:W-:Y:S01]  /*20a0*/  MOV R6, 0x1f ;  /* 0x0000001f00067802 */ /* 0x000fe20000000f00 */
[----:B------:R-:W-:Y:S01]  /*20b0*/  IMAD.MOV.U32 R5, RZ, RZ, 0x1 ;  /* 0x00000001ff057424 */ /* 0x000fe200078e00ff */
[----:B------:R-:W-:Y:S01]  /*20c0*/  MOV R2, 0x20f0 ;  /* 0x000020f000027802 */ /* 0x000fe20000000f00 */
[----:B------:R-:W-:-:S02]  /*20d0*/  IMAD.MOV.U32 R41, RZ, RZ, -0x1 ;  /* 0xffffffffff297424 */ /* 0x000fc400078e00ff */
[----:B------:R-:W-:Y:S05]  /*20e0*/  CALL.REL.NOINC `($__internal_44_$__cuda_sm70_shflsync_bfly_p) ;  /* 0x0000001000007944 */ /* 0x000fea0003c00000 */
[----:B-12---:R-:W-:Y:S05]  /*20f0*/  BRA `(.L_x_849) ;  /* 0xfffff87000007947 */ /* 0x006fea000383ffff */
        .weak           $__internal_44_$__cuda_sm70_shflsync_bfly_p
        .type           $__internal_44_$__cuda_sm70_shflsync_bfly_p,@function
        .size           $__internal_44_$__cuda_sm70_shflsync_bfly_p,(.L_x_3680 - $__internal_44_$__cuda_sm70_shflsync_bfly_p)
$__internal_44_$__cuda_sm70_shflsync_bfly_p:
[----:B------:R-:W-:Y:S01]  /*2100*/  IMAD.MOV.U32 R3, RZ, RZ, 0x0 ;  /* 0x00000000ff037424 */ /* 0x000fe200078e00ff */
[----:B------:R-:W-:Y:S04]  /*2110*/  WARPSYNC R41 ;  /* 0x0000002900007348 */ /* 0x000fe80003800000 */
[----:B------:R1:W2:Y:S01]  /*2120*/  SHFL.BFLY PT, R5, R4, R5, R6 ;  /* 0x0c00000504057389 */ /* 0x0002a200000e0006 */
[----:B------:R-:W-:Y:S05]  /*2130*/  RET.REL.NODEC R2 `(_ZN12tensorrt_llm7kernels32fusedQKNormRopeKernelNTokenHeadsIN3c108BFloat16ENS2_4HalfELi256ELb1ELi4EEEvPviiifPKvS7_S7_PKlii) ;  /* 0xffffdec002007950 */ /* 0x000fea0003c3ffff */
.L_x_850:
        /* <DEDUP_REMOVED lines=12> */
.L_x_3680:


//--------------------- .text._ZN12tensorrt_llm7kernels32fusedQKNormRopeKernelNTokenHeadsIN3c108BFloat16ENS2_4HalfELi128ELb0ELi4EEEvPviiifPKvS7_S7_PKlii --------------------------
	.section	.text._ZN12tensorrt_llm7kernels32fusedQKNormRopeKernelNTokenHeadsIN3c108BFloat16ENS2_4HalfELi128ELb0ELi4EEEvPviiifPKvS7_S7_PKlii,"ax",@progbits
	.sectioninfo	@"SHI_REGISTERS=40"
	.align	128
        .global         _ZN12tensorrt_llm7kernels32fusedQKNormRopeKernelNTokenHeadsIN3c108BFloat16ENS2_4HalfELi128ELb0ELi4EEEvPviiifPKvS7_S7_PKlii
        .type           _ZN12tensorrt_llm7kernels32fusedQKNormRopeKernelNTokenHeadsIN3c108BFloat16ENS2_4HalfELi128ELb0ELi4EEEvPviiifPKvS7_S7_PKlii,@function
        .size           _ZN12tensorrt_llm7kernels32fusedQKNormRopeKernelNTokenHeadsIN3c108BFloat16ENS2_4HalfELi128ELb0ELi4EEEvPviiifPKvS7_S7_PKlii,(.L_x_3682 - _ZN12tensorrt_llm7kernels32fusedQKNormRopeKernelNTokenHeadsIN3c108BFloat16ENS2_4HalfELi128ELb0ELi4EEEvPviiifPKvS7_S7_PKlii)
        .other          _ZN12tensorrt_llm7kernels32fusedQKNormRopeKernelNTokenHeadsIN3c108BFloat16ENS2_4HalfELi128ELb0ELi4EEEvPviiifPKvS7_S7_PKlii,@"STO_CUDA_ENTRY STV_DEFAULT"
_ZN12tensorrt_llm7kernels32fusedQKNormRopeKernelNTokenHeadsIN3c108BFloat16ENS2_4HalfELi128ELb0ELi4EEEvPviiifPKvS7_S7_PKlii:
.text._ZN12tensorrt_llm7kernels32fusedQKNormRopeKernelNTokenHeadsIN3c108BFloat16ENS2_4HalfELi128ELb0ELi4EEEvPviiifPKvS7_S7_PKlii:
        /* <DEDUP_REMOVED lines=78> */
.L_x_855:
        /* <DEDUP_REMOVED lines=45> */
.L_x_854:
[----:B------:R-:W-:Y:S05]  /*07b0*/  BSYNC B1 ;  /* 0x0000000000017941 */ /* 0x000fea0003800000 */
.L_x_853:
        /* <DEDUP_REMOVED lines=9> */
.L_x_856:
        /* <DEDUP_REMOVED lines=16> */
.L_x_852:
[----:B------:R-:W-:Y:S05]  /*0950*/  BSYNC B0 ;  /* 0x0000000000007941 */ /* 0x000fea0003800000 */
.L_x_851:
        /* <DEDUP_REMOVED lines=36> */
.L_x_861:
        /* <DEDUP_REMOVED lines=13> */
.L_x_860:
[----:B------:R-:W-:Y:S05]  /*0c70*/  BSYNC B1 ;  /* 0x0000000000017941 */ /* 0x000fea0003800000 */
.L_x_859:
        /* <DEDUP_REMOVED lines=23> */
.L_x_864:
        /* <DEDUP_REMOVED lines=49> */
.L_x_863:
[----:B------:R-:W-:Y:S05]  /*1100*/  BSYNC B1 ;  /* 0x0000000000017941 */ /* 0x000fea0003800000 */
.L_x_862:
        /* <DEDUP_REMOVED lines=32> */
.L_x_866:
[----:B------:R-:W-:Y:S05]  /*1310*/  BSYNC B1 ;  /* 0x0000000000017941 */ /* 0x000fea0003800000 */
.L_x_865:
        /* <DEDUP_REMOVED lines=15> */
.L_x_858:
[----:B------:R-:W-:Y:S05]  /*1410*/  BSYNC B0 ;  /* 0x0000000000007941 */ /* 0x000fea0003800000 */
.L_x_857:
        /* <DEDUP_REMOVED lines=95> */
.L_x_877:
        /* <DEDUP_REMOVED lines=12> */
.L_x_878:
        /* <DEDUP_REMOVED lines=9> */
.L_x_879:
        /* <DEDUP_REMOVED lines=19> */
.L_x_870:
[----:B------:R-:W-:Y:S05]  /*1c90*/  BSYNC B0 ;  /* 0x0000000000007941 */ /* 0x000fea0003800000 */
.L_x_869:
        /* <DEDUP_REMOVED lines=8> */
[----:B------:R-:W-:Y:S05]  /*1d20*/  CALL.REL.NOINC `($__internal_46_$__cuda_sm70_warpsync) ;  /* 0x00000bb000007944 */ /* 0x000fea0003c00000 */
.L_x_873:
[----:B------:R-:W-:-:S06]  /*1d30*/  NOP ;  /* 0x0000000000007918 */ /* 0x000fcc0000000000 */
[----:B------:R-:W-:Y:S05]  /*1d40*/  BRA.DIV ~URZ, `(.L_x_874) ;  /* 0x000008227f007947 */ /* 0x000fea000b800000 */
[----:B------:R-:W-:-:S06]  /*1d50*/  MOV R29, UR6 ;  /* 0x00000006001d7c02 */ /* 0x000fcc0008000f00 */
[----:B------:R1:W2:Y:S02]  /*1d60*/  SHFL.BFLY PT, R29, R4, R29, 0x1f ;  /* 0x0c001f1d041d7589 */ /* 0x0002a400000e0000 */
.L_x_880:
        /* <DEDUP_REMOVED lines=63> */
.L_x_881:
        /* <DEDUP_REMOVED lines=15> */
[----:B------:R-:W-:Y:S05]  /*2250*/  CALL.REL.NOINC `($__internal_46_$__cuda_sm70_warpsync) ;  /* 0x0000068000007944 */ /* 0x000fea0003c00000 */
.L_x_876:
[----:B------:R-:W-:-:S06]  /*2260*/  NOP ;  /* 0x0000000000007918 */ /* 0x000fcc0000000000 */
.L_x_872:
[----:B------:R-:W-:Y:S05]  /*2270*/  BSYNC B0 ;  /* 0x0000000000007941 */ /* 0x000fea0003800000 */
.L_x_871:
        /* <DEDUP_REMOVED lines=16> */
.L_x_867:
[----:B------:R-:W-:Y:S01]  /*2380*/  HFMA2.MMA R29, -RZ, RZ, 0, 9.5367431640625e-07 ;  /* 0x00000010ff1d7435 */ /* 0x000fe200000001ff */
[----:B------:R-:W-:Y:S01]  /*2390*/  IMAD.MOV.U32 R32, RZ, RZ, 0x1f ;  /* 0x0000001fff207424 */ /* 0x000fe200078e00ff */
[----:B------:R-:W-:Y:S01]  /*23a0*/  MOV R2, 0x23d0 ;  /* 0x000023d000027802 */ /* 0x000fe20000000f00 */
[----:B------:R-:W-:-:S03]  /*23b0*/  IMAD.MOV.U32 R31, RZ, RZ, -0x1 ;  /* 0xffffffffff1f7424 */ /* 0x000fc600078e00ff */
[----:B------:R-:W-:Y:S05]  /*23c0*/  CALL.REL.NOINC `($__internal_45_$__cuda_sm70_shflsync_bfly_p) ;  /* 0x000004d000007944 */ /* 0x000fea0003c00000 */
[----:B-12---:R-:W-:Y:S05]  /*23d0*/  BRA `(.L_x_878) ;  /* 0xfffff6f000007947 */ /* 0x006fea000383ffff */
.L_x_868:
[----:B-1----:R-:W-:Y:S01]  /*23e0*/  MOV R30, R33 ;  /* 0x00000021001e7202 */ /* 0x002fe20000000f00 */
[----:B------:R-:W-:Y:S01]  /*23f0*/  IMAD.MOV.U32 R29, RZ, RZ, 0x8 ;  /* 0x00000008ff1d7424 */ /* 0x000fe200078e00ff */
[----:B------:R-:W-:Y:S01]  /*2400*/  MOV R31, 0xffffffff ;  /* 0xffffffff001f7802 */ /* 0x000fe20000000f00 */
[----:B------:R-:W-:Y:S01]  /*2410*/  IMAD.MOV.U32 R32, RZ, RZ, 0x1f ;  /* 0x0000001fff207424 */ /* 0x000fe200078e00ff */
[----:B------:R-:W-:-:S02]  /*2420*/  MOV R2, 0x2440 ;  /* 0x0000244000027802 */ /* 0x000fc40000000f00 */
[----:B------:R-:W-:Y:S05]  /*2430*/  CALL.REL.NOINC `($__internal_45_$__cuda_sm70_shflsync_bfly_p) ;  /* 0x0000046000007944 */ /* 0x000fea0003c00000 */
[----:B-12---:R-:W-:Y:S01]  /*2440*/  FADD.FTZ R30, R33, R29 ;  /* 0x0000001d211e7221 */ /* 0x006fe20000010000 */
[----:B------:R-:W-:Y:S01]  /*2450*/  MOV R31, 0xffffffff ;  /* 0xffffffff001f7802 */ /* 0x000fe20000000f00 */
[----:B------:R-:W-:Y:S01]  /*2460*/  IMAD.MOV.U32 R29, RZ, RZ, 0x4 ;  /* 0x00000004ff1d7424 */ /* 0x000fe200078e00ff */
[----:B------:R-:W-:Y:S01]  /*2470*/  MOV R2, 0x24a0 ;  /* 0x000024a000027802 */ /* 0x000fe20000000f00 */
[----:B------:R-:W-:-:S02]  /*2480*/  IMAD.MOV.U32 R32, RZ, RZ, 0x1f ;  /* 0x0000001fff207424 */ /* 0x000fc400078e00ff */
        /* <DEDUP_REMOVED lines=13> */
[----:B-12---:R-:W-:Y:S05]  /*2560*/  BRA `(.L_x_879) ;  /* 0xfffff5f000007947 */ /* 0x006fea000383ffff */
.L_x_874:
[----:B------:R-:W-:Y:S01]  /*2570*/  HFMA2.MMA R32, -RZ, RZ, 0, 1.847743988037109375e-06 ;  /* 0x0000001fff207435 */ /* 0x000fe200000001ff */
[----:B------:R-:W-:Y:S01]  /*2580*/  IMAD.MOV.U32 R30, RZ, RZ, R4 ;  /* 0x000000ffff1e7224 */ /* 0x000fe200078e0004 */
[----:B------:R-:W-:Y:S01]  /*2590*/  MOV R2, 0x25d0 ;  /* 0x000025d000027802 */ /* 0x000fe20000000f00 */
[----:B------:R-:W-:-:S02]  /*25a0*/  IMAD.U32 R29, RZ, RZ, UR6 ;  /* 0x00000006ff1d7e24 */ /* 0x000fc4000f8e00ff */
[----:B------:R-:W-:Y:S02]  /*25b0*/  IMAD.MOV.U32 R31, RZ, RZ, -0x1 ;  /* 0xffffffffff1f7424 */ /* 0x000fe400078e00ff */
[----:B------:R-:W-:Y:S05]  /*25c0*/  CALL.REL.NOINC `($__internal_45_$__cuda_sm70_shflsync_bfly_p) ;  /* 0x000002d000007944 */ /* 0x000fea0003c00000 */
[----:B-12---:R-:W-:Y:S05]  /*25d0*/  BRA `(.L_x_880) ;  /* 0xfffff79000007947 */ /* 0x006fea000383ffff */
.L_x_875:
[----:B------:R-:W-:Y:S01]  /*25e0*/  IMAD.MOV.U32 R30, RZ, RZ, R5 ;  /* 0x000000ffff1e7224 */ /* 0x000fe200078e0005 */
[----:B------:R-:W-:Y:S01]  /*25f0*/  MOV R29, UR6 ;  /* 0x00000006001d7c02 */ /* 0x000fe20008000f00 */
[----:B------:R-:W-:Y:S01]  /*2600*/  IMAD.MOV.U32 R32, RZ, RZ, 0x1f ;  /* 0x0000001fff207424 */ /* 0x000fe200078e00ff */
[----:B------:R-:W-:Y:S01]  /*2610*/  MOV R2, 0x2640 ;  /* 0x0000264000027802 */ /* 0x000fe20000000f00 */
[----:B------:R-:W-:Y:S02]  /*2620*/  IMAD.MOV.U32 R31, RZ, RZ, -0x1 ;  /* 0xffffffffff1f7424 */ /* 0x000fe400078e00ff */
[----:B------:R-:W-:Y:S05]  /*2630*/  CALL.REL.NOINC `($__internal_45_$__cuda_sm70_shflsync_bfly_p) ;  /* 0x0000026000007944 */ /* 0x000fea0003c00000 */
        /* <DEDUP_REMOVED lines=17> */
[----:B------:R-:W-:Y:S05]  /*2750*/  CALL.REL.NOINC `($__internal_45_$__cuda_sm70_shflsync_bfly_p) ;  /* 0x0000014000007944 */ /* 0x000fea0003c00000 */
        /* <DEDUP_REMOVED lines=17> */
[----:B------:R-:W-:Y:S05]  /*2870*/  CALL.REL.NOINC `($__internal_45_$__cuda_sm70_shflsync_bfly_p) ;  /* 0x0000002000007944 */ /* 0x000fea0003c00000 */
[----:B--2---:R-:W-:Y:S01]  /*2880*/  IMAD.MOV.U32 R2, RZ, RZ, R29 ;  /* 0x000000ffff027224 */ /* 0x004fe200078e001d */
[----:B-1----:R-:W-:Y:S05]  /*2890*/  BRA `(.L_x_881) ;  /* 0xfffff8c000007947 */ /* 0x002fea000383ffff */
        .weak           $__internal_45_$__cuda_sm70_shflsync_bfly_p
        .type           $__internal_45_$__cuda_sm70_shflsync_bfly_p,@function
        .size           $__internal_45_$__cuda_sm70_shflsync_bfly_p,($__internal_46_$__cuda_sm70_warpsync - $__internal_45_$__cuda_sm70_shflsync_bfly_p)
$__internal_45_$__cuda_sm70_shflsync_bfly_p:
[----:B------:R-:W-:Y:S01]  /*28a0*/  MOV R3, 0x0 ;  /* 0x0000000000037802 */ /* 0x000fe20000000f00 */
[----:B------:R-:W-:Y:S04]  /*28b0*/  WARPSYNC R31 ;  /* 0x0000001f00007348 */ /* 0x000fe80003800000 */
[----:B------:R1:W2:Y:S01]  /*28c0*/  SHFL.BFLY PT, R29, R30, R29, R32 ;  /* 0x0c00001d1e1d7389 */ /* 0x0002a200000e0020 */
[----:B------:R-:W-:Y:S05]  /*28d0*/  RET.REL.NODEC R2 `(_ZN12tensorrt_llm7kernels32fusedQKNormRopeKernelNTokenHeadsIN3c108BFloat16ENS2_4HalfELi128ELb0ELi4EEEvPviiifPKvS7_S7_PKlii) ;  /* 0xffffd72002007950 */ /* 0x000fea0003c3ffff */
        .weak           $__internal_46_$__cuda_sm70_warpsync
        .type           $__internal_46_$__cuda_sm70_warpsync,@function
        .size           $__internal_46_$__cuda_sm70_warpsync,(.L_x_3682 - $__internal_46_$__cuda_sm70_warpsync)
$__internal_46_$__cuda_sm70_warpsync:
[----:B------:R-:W-:Y:S04]  /*28e0*/  WARPSYNC R3 ;  /* 0x0000000300007348 */ /* 0x000fe80003800000 */
[----:B------:R-:W-:-:S04]  /*28f0*/  IMAD.MOV.U32 R3, RZ, RZ, 0x0 ;  /* 0x00000000ff037424 */ /* 0x000fc800078e00ff */
[----:B------:R-:W-:Y:S05]  /*2900*/  RET.REL.NODEC R2 `(_ZN12tensorrt_llm7kernels32fusedQKNormRopeKernelNTokenHeadsIN3c108BFloat16ENS2_4HalfELi128ELb0ELi4EEEvPviiifPKvS7_S7_PKlii) ;  /* 0xffffd6f002007950 */ /* 0x000fea0003c3ffff */
.L_x_882:
        /* <DEDUP_REMOVED lines=15> */
.L_x_3682:


//--------------------- .text._ZN12tensorrt_llm7kernels32fusedQKNormRopeKernelNTokenHeadsIN3c108BFloat16ENS2_4HalfELi128ELb1ELi4EEEvPviiifPKvS7_S7_PKlii --------------------------
	.section	.text._ZN12tensorrt_llm7kernels32fusedQKNormRopeKernelNTokenHeadsIN3c108BFloat16ENS2_4HalfELi128ELb1ELi4EEEvPviiifPKvS7_S7_PKlii,"ax",@progbits
	.sectioninfo	@"SHI_REGISTERS=40"
	.align	128
        .global         _ZN12tensorrt_llm7kernels32fusedQKNormRopeKernelNTokenHeadsIN3c108BFloat16ENS2_4HalfELi128ELb1ELi4EEEvPviiifPKvS7_S7_PKlii
        .type           _ZN12tensorrt_llm7kernels32fusedQKNormRopeKernelNTokenHeadsIN3c108BFloat16ENS2_4HalfELi128ELb1ELi4EEEvPviiifPKvS7_S7_PKlii,@function
        .size           _ZN12tensorrt_llm7kernels32fusedQKNormRopeKernelNTokenHeadsIN3c108BFloat16ENS2_4HalfELi128ELb1ELi4EEEvPviiifPKvS7_S7_PKlii,(.L_x_3683 - _ZN12tensorrt_llm7kernels32fusedQKNormRopeKernelNTokenHeadsIN3c108BFloat16ENS2_4HalfELi128ELb1ELi4EEEvPviiifPKvS7_S7_PKlii)
        .other          _ZN12tensorrt_llm7kernels32fusedQKNormRopeKernelNTokenHeadsIN3c108BFloat16ENS2_4HalfELi128ELb1ELi4EEEvPviiifPKvS7_S7_PKlii,@"STO_CUDA_ENTRY STV_DEFAULT"
_ZN12tensorrt_llm7kernels32fusedQKNormRopeKernelNTokenHeadsIN3c108BFloat16ENS2_4HalfELi128ELb1ELi4EEEvPviiifPKvS7_S7_PKlii:
.text._ZN12tensorrt_llm7kernels32fusedQKNormRopeKernelNTokenHeadsIN3c108BFloat16ENS2_4HalfELi128ELb1ELi4EEEvPviiifPKvS7_S7_PKlii:
        /* <DEDUP_REMOVED lines=75> */
.L_x_887:
        /* <DEDUP_REMOVED lines=45> */
.L_x_886:
[----:B------:R-:W-:Y:S05]  /*0780*/  BSYNC B1 ;  /* 0x0000000000017941 */ /* 0x000fea0003800000 */
.L_x_885:
        /* <DEDUP_REMOVED lines=9> */
.L_x_888:
        /* <DEDUP_REMOVED lines=16> */
.L_x_884:
[----:B------:R-:W-:Y:S05]  /*0920*/  BSYNC B0 ;  /* 0x0000000000007941 */ /* 0x000fea0003800000 */
.L_x_883:
        /* <DEDUP_REMOVED lines=35> */
.L_x_893:
        /* <DEDUP_REMOVED lines=13> */
.L_x_892:
[----:B------:R-:W-:Y:S05]  /*0c30*/  BSYNC B1 ;  /* 0x0000000000017941 */ /* 0x000fea0003800000 */
.L_x_891:
        /* <DEDUP_REMOVED lines=21> */
.L_x_896:
        /* <DEDUP_REMOVED lines=49> */
.L_x_895:
[----:B------:R-:W-:Y:S05]  /*10a0*/  BSYNC B1 ;  /* 0x0000000000017941 */ /* 0x000fea0003800000 */
.L_x_894:
        /* <DEDUP_REMOVED lines=32> */
.L_x_898:
[----:B------:R-:W-:Y:S05]  /*12b0*/  BSYNC B1 ;  /* 0x0000000000017941 */ /* 0x000fea0003800000 */
.L_x_897:
        /* <DEDUP_REMOVED lines=15> */
.L_x_890:
[----:B------:R-:W-:Y:S05]  /*13b0*/  BSYNC B0 ;  /* 0x0000000000007941 */ /* 0x000fea0003800000 */
.L_x_889:
        /* <DEDUP_REMOVED lines=40> */
.L_x_905:
        /* <DEDUP_REMOVED lines=12> */
.L_x_906:
        /* <DEDUP_REMOVED lines=9> */
.L_x_907:
        /* <DEDUP_REMOVED lines=20> */
.L_x_902:
[----:B------:R-:W-:Y:S05]  /*18d0*/  BSYNC B0 ;  /* 0x0000000000007941 */ /* 0x000fea0003800000 */
.L_x_901:
        /* <DEDUP_REMOVED lines=19> */
.L_x_904:
[----:B------:R-:W-:Y:S05]  /*1a10*/  BSYNC B0 ;  /* 0x0000000000007941 */ /* 0x000fea0003800000 */
.L_x_903:
        /* <DEDUP_REMOVED lines=16> */
.L_x_899:
[----:B------:R-:W-:Y:S01]  /*1b20*/  IMAD.MOV.U32 R25, RZ, RZ, 0x10 ;  /* 0x00000010ff197424 */ /* 0x000fe200078e00ff */
[----:B------:R-:W-:Y:S01]  /*1b30*/  MOV R28, 0x1b70 ;  /* 0x00001b70001c7802 */ /* 0x000fe20000000f00 */
[----:B------:R-:W-:Y:S02]  /*1b40*/  IMAD.MOV.U32 R24, RZ, RZ, 0x1f ;  /* 0x0000001fff187424 */ /* 0x000fe400078e00ff */
[----:B------:R-:W-:Y:S02]  /*1b50*/  IMAD.MOV.U32 R15, RZ, RZ, -0x1 ;  /* 0xffffffffff0f7424 */ /* 0x000fe400078e00ff */
[----:B------:R-:W-:Y:S05]  /*1b60*/  CALL.REL.NOINC `($__internal_47_$__cuda_sm70_shflsync_bfly_p) ;  /* 0x000001a000007944 */ /* 0x000fea0003c00000 */
[----:B-12---:R-:W-:Y:S05]  /*1b70*/  BRA `(.L_x_906) ;  /* 0xfffffb8000007947 */ /* 0x006fea000383ffff */
.L_x_900:
[----:B------:R-:W-:Y:S01]  /*1b80*/  IMAD.MOV.U32 R25, RZ, RZ, 0x8 ;  /* 0x00000008ff197424 */ /* 0x000fe200078e00ff */
[----:B------:R-:W-:Y:S01]  /*1b90*/  MOV R24, 0x1f ;  /* 0x0000001f00187802 */ /* 0x000fe20000000f00 */
[----:B------:R-:W-:Y:S01]  /*1ba0*/  IMAD.MOV.U32 R15, RZ, RZ, -0x1 ;  /* 0xffffffffff0f7424 */ /* 0x000fe200078e00ff */
[----:B------:R-:W-:-:S02]  /*1bb0*/  MOV R28, 0x1bd0 ;  /* 0x00001bd0001c7802 */ /* 0x000fc40000000f00 */
[----:B------:R-:W-:Y:S05]  /*1bc0*/  CALL.REL.NOINC `($__internal_47_$__cuda_sm70_shflsync_bfly_p) ;  /* 0x0000014000007944 */ /* 0x000fea0003c00000 */
[----:B-12---:R-:W-:Y:S01]  /*1bd0*/  FADD.FTZ R27, R27, R24 ;  /* 0x000000181b1b7221 */ /* 0x006fe20000010000 */
[----:B------:R-:W-:Y:S01]  /*1be0*/  MOV R28, 0x1c30 ;  /* 0x00001c30001c7802 */ /* 0x000fe20000000f00 */
[----:B------:R-:W-:-:S02]  /*1bf0*/  IMAD.MOV.U32 R25, RZ, RZ, 0x4 ;  /* 0x00000004ff197424 */ /* 0x000fc400078e00ff */
[----:B------:R-:W-:Y:S02]  /*1c00*/  IMAD.MOV.U32 R24, RZ, RZ, 0x1f ;  /* 0x0000001fff187424 */ /* 0x000fe400078e00ff */
[----:B------:R-:W-:Y:S02]  /*1c10*/  IMAD.MOV.U32 R15, RZ, RZ, -0x1 ;  /* 0xffffffffff0f7424 */ /* 0x000fe400078e00ff */
[----:B------:R-:W-:Y:S05]  /*1c20*/  CALL.REL.NOINC `($__internal_47_$__cuda_sm70_shflsync_bfly_p) ;  /* 0x000000e000007944 */ /* 0x000fea0003c00000 */
[----:B-1----:R-:W-:Y:S01]  /*1c30*/  HFMA2.MMA R25, -RZ, RZ, 0, 1.1920928955078125e-07 ;  /* 0x00000002ff197435 */ /* 0x002fe200000001ff */
[----:B--2---:R-:W-:Y:S01]  /*1c40*/  FADD.FTZ R27, R27, R24 ;  /* 0x000000181b1b7221 */ /* 0x004fe20000010000 */
[----:B------:R-:W-:Y:S01]  /*1c50*/  MOV R28, 0x1c90 ;  /* 0x00001c90001c7802 */ /* 0x000fe20000000f00 */
[----:B------:R-:W-:Y:S02]  /*1c60*/  IMAD.MOV.U32 R24, RZ, RZ, 0x1f ;  /* 0x0000001fff187424 */ /* 0x000fe400078e00ff */
[----:B------:R-:W-:Y:S02]  /*1c70*/  IMAD.MOV.U32 R15, RZ, RZ, -0x1 ;  /* 0xffffffffff0f7424 */ /* 0x000fe400078e00ff */
[----:B------:R-:W-:Y:S05]  /*1c80*/  CALL.REL.NOINC `($__internal_47_$__cuda_sm70_shflsync_bfly_p) ;  /* 0x0000008000007944 */ /* 0x000fea0003c00000 */
[----:B--2---:R-:W-:Y:S01]  /*1c90*/  FADD.FTZ R29, R27, R24 ;  /* 0x000000181b1d7221 */ /* 0x004fe20000010000 */
[----:B-1----:R-:W-:Y:S01]  /*1ca0*/  MOV R15, 0xffffffff ;  /* 0xffffffff000f7802 */ /* 0x002fe20000000f00 */
[----:B------:R-:W-:Y:S01]  /*1cb0*/  IMAD.MOV.U32 R25, RZ, RZ, 0x1 ;  /* 0x00000001ff197424 */ /* 0x000fe200078e00ff */
[----:B------:R-:W-:Y:S01]  /*1cc0*/  MOV R28, 0x1d00 ;  /* 0x00001d00001c7802 */ /* 0x000fe20000000f00 */
[----:B------:R-:W-:-:S02]  /*1cd0*/  IMAD.MOV.U32 R24, RZ, RZ, 0x1f ;  /* 0x0000001fff187424 */ /* 0x000fc400078e00ff */
[----:B------:R-:W-:Y:S02]  /*1ce0*/  IMAD.MOV.U32 R27, RZ, RZ, R29 ;  /* 0x000000ffff1b7224 */ /* 0x000fe400078e001d */
[----:B------:R-:W-:Y:S05]  /*1cf0*/  CALL.REL.NOINC `($__internal_47_$__cuda_sm70_shflsync_bfly_p) ;  /* 0x0000001000007944 */ /* 0x000fea0003c00000 */
[----:B-12---:R-:W-:Y:S05]  /*1d00*/  BRA `(.L_x_907) ;  /* 0xfffffa8000007947 */ /* 0x006fea000383ffff */
        .weak           $__internal_47_$__cuda_sm70_shflsync_bfly_p
        .type           $__internal_47_$__cuda_sm70_shflsync_bfly_p,@function
        .size           $__internal_47_$__cuda_sm70_shflsync_bfly_p,(.L_x_3683 - $__internal_47_$__cuda_sm70_shflsync_bfly_p)
$__internal_47_$__cuda_sm70_shflsync_bfly_p:
[----:B------:R-:W-:Y:S01]  /*1d10*/  IMAD.MOV.U32 R30, RZ, RZ, R28 ;  /* 0x000000ffff1e7224 */ /* 0x000fe200078e001c */
[----:B------:R-:W-:Y:S04]  /*1d20*/  WARPSYNC R15 ;  /* 0x0000000f00007348 */ /* 0x000fe80003800000 */
[----:B------:R-:W-:Y:S01]  /*1d30*/  IMAD.MOV.U32 R31, RZ, RZ, 0x0 ;  /* 0x00000000ff1f7424 */ /* 0x000fe200078e00ff */
[----:B------:R1:W2:Y:S03]  /*1d40*/  SHFL.BFLY PT, R24, R27, R25, R24 ;  /* 0x0c0000191b187389 */ /* 0x0002a600000e0018 */
[----:B------:R-:W-:Y:S05]  /*1d50*/  RET.REL.NODEC R30 `(_ZN12tensorrt_llm7kernels32fusedQKNormRopeKernelNTokenHeadsIN3c108BFloat16ENS2_4HalfELi128ELb1ELi4EEEvPviiifPKvS7_S7_PKlii) ;  /* 0xffffe2a01e007950 */ /* 0x000fea0003c3ffff */
.L_x_908:
        /* <DEDUP_REMOVED lines=10> */
.L_x_3683:


//--------------------- .text._ZN12tensorrt_llm7kernels32fusedQKNormRopeKernelNTokenHeadsIN3c108BFloat16ENS2_4HalfELi64ELb0ELi4EEEvPviiifPKvS7_S7_PKlii --------------------------
	.section	.text._ZN12tensorrt_llm7kernels32fusedQKNormRopeKernelNTokenHeadsIN3c108BFloat16ENS2_4HalfELi64ELb0ELi4EEEvPviiifPKvS7_S7_PKlii,"ax",@progbits
	.sectioninfo	@"SHI_REGISTERS=32"
	.align	128
        .global         _ZN12tensorrt_llm7kernels32fusedQKNormRopeKernelNTokenHeadsIN3c108BFloat16ENS2_4HalfELi64ELb0ELi4EEEvPviiifPKvS7_S7_PKlii
        .type           _ZN12tensorrt_llm7kernels32fusedQKNormRopeKernelNTokenHeadsIN3c108BFloat16ENS2_4HalfELi64ELb0ELi4EEEvPviiifPKvS7_S7_PKlii,@function
        .size           _ZN12tensorrt_llm7kernels32fusedQKNormRopeKernelNTokenHeadsIN3c108BFloat16ENS2_4HalfELi64ELb0ELi4EEEvPviiifPKvS7_S7_PKlii,(.L_x_3685 - _ZN12tensorrt_llm7kernels32fusedQKNormRopeKernelNTokenHeadsIN3c108BFloat16ENS2_4HalfELi64ELb0ELi4EEEvPviiifPKvS7_S7_PKlii)
        .other          _ZN12tensorrt_llm7kernels32fusedQKNormRopeKernelNTokenHeadsIN3c108BFloat16ENS2_4HalfELi64ELb0ELi4EEEvPviiifPKvS7_S7_PKlii,@"STO_CUDA_ENTRY STV_DEFAULT"
_ZN12tensorrt_llm7kernels32fusedQKNormRopeKernelNTokenHeadsIN3c108BFloat16ENS2_4HalfELi64ELb0ELi4EEEvPviiifPKvS7_S7_PKlii:
.text._ZN12tensorrt_llm7kernels32fusedQKNormRopeKernelNTokenHeadsIN3c108BFloat16ENS2_4HalfELi64ELb0ELi4EEEvPviiifPKvS7_S7_PKlii:
        /* <DEDUP_REMOVED lines=75> */
.L_x_913:
        /* <DEDUP_REMOVED lines=45> */
.L_x_912:
[----:B------:R-:W-:Y:S05]  /*0780*/  BSYNC B1 ;  /* 0x0000000000017941 */ /* 0x000fea0003800000 */
.L_x_911:
        /* <DEDUP_REMOVED lines=9> */
.L_x_914:
        /* <DEDUP_REMOVED lines=16> */
.L_x_910:
[----:B------:R-:W-:Y:S05]  /*0920*/  BSYNC B0 ;  /* 0x0000000000007941 */ /* 0x000fea0003800000 */
.L_x_909:
        /* <DEDUP_REMOVED lines=35> */
.L_x_919:
        /* <DEDUP_REMOVED lines=13> */
.L_x_918:
[----:B------:R-:W-:Y:S05]  /*0c30*/  BSYNC B1 ;  /* 0x0000000000017941 */ /* 0x000fea0003800000 */
.L_x_917:
        /* <DEDUP_REMOVED lines=22> */
.L_x_922:
        /* <DEDUP_REMOVED lines=49> */
.L_x_921:
[----:B------:R-:W-:Y:S05]  /*10b0*/  BSYNC B1 ;  /* 0x0000000000017941 */ /* 0x000fea0003800000 */
.L_x_920:
        /* <DEDUP_REMOVED lines=32> */
.L_x_924:
[----:B------:R-:W-:Y:S05]  /*12c0*/  BSYNC B1 ;  /* 0x0000000000017941 */ /* 0x000fea0003800000 */
.L_x_923:
        /* <DEDUP_REMOVED lines=15> */
.L_x_916:
[----:B------:R-:W-:Y:S05]  /*13c0*/  BSYNC B0 ;  /* 0x0000000000007941 */ /* 0x000fea0003800000 */
.L_x_915:
        /* <DEDUP_REMOVED lines=52> */
.L_x_935:
        /* <DEDUP_REMOVED lines=8> */
.L_x_936:
        /* <DEDUP_REMOVED lines=9> */
.L_x_937:
        /* <DEDUP_REMOVED lines=13> */
.L_x_928:
[----:B------:R-:W-:Y:S05]  /*18f0*/  BSYNC B0 ;  /* 0x0000000000007941 */ /* 0x000fea0003800000 */
.L_x_927:
        /* <DEDUP_REMOVED lines=8> */
[----:B------:R-:W-:Y:S05]  /*1980*/  CALL.REL.NOINC `($__internal_49_$__cuda_sm70_warpsync) ;  /* 0x0000079000007944 */ /* 0x000fea0003c00000 */
.L_x_931:
[----:B------:R-:W-:-:S06]  /*1990*/  NOP ;  /* 0x0000000000007918 */ /* 0x000fcc0000000000 */
[----:B------:R-:W-:Y:S05]  /*19a0*/  BRA.DIV ~URZ, `(.L_x_932) ;  /* 0x000006427f007947 */ /* 0x000fea000b800000 */
[----:B------:R1:W2:Y:S02]  /*19b0*/  SHFL.BFLY PT, R22, R18, R15, 0x1f ;  /* 0x0c001f0f12167589 */ /* 0x0002a400000e0000 */
.L_x_938:
        /* <DEDUP_REMOVED lines=36> */
.L_x_939:
        /* <DEDUP_REMOVED lines=14> */
[----:B------:R-:W-:Y:S05]  /*1ce0*/  CALL.REL.NOINC `($__internal_49_$__cuda_sm70_warpsync) ;  /* 0x0000043000007944 */ /* 0x000fea0003c00000 */
.L_x_934:
[----:B------:R-:W-:-:S06]  /*1cf0*/  NOP ;  /* 0x0000000000007918 */ /* 0x000fcc0000000000 */
.L_x_930:
[----:B------:R-:W-:Y:S05]  /*1d00*/  BSYNC B0 ;  /* 0x0000000000007941 */ /* 0x000fea0003800000 */
.L_x_929:
        /* <DEDUP_REMOVED lines=15> */
.L_x_925:
[----:B------:R-:W-:Y:S01]  /*1e00*/  IMAD.MOV.U32 R26, RZ, RZ, 0x10 ;  /* 0x00000010ff1a7424 */ /* 0x000fe200078e00ff */
[----:B------:R-:W-:Y:S01]  /*1e10*/  MOV R2, 0x1e50 ;  /* 0x00001e5000027802 */ /* 0x000fe20000000f00 */
[----:B------:R-:W-:Y:S02]  /*1e20*/  IMAD.MOV.U32 R25, RZ, RZ, 0x1f ;  /* 0x0000001fff197424 */ /* 0x000fe400078e00ff */
[----:B------:R-:W-:Y:S02]  /*1e30*/  IMAD.MOV.U32 R24, RZ, RZ, -0x1 ;  /* 0xffffffffff187424 */ /* 0x000fe400078e00ff */
[----:B------:R-:W-:Y:S05]  /*1e40*/  CALL.REL.NOINC `($__internal_48_$__cuda_sm70_shflsync_bfly_p) ;  /* 0x0000029000007944 */ /* 0x000fea0003c00000 */
[----:B-12---:R-:W-:Y:S05]  /*1e50*/  BRA `(.L_x_936) ;  /* 0xfffff93000007947 */ /* 0x006fea000383ffff */
.L_x_926:
[----:B-1----:R-:W-:Y:S01]  /*1e60*/  MOV R22, R27 ;  /* 0x0000001b00167202 */ /* 0x002fe20000000f00 */
[----:B------:R-:W-:Y:S01]  /*1e70*/  IMAD.MOV.U32 R26, RZ, RZ, 0x8 ;  /* 0x00000008ff1a7424 */ /* 0x000fe200078e00ff */
[----:B------:R-:W-:Y:S01]  /*1e80*/  MOV R2, 0x1ec0 ;  /* 0x00001ec000027802 */ /* 0x000fe20000000f00 */
[----:B------:R-:W-:-:S02]  /*1e90*/  IMAD.MOV.U32 R25, RZ, RZ, 0x1f ;  /* 0x0000001fff197424 */ /* 0x000fc400078e00ff */
[----:B------:R-:W-:Y:S02]  /*1ea0*/  IMAD.MOV.U32 R24, RZ, RZ, -0x1 ;  /* 0xffffffffff187424 */ /* 0x000fe400078e00ff */
[----:B------:R-:W-:Y:S05]  /*1eb0*/  CALL.REL.NOINC `($__internal_48_$__cuda_sm70_shflsync_bfly_p) ;  /* 0x0000022000007944 */ /* 0x000fea0003c00000 */
[----:B-12---:R-:W-:Y:S01]  /*1ec0*/  FADD.FTZ R22, R27, R25 ;  /* 0x000000191b167221 */ /* 0x006fe20000010000 */
[----:B------:R-:W-:Y:S01]  /*1ed0*/  HFMA2.MMA R25, -RZ, RZ, 0, 1.847743988037109375e-06 ;  /* 0x0000001fff197435 */ /* 0x000fe200000001ff */
[----:B------:R-:W-:Y:S01]  /*1ee0*/  IMAD.MOV.U32 R26, RZ, RZ, 0x4 ;  /* 0x00000004ff1a7424 */ /* 0x000fe200078e00ff */
[----:B------:R-:W-:Y:S01]  /*1ef0*/  MOV R2, 0x1f20 ;  /* 0x00001f2000027802 */ /* 0x000fe20000000f00 */
[----:B------:R-:W-:-:S03]  /*1f00*/  IMAD.MOV.U32 R24, RZ, RZ, -0x1 ;  /* 0xffffffffff187424 */ /* 0x000fc600078e00ff */
[----:B------:R-:W-:Y:S05]  /*1f10*/  CALL.REL.NOINC `($__internal_48_$__cuda_sm70_shflsync_bfly_p) ;  /* 0x000001c000007944 */ /* 0x000fea0003c00000 */
[----:B-12---:R-:W-:Y:S01]  /*1f20*/  FADD.FTZ R22, R22, R25 ;  /* 0x0000001916167221 */ /* 0x006fe20000010000 */
[----:B------:R-:W-:Y:S01]  /*1f30*/  MOV R2, 0x1f80 ;  /* 0x00001f8000027802 */ /* 0x000fe20000000f00 */
[----:B------:R-:W-:Y:S02]  /*1f40*/  IMAD.MOV.U32 R26, RZ, RZ, 0x2 ;  /* 0x00000002ff1a7424 */ /* 0x000fe400078e00ff */
[----:B------:R-:W-:Y:S02]  /*1f50*/  IMAD.MOV.U32 R25, RZ, RZ, 0x1f ;  /* 0x0000001fff197424 */ /* 0x000fe400078e00ff */
[----:B------:R-:W-:-:S02]  /*1f60*/  IMAD.MOV.U32 R24, RZ, RZ, -0x1 ;  /* 0xffffffffff187424 */ /* 0x000fc400078e00ff */
[----:B------:R-:W-:Y:S05]  /*1f70*/  CALL.REL.NOINC `($__internal_48_$__cuda_sm70_shflsync_bfly_p) ;  /* 0x0000016000007944 */ /* 0x000fea0003c00000 */
[----:B-12---:R-:W-:Y:S01]  /*1f80*/  FADD.FTZ R22, R22, R25 ;  /* 0x0000001916167221 */ /* 0x006fe20000010000 */
[----:B------:R-:W-:Y:S01]  /*1f90*/  MOV R26, 0x1 ;  /* 0x00000001001a7802 */ /* 0x000fe20000000f00 */
[----:B------:R-:W-:Y:S01]  /*1fa0*/  IMAD.MOV.U32 R25, RZ, RZ, 0x1f ;  /* 0x0000001fff197424 */ /* 0x000fe200078e00ff */
[----:B------:R-:W-:Y:S01]  /*1fb0*/  MOV R2, 0x1fe0 ;  /* 0x00001fe000027802 */ /* 0x000fe20000000f00 */
[----:B------:R-:W-:-:S02]  /*1fc0*/  IMAD.MOV.U32 R24, RZ, RZ, -0x1 ;  /* 0xffffffffff187424 */ /* 0x000fc400078e00ff */
[----:B------:R-:W-:Y:S05]  /*1fd0*/  CALL.REL.NOINC `($__internal_48_$__cuda_sm70_shflsync_bfly_p) ;  /* 0x0000010000007944 */ /* 0x000fea0003c00000 */
[----:B-12---:R-:W-:Y:S05]  /*1fe0*/  BRA `(.L_x_937) ;  /* 0xfffff83000007947 */ /* 0x006fea000383ffff */
.L_x_932:
[----:B------:R-:W-:Y:S01]  /*1ff0*/  HFMA2.MMA R25, -RZ, RZ, 0, 1.847743988037109375e-06 ;  /* 0x0000001fff197435 */ /* 0x000fe200000001ff */
[----:B------:R-:W-:Y:S01]  /*2000*/  IMAD.MOV.U32 R22, RZ, RZ, R18 ;  /* 0x000000ffff167224 */ /* 0x000fe200078e0012 */
[----:B------:R-:W-:Y:S01]  /*2010*/  MOV R2, 0x2050 ;  /* 0x0000205000027802 */ /* 0x000fe20000000f00 */
[----:B------:R-:W-:-:S02]  /*2020*/  IMAD.MOV.U32 R26, RZ, RZ, R15 ;  /* 0x000000ffff1a7224 */ /* 0x000fc400078e000f */
[----:B------:R-:W-:Y:S02]  /*2030*/  IMAD.MOV.U32 R24, RZ, RZ, -0x1 ;  /* 0xffffffffff187424 */ /* 0x000fe400078e00ff */
[----:B------:R-:W-:Y:S05]  /*2040*/  CALL.REL.NOINC `($__internal_48_$__cuda_sm70_shflsync_bfly_p) ;  /* 0x0000009000007944 */ /* 0x000fea0003c00000 */
[----:B-12---:R-:W-:Y:S01]  /*2050*/  IMAD.MOV.U32 R22, RZ, RZ, R25 ;  /* 0x000000ffff167224 */ /* 0x006fe200078e0019 */
[----:B------:R-:W-:Y:S05]  /*2060*/  BRA `(.L_x_938) ;  /* 0xfffff95000007947 */ /* 0x000fea000383ffff */
.L_x_933:
[----:B------:R-:W-:Y:S01]  /*2070*/  IMAD.MOV.U32 R22, RZ, RZ, R20 ;  /* 0x000000ffff167224 */ /* 0x000fe200078e0014 */
[----:B------:R-:W-:Y:S01]  /*2080*/  MOV R25, 0x1f ;  /* 0x0000001f00197802 */ /* 0x000fe20000000f00 */
[----:B------:R-:W-:Y:S01]  /*2090*/  IMAD.MOV.U32 R26, RZ, RZ, R15 ;  /* 0x000000ffff1a7224 */ /* 0x000fe200078e000f */
[----:B------:R-:W-:Y:S01]  /*20a0*/  MOV R2, 0x20d0 ;  /* 0x000020d000027802 */ /* 0x000fe20000000f00 */
[----:B------:R-:W-:Y:S02]  /*20b0*/  IMAD.MOV.U32 R24, RZ, RZ, -0x1 ;  /* 0xffffffffff187424 */ /* 0x000fe400078e00ff */
[----:B------:R-:W-:Y:S05]  /*20c0*/  CALL.REL.NOINC `($__internal_48_$__cuda_sm70_shflsync_bfly_p) ;  /* 0x0000001000007944 */ /* 0x000fea0003c00000 */
[----:B-12---:R-:W-:Y:S05]  /*20d0*/  BRA `(.L_x_939) ;  /* 0xfffffb2000007947 */ /* 0x006fea000383ffff */
        .weak           $__internal_48_$__cuda_sm70_shflsync_bfly_p
        .type           $__internal_48_$__cuda_sm70_shflsync_bfly_p,@function
        .size           $__internal_48_$__cuda_sm70_shflsync_bfly_p,($__internal_49_$__cuda_sm70_warpsync - $__internal_48_$__cuda_sm70_shflsync_bfly_p)
$__internal_48_$__cuda_sm70_shflsync_bfly_p:
[----:B------:R-:W-:Y:S01]  /*20e0*/  IMAD.MOV.U32 R3, RZ, RZ, 0x0 ;  /* 0x00000000ff037424 */ /* 0x000fe200078e00ff */
[----:B------:R-:W-:Y:S04]  /*20f0*/  WARPSYNC R24 ;  /* 0x0000001800007348 */ /* 0x000fe80003800000 */
[----:B------:R1:W2:Y:S01]  /*2100*/  SHFL.BFLY PT, R25, R22, R26, R25 ;  /* 0x0c00001a16197389 */ /* 0x0002a200000e0019 */
[----:B------:R-:W-:Y:S05]  /*2110*/  RET.REL.NODEC R2 `(_ZN12tensorrt_llm7kernels32fusedQKNormRopeKernelNTokenHeadsIN3c108BFloat16ENS2_4HalfELi64ELb0ELi4EEEvPviiifPKvS7_S7_PKlii) ;  /* 0xffffdee002007950 */ /* 0x000fea0003c3ffff */
        .weak           $__internal_49_$__cuda_sm70_warpsync
        .type           $__internal_49_$__cuda_sm70_warpsync,@function
        .size           $__internal_49_$__cuda_sm70_warpsync,(.L_x_3685 - $__internal_49_$__cuda_sm70_warpsync)
$__internal_49_$__cuda_sm70_warpsync:
[----:B------:R-:W-:Y:S04]  /*2120*/  WARPSYNC R3 ;  /* 0x0000000300007348 */ /* 0x000fe80003800000 */
[----:B------:R-:W-:-:S04]  /*2130*/  IMAD.MOV.U32 R3, RZ, RZ, 0x0 ;  /* 0x00000000ff037424 */ /* 0x000fc800078e00ff */
[----:B------:R-:W-:Y:S05]  /*2140*/  RET.REL.NODEC R2 `(_ZN12tensorrt_llm7kernels32fusedQKNormRopeKernelNTokenHeadsIN3c108BFloat16ENS2_4HalfELi64ELb0ELi4EEEvPviiifPKvS7_S7_PKlii) ;  /* 0xffffdeb002007950 */ /* 0x000fea0003c3ffff */
.L_x_940:
        /* <DEDUP_REMOVED lines=11> */
.L_x_3685:


//--------------------- .text._ZN12tensorrt_llm7kernels32fusedQKNormRopeKernelNTokenHeadsIN3c108BFloat16ENS2_4HalfELi64ELb1ELi4EEEvPviiifPKvS7_S7_PKlii --------------------------
	.section	.text._ZN12tensorrt_llm7kernels32fusedQKNormRopeKernelNTokenHeadsIN3c108BFloat16ENS2_4HalfELi64ELb1ELi4EEEvPviiifPKvS7_S7_PKlii,"ax",@progbits
	.sectioninfo	@"SHI_REGISTERS=32"
	.align	128
        .global         _ZN12tensorrt_llm7kernels32fusedQKNormRopeKernelNTokenHeadsIN3c108BFloat16ENS2_4HalfELi64ELb1ELi4EEEvPviiifPKvS7_S7_PKlii
        .type           _ZN12tensorrt_llm7kernels32fusedQKNormRopeKernelNTokenHeadsIN3c108BFloat16ENS2_4HalfELi64ELb1ELi4EEEvPviiifPKvS7_S7_PKlii,@function
        .size           _ZN12tensorrt_llm7kernels32fusedQKNormRopeKernelNTokenHeadsIN3c108BFloat16ENS2_4HalfELi64ELb1ELi4EEEvPviiifPKvS7_S7_PKlii,(.L_x_3686 - _ZN12tensorrt_llm7kernels32fusedQKNormRopeKernelNTokenHeadsIN3c108BFloat16ENS2_4HalfELi64ELb1ELi4EEEvPviiifPKvS7_S7_PKlii)
        .other          _ZN12tensorrt_llm7kernels32fusedQKNormRopeKernelNTokenHeadsIN3c108BFloat16ENS2_4HalfELi64ELb1ELi4EEEvPviiifPKvS7_S7_PKlii,@"STO_CUDA_ENTRY STV_DEFAULT"
_ZN12tensorrt_llm7kernels32fusedQKNormRopeKernelNTokenHeadsIN3c108BFloat16ENS2_4HalfELi64ELb1ELi4EEEvPviiifPKvS7_S7_PKlii:
.text._ZN12tensorrt_llm7kernels32fusedQKNormRopeKernelNTokenHeadsIN3c108BFloat16ENS2_4HalfELi64ELb1ELi4EEEvPviiifPKvS7_S7_PKlii:
        /* <DEDUP_REMOVED lines=74> */
.L_x_945:
        /* <DEDUP_REMOVED lines=45> */
.L_x_944:
[----:B------:R-:W-:Y:S05]  /*0770*/  BSYNC B1 ;  /* 0x0000000000017941 */ /* 0x000fea0003800000 */
.L_x_943:
        /* <DEDUP_REMOVED lines=9> */
.L_x_946:
        /* <DEDUP_REMOVED lines=16> */
.L_x_942:
[----:B------:R-:W-:Y:S05]  /*0910*/  BSYNC B0 ;  /* 0x0000000000007941 */ /* 0x000fea0003800000 */
.L_x_941:
        /* <DEDUP_REMOVED lines=35> */
.L_x_951:
        /* <DEDUP_REMOVED lines=13> */
.L_x_950:
[----:B------:R-:W-:Y:S05]  /*0c20*/  BSYNC B1 ;  /* 0x0000000000017941 */ /* 0x000fea0003800000 */
.L_x_949:
        /* <DEDUP_REMOVED lines=22> */
.L_x_954:
        /* <DEDUP_REMOVED lines=49> */
.L_x_953:
[----:B------:R-:W-:Y:S05]  /*10a0*/  BSYNC B1 ;  /* 0x0000000000017941 */ /* 0x000fea0003800000 */
.L_x_952:
        /* <DEDUP_REMOVED lines=32> */
.L_x_956:
[----:B------:R-:W-:Y:S05]  /*12b0*/  BSYNC B1 ;  /* 0x0000000000017941 */ /* 0x000fea0003800000 */
.L_x_955:
        /* <DEDUP_REMOVED lines=15> */
.L_x_948:
[----:B------:R-:W-:Y:S05]  /*13b0*/  BSYNC B0 ;  /* 0x0000000000007941 */ /* 0x000fea0003800000 */
.L_x_947:
        /* <DEDUP_REMOVED lines=35> */
.L_x_965:
        /* <DEDUP_REMOVED lines=14> */
.L_x_970:
        /* <DEDUP_REMOVED lines=9> */
.L_x_971:
[----:B------:R-:W-:Y:S01]  /*1760*/  ISETP.NE.AND P0, PT, R12, RZ, PT ;  /* 0x000000ff0c00720c */ /* 0x000fe20003f05270 */
[----:B------:R-:W-:Y:S01]  /*1770*/  BSSY B1, `(.L_x_961) ;  /* 0x0000004000017945 */ /* 0x000fe20003800000 */
[----:B------:R-:W-:-:S11]  /*1780*/  ISETP.GE.AND P1, PT, R22, R17, PT ;  /* 0x000000111600720c */ /* 0x000fd60003f26270 */
[----:B------:R-:W-:Y:S05]  /*1790*/  @P0 BRA `(.L_x_962) ;  /* 0x0000001000000947 */ /* 0x000fea0003800000 */
[----:B------:R-:W-:-:S04]  /*17a0*/  DEPBAR.LE SB0, 0x0 ;  /* 0x000080000000791a */ /* 0x000fc80000000000 */
.L_x_962:
[----:B------:R-:W-:Y:S05]  /*17b0*/  BSYNC B1 ;  /* 0x0000000000017941 */ /* 0x000fea0003800000 */
.L_x_961:
        /* <DEDUP_REMOVED lines=37> */
.L_x_972:
        /* <DEDUP_REMOVED lines=9> */
.L_x_973:
        /* <DEDUP_REMOVED lines=28> */
.L_x_958:
[----:B------:R-:W-:Y:S05]  /*1c60*/  BSYNC B0 ;  /* 0x0000000000007941 */ /* 0x000fea0003800000 */
.L_x_957:
        /* <DEDUP_REMOVED lines=16> */
.L_x_974:
        /* <DEDUP_REMOVED lines=9> */
.L_x_975:
[----:B------:R-:W-:Y:S01]  /*1e00*/  ISETP.NE.AND P0, PT, R12, RZ, PT ;  /* 0x000000ff0c00720c */ /* 0x000fe20003f05270 */
[----:B------:R-:W-:Y:S01]  /*1e10*/  BSSY B0, `(.L_x_968) ;  /* 0x0000004000007945 */ /* 0x000fe20003800000 */
[----:B------:R-:W-:-:S11]  /*1e20*/  ISETP.GE.AND P2, PT, R22, R17, PT ;  /* 0x000000111600720c */ /* 0x000fd60003f46270 */
[----:B------:R-:W-:Y:S05]  /*1e30*/  @P0 BRA `(.L_x_969) ;  /* 0x0000001000000947 */ /* 0x000fea0003800000 */
[----:B------:R-:W-:-:S04]  /*1e40*/  DEPBAR.LE SB0, 0x0 ;  /* 0x000080000000791a */ /* 0x000fc80000000000 */
.L_x_969:
[----:B------:R-:W-:Y:S05]  /*1e50*/  BSYNC B0 ;  /* 0x0000000000007941 */ /* 0x000fea0003800000 */
.L_x_968:
        /* <DEDUP_REMOVED lines=25> */
.L_x_959:
[----:B------:R-:W-:Y:S01]  /*1ff0*/  HFMA2.MMA R26, -RZ, RZ, 0, 1.847743988037109375e-06 ;  /* 0x0000001fff1a7435 */ /* 0x000fe200000001ff */
[----:B------:R-:W-:Y:S01]  /*2000*/  IMAD.MOV.U32 R25, RZ, RZ, 0x10 ;  /* 0x00000010ff197424 */ /* 0x000fe200078e00ff */
[----:B------:R-:W-:Y:S01]  /*2010*/  MOV R24, 0x2040 ;  /* 0x0000204000187802 */ /* 0x000fe20000000f00 */
[----:B------:R-:W-:-:S03]  /*2020*/  IMAD.MOV.U32 R23, RZ, RZ, -0x1 ;  /* 0xffffffffff177424 */ /* 0x000fc600078e00ff */
[----:B------:R-:W-:Y:S05]  /*2030*/  CALL.REL.NOINC `($__internal_50_$__cuda_sm70_shflsync_bfly_p) ;  /* 0x0000057000007944 */ /* 0x000fea0003c00000 */
[----:B--2---:R-:W-:Y:S05]  /*2040*/  BRA `(.L_x_970) ;  /* 0xfffff68000007947 */ /* 0x004fea000383ffff */
.L_x_960:
[----:B------:R-:W-:Y:S01]  /*2050*/  IMAD.MOV.U32 R25, RZ, RZ, 0x8 ;  /* 0x00000008ff197424 */ /* 0x000fe200078e00ff */
[----:B------:R-:W-:Y:S01]  /*2060*/  MOV R26, 0x1f ;  /* 0x0000001f001a7802 */ /* 0x000fe20000000f00 */
[----:B------:R-:W-:Y:S01]  /*2070*/  IMAD.MOV.U32 R23, RZ, RZ, -0x1 ;  /* 0xffffffffff177424 */ /* 0x000fe200078e00ff */
[----:B------:R-:W-:Y:S02]  /*2080*/  MOV R24, 0x20a0 ;  /* 0x000020a000187802 */ /* 0x000fe40000000f00 */
[----:B------:R-:W-:Y:S05]  /*2090*/  CALL.REL.NOINC `($__internal_50_$__cuda_sm70_shflsync_bfly_p) ;  /* 0x0000051000007944 */ /* 0x000fea0003c00000 */
[----:B--2---:R-:W-:Y:S01]  /*20a0*/  FADD.FTZ R27, R27, R26 ;  /* 0x0000001a1b1b7221 */ /* 0x004fe20000010000 */
[----:B------:R-:W-:Y:S01]  /*20b0*/  HFMA2.MMA R26, -RZ, RZ, 0, 1.847743988037109375e-06 ;  /* 0x0000001fff1a7435 */ /* 0x000fe200000001ff */
[----:B------:R-:W-:Y:S01]  /*20c0*/  IMAD.MOV.U32 R25, RZ, RZ, 0x4 ;  /* 0x00000004ff197424 */ /* 0x000fe200078e00ff */
[----:B------:R-:W-:Y:S01]  /*20d0*/  MOV R24, 0x2100 ;  /* 0x0000210000187802 */ /* 0x000fe20000000f00 */
[----:B------:R-:W-:-:S03]  /*20e0*/  IMAD.MOV.U32 R23, RZ, RZ, -0x1 ;  /* 0xffffffffff177424 */ /* 0x000fc600078e00ff */
[----:B------:R-:W-:Y:S05]  /*20f0*/  CALL.REL.NOINC `($__internal_50_$__cuda_sm70_shflsync_bfly_p) ;  /* 0x000004b000007944 */ /* 0x000fea0003c00000 */
[----:B--2---:R-:W-:Y:S01]  /*2100*/  FADD.FTZ R27, R27, R26 ;  /* 0x0000001a1b1b7221 */ /* 0x004fe20000010000 */
[----:B------:R-:W-:Y:S01]  /*2110*/  MOV R26, 0x1f ;  /* 0x0000001f001a7802 */ /* 0x000fe20000000f00 */
[----:B------:R-:W-:Y:S01]  /*2120*/  IMAD.MOV.U32 R25, RZ, RZ, 0x2 ;  /* 0x00000002ff197424 */ /* 0x000fe200078e00ff */
[----:B------:R-:W-:Y:S01]  /*2130*/  MOV R24, 0x2160 ;  /* 0x0000216000187802 */ /* 0x000fe20000000f00 */
[----:B------:R-:W-:-:S02]  /*2140*/  IMAD.MOV.U32 R23, RZ, RZ, -0x1 ;  /* 0xffffffffff177424 */ /* 0x000fc400078e00ff */
[----:B------:R-:W-:Y:S05]  /*2150*/  CALL.REL.NOINC `($__internal_50_$__cuda_sm70_shflsync_bfly_p) ;  /* 0x0000045000007944 */ /* 0x000fea0003c00000 */
[----:B--2---:R-:W-:Y:S01]  /*2160*/  FADD.FTZ R28, R27, R26 ;  /* 0x0000001a1b1c7221 */ /* 0x004fe20000010000 */
[----:B------:R-:W-:Y:S01]  /*2170*/  HFMA2.MMA R26, -RZ, RZ, 0, 1.847743988037109375e-06 ;  /* 0x0000001fff1a7435 */ /* 0x000fe200000001ff */
[----:B------:R-:W-:Y:S01]  /*2180*/  IMAD.MOV.U32 R25, RZ, RZ, 0x1 ;  /* 0x00000001ff197424 */ /* 0x000fe200078e00ff */
[----:B------:R-:W-:Y:S01]  /*2190*/  MOV R24, 0x21d0 ;  /* 0x000021d000187802 */ /* 0x000fe20000000f00 */
[----:B------:R-:W-:-:S02]  /*21a0*/  IMAD.MOV.U32 R23, RZ, RZ, -0x1 ;  /* 0xffffffffff177424 */ /* 0x000fc400078e00ff */
[----:B------:R-:W-:Y:S02]  /*21b0*/  IMAD.MOV.U32 R27, RZ, RZ, R28 ;  /* 0x000000ffff1b7224 */ /* 0x000fe400078e001c */
[----:B------:R-:W-:Y:S05]  /*21c0*/  CALL.REL.NOINC `($__internal_50_$__cuda_sm70_shflsync_bfly_p) ;  /* 0x000003e000007944 */ /* 0x000fea0003c00000 */
[----:B--2---:R-:W-:Y:S05]  /*21d0*/  BRA `(.L_x_971) ;  /* 0xfffff58000007947 */ /* 0x004fea000383ffff */
.L_x_963:
[----:B------:R-:W-:Y:S01]  /*21e0*/  MOV R25, 0x10 ;  /* 0x0000001000197802 */ /* 0x000fe20000000f00 */
[----:B------:R-:W-:Y:S01]  /*21f0*/  IMAD.MOV.U32 R26, RZ, RZ, 0x1f ;  /* 0x0000001fff1a7424 */ /* 0x000fe200078e00ff */
[----:B------:R-:W-:Y:S01]  /*2200*/  MOV R24, 0x2230 ;  /* 0x0000223000187802 */ /* 0x000fe20000000f00 */
[----:B------:R-:W-:Y:S02]  /*2210*/  IMAD.MOV.U32 R23, RZ, RZ, -0x1 ;  /* 0xffffffffff177424 */ /* 0x000fe400078e00ff */
[----:B-1----:R-:W-:Y:S05]  /*2220*/  CALL.REL.NOINC `($__internal_50_$__cuda_sm70_shflsync_bfly_p) ;  /* 0x0000038000007944 */ /* 0x002fea0003c00000 */
[----:B--2---:R-:W-:Y:S05]  /*2230*/  BRA `(.L_x_972) ;  /* 0xfffff7d000007947 */ /* 0x004fea000383ffff */
.L_x_964:
[----:B--2---:R-:W-:Y:S01]  /*2240*/  MOV R27, R28 ;  /* 0x0000001c001b7202 */ /* 0x004fe20000000f00 */
[----:B------:R-:W-:Y:S01]  /*2250*/  IMAD.MOV.U32 R25, RZ, RZ, 0x8 ;  /* 0x00000008ff197424 */ /* 0x000fe200078e00ff */
[----:B------:R-:W-:Y:S01]  /*2260*/  MOV R23, 0xffffffff ;  /* 0xffffffff00177802 */ /* 0x000fe20000000f00 */
[----:B------:R-:W-:Y:S01]  /*2270*/  IMAD.MOV.U32 R26, RZ, RZ, 0x1f ;  /* 0x0000001fff1a7424 */ /* 0x000fe200078e00ff */
[----:B------:R-:W-:Y:S02]  /*2280*/  MOV R24, 0x22a0 ;  /* 0x000022a000187802 */ /* 0x000fe40000000f00 */
[----:B------:R-:W-:Y:S05]  /*2290*/  CALL.REL.NOINC `($__internal_50_$__cuda_sm70_shflsync_bfly_p) ;  /* 0x0000031000007944 */ /* 0x000fea0003c00000 */
[----:B--2---:R-:W-:Y:S01]  /*22a0*/  FADD.FTZ R27, R28, R26 ;  /* 0x0000001a1c1b7221 */ /* 0x004fe20000010000 */
[----:B------:R-:W-:Y:S01]  /*22b0*/  MOV R23, 0xffffffff ;  /* 0xffffffff00177802 */ /* 0x000fe20000000f00 */
[----:B------:R-:W-:Y:S01]  /*22c0*/  IMAD.MOV.U32 R25, RZ, RZ, 0x4 ;  /* 0x00000004ff197424 */ /* 0x000fe200078e00ff */
[----:B------:R-:W-:Y:S01]  /*22d0*/  MOV R24, 0x2300 ;  /* 0x0000230000187802 */ /* 0x000fe20000000f00 */
[----:B------:R-:W-:-:S02]  /*22e0*/  IMAD.MOV.U32 R26, RZ, RZ, 0x1f ;  /* 0x0000001fff1a7424 */ /* 0x000fc400078e00ff */
        /* <DEDUP_REMOVED lines=13> */
[----:B--2---:R-:W-:Y:S05]  /*23c0*/  BRA `(.L_x_973) ;  /* 0xfffff6d000007947 */ /* 0x004fea000383ffff */
.L_x_966:
[----:B------:R-:W-:Y:S01]  /*23d0*/  IMAD.MOV.U32 R25, RZ, RZ, 0x10 ;  /* 0x00000010ff197424 */ /* 0x000fe200078e00ff */
[----:B------:R-:W-:Y:S01]  /*23e0*/  MOV R23, 0xffffffff ;  /* 0xffffffff00177802 */ /* 0x000fe20000000f00 */
[----:B------:R-:W-:Y:S01]  /*23f0*/  IMAD.MOV.U32 R26, RZ, RZ, 0x1f ;  /* 0x0000001fff1a7424 */ /* 0x000fe200078e00ff */
[----:B------:R-:W-:-:S02]  /*2400*/  MOV R24, 0x2420 ;  /* 0x0000242000187802 */ /* 0x000fc40000000f00 */
[----:B------:R-:W-:Y:S05]  /*2410*/  CALL.REL.NOINC `($__internal_50_$__cuda_sm70_shflsync_bfly_p) ;  /* 0x0000019000007944 */ /* 0x000fea0003c00000 */
[----:B--2---:R-:W-:Y:S05]  /*2420*/  BRA `(.L_x_974) ;  /* 0xfffff94000007947 */ /* 0x004fea000383ffff */
.L_x_967:
[----:B------:R-:W-:Y:S01]  /*2430*/  IMAD.MOV.U32 R25, RZ, RZ, 0x8 ;  /* 0x00000008ff197424 */ /* 0x000fe200078e00ff */
[----:B------:R-:W-:Y:S01]  /*2440*/  MOV R23, 0xffffffff ;  /* 0xffffffff00177802 */ /* 0x000fe20000000f00 */
[----:B------:R-:W-:Y:S01]  /*2450*/  IMAD.MOV.U32 R26, RZ, RZ, 0x1f ;  /* 0x0000001fff1a7424 */ /* 0x000fe200078e00ff */
[----:B------:R-:W-:-:S02]  /*2460*/  MOV R24, 0x2480 ;  /* 0x0000248000187802 */ /* 0x000fc40000000f00 */
        /* <DEDUP_REMOVED lines=20> */
        .weak           $__internal_50_$__cuda_sm70_shflsync_bfly_p
        .type           $__internal_50_$__cuda_sm70_shflsync_bfly_p,@function
        .size           $__internal_50_$__cuda_sm70_shflsync_bfly_p,(.L_x_3686 - $__internal_50_$__cuda_sm70_shflsync_bfly_p)
$__internal_50_$__cuda_sm70_shflsync_bfly_p:
[----:B------:R-:W-:Y:S04]  /*25b0*/  WARPSYNC R23 ;  /* 0x0000001700007348 */ /* 0x000fe80003800000 */
[----:B------:R1:W2:Y:S02]  /*25c0*/  SHFL.BFLY PT, R26, R27, R25, R26 ;  /* 0x0c0000191b1a7389 */ /* 0x0002a400000e001a */
[----:B-1----:R-:W-:-:S04]  /*25d0*/  IMAD.MOV.U32 R25, RZ, RZ, 0x0 ;  /* 0x00000000ff197424 */ /* 0x002fc800078e00ff */
[----:B------:R-:W-:Y:S05]  /*25e0*/  RET.REL.NODEC R24 `(_ZN12tensorrt_llm7kernels32fusedQKNormRopeKernelNTokenHeadsIN3c108BFloat16ENS2_4HalfELi64ELb1ELi4EEEvPviiifPKvS7_S7_PKlii) ;  /* 0xffffda1018007950 */ /* 0x000fea0003c3ffff */
.L_x_976:
        /* <DEDUP_REMOVED lines=9> */
.L_x_3686:


//--------------------- .text._ZN12tensorrt_llm7kernels32fusedQKNormRopeKernelNTokenHeadsIN3c108BFloat16ENS2_4HalfELi256ELb0ELi2EEEvPviiifPKvS7_S7_PKlii --------------------------
	.section	.text._ZN12tensorrt_llm7kernels32fusedQKNormRopeKernelNTokenHeadsIN3c108BFloat16ENS2_4HalfELi256ELb0ELi2EEEvPviiifPKvS7_S7_PKlii,"ax",@progbits
	.sectioninfo	@"SHI_REGISTERS=56"
	.align	128
        .global         _ZN12tensorrt_llm7kernels32fusedQKNormRopeKernelNTokenHeadsIN3c108BFloat16ENS2_4HalfELi256ELb0ELi2EEEvPviiifPKvS7_S7_PKlii
        .type           _ZN12tensorrt_llm7kernels32fusedQKNormRopeKernelNTokenHeadsIN3c108BFloat16ENS2_4HalfELi256ELb0ELi2EEEvPviiifPKvS7_S7_PKlii,@function
        .size           _ZN12tensorrt_llm7kernels32fusedQKNormRopeKernelNTokenHeadsIN3c108BFloat16ENS2_4HalfELi256ELb0ELi2EEEvPviiifPKvS7_S7_PKlii,(.L_x_3688 - _ZN12tensorrt_llm7kernels32fusedQKNormRopeKernelNTokenHeadsIN3c108BFloat16ENS2_4HalfELi256ELb0ELi2EEEvPviiifPKvS7_S7_PKlii)
        .other          _ZN12tensorrt_llm7kernels32fusedQKNormRopeKernelNTokenHeadsIN3c108BFloat16ENS2_4HalfELi256ELb0ELi2EEEvPviiifPKvS7_S7_PKlii,@"STO_CUDA_ENTRY STV_DEFAULT"
_ZN12tensorrt_llm7kernels32fusedQKNormRopeKernelNTokenHeadsIN3c108BFloat16ENS2_4HalfELi256ELb0ELi2EEEvPviiifPKvS7_S7_PKlii:
.text._ZN12tensorrt_llm7kernels32fusedQKNormRopeKernelNTokenHeadsIN3c108BFloat16ENS2_4HalfELi256ELb0ELi2EEEvPviiifPKvS7_S7_PKlii:
        /* <DEDUP_REMOVED lines=73> */
.L_x_981:
        /* <DEDUP_REMOVED lines=45> */
.L_x_980:
[----:B------:R-:W-:Y:S05]  /*0760*/  BSYNC B1 ;  /* 0x0000000000017941 */ /* 0x000fea0003800000 */
.L_x_979:
        /* <DEDUP_REMOVED lines=9> */
.L_x_982:
        /* <DEDUP_REMOVED lines=16> */
.L_x_978:
[----:B------:R-:W-:Y:S05]  /*0900*/  BSYNC B0 ;  /* 0x0000000000007941 */ /* 0x000fea0003800000 */
.L_x_977:
        /* <DEDUP_REMOVED lines=36> */
.L_x_987:
        /* <DEDUP_REMOVED lines=13> */
.L_x_986:
[----:B------:R-:W-:Y:S05]  /*0c20*/  BSYNC B1 ;  /* 0x0000000000017941 */ /* 0x000fea0003800000 */
.L_x_985:
        /* <DEDUP_REMOVED lines=22> */
.L_x_990:
        /* <DEDUP_REMOVED lines=49> */
.L_x_989:
[----:B------:R-:W-:Y:S05]  /*10a0*/  BSYNC B1 ;  /* 0x0000000000017941 */ /* 0x000fea0003800000 */
.L_x_988:
        /* <DEDUP_REMOVED lines=32> */
.L_x_992:
[----:B------:R-:W-:Y:S05]  /*12b0*/  BSYNC B1 ;  /* 0x0000000000017941 */ /* 0x000fea0003800000 */
.L_x_991:
        /* <DEDUP_REMOVED lines=15> */
.L_x_984:
[----:B------:R-:W-:Y:S05]  /*13b0*/  BSYNC B0 ;  /* 0x0000000000007941 */ /* 0x000fea0003800000 */
.L_x_983:
        /* <DEDUP_REMOVED lines=164> */
.L_x_1004:
        /* <DEDUP_REMOVED lines=20> */
.L_x_1005:
        /* <DEDUP_REMOVED lines=9> */
.L_x_1006:
        /* <DEDUP_REMOVED lines=31> */
.L_x_996:
[----:B------:R-:W-:Y:S05]  /*21c0*/  BSYNC B0 ;  /* 0x0000000000007941 */ /* 0x000fea0003800000 */
.L_x_995:
        /* <DEDUP_REMOVED lines=8> */
[----:B------:R-:W-:Y:S05]  /*2250*/  CALL.REL.NOINC `($__internal_52_$__cuda_sm70_warpsync) ;  /* 0x0000139000007944 */ /* 0x000fea0003c00000 */
.L_x_999:
[----:B------:R-:W-:-:S06]  /*2260*/  NOP ;  /* 0x0000000000007918 */ /* 0x000fcc0000000000 */
[----:B------:R-:W-:Y:S05]  /*2270*/  BRA.DIV ~URZ, `(.L_x_1000) ;  /* 0x00000b827f007947 */ /* 0x000fea000b800000 */
[----:B------:R-:W-:-:S05]  /*2280*/  IMAD.U32 R13, RZ, RZ, UR5 ;  /* 0x00000005ff0d7e24 */ /* 0x000fca000f8e00ff */
[----:B------:R1:W2:Y:S02]  /*2290*/  SHFL.BFLY PT, R46, R38, R13, 0x1f ;  /* 0x0c001f0d262e7589 */ /* 0x0002a400000e0000 */
.L_x_1007:
        /* <DEDUP_REMOVED lines=113> */
.L_x_1008:
        /* <DEDUP_REMOVED lines=15> */
[----:B------:R-:W-:Y:S05]  /*2aa0*/  CALL.REL.NOINC `($__internal_52_$__cuda_sm70_warpsync) ;  /* 0x00000b4000007944 */ /* 0x000fea0003c00000 */
.L_x_1002:
[----:B------:R-:W-:-:S06]  /*2ab0*/  NOP ;  /* 0x0000000000007918 */ /* 0x000fcc0000000000 */
.L_x_998:
[----:B------:R-:W-:Y:S05]  /*2ac0*/  BSYNC B0 ;  /* 0x0000000000007941 */ /* 0x000fea0003800000 */
.L_x_997:
        /* <DEDUP_REMOVED lines=19> */
.L_x_1003:
[----:B------:R-:W-:Y:S05]  /*2c00*/  EXIT ;  /* 0x000000000000794d */ /* 0x000fea0003800000 */
.L_x_993:
[----:B------:R-:W-:Y:S01]  /*2c10*/  IMAD.MOV.U32 R47, RZ, RZ, 0x10 ;  /* 0x00000010ff2f7424 */ /* 0x000fe200078e00ff */
[----:B------:R-:W-:Y:S01]  /*2c20*/  MOV R12, 0x2c60 ;  /* 0x00002c60000c7802 */ /* 0x000fe20000000f00 */
[----:B------:R-:W-:Y:S02]  /*2c30*/  IMAD.MOV.U32 R46, RZ, RZ, 0x1f ;  /* 0x0000001fff2e7424 */ /* 0x000fe400078e00ff */
[----:B------:R-:W-:Y:S02]  /*2c40*/  IMAD.MOV.U32 R45, RZ, RZ, -0x1 ;  /* 0xffffffffff2d7424 */ /* 0x000fe400078e00ff */
[----:B------:R-:W-:Y:S05]  /*2c50*/  CALL.REL.NOINC `($__internal_51_$__cuda_sm70_shflsync_bfly_p) ;  /* 0x0000095000007944 */ /* 0x000fea0003c00000 */
[----:B-12---:R-:W-:Y:S05]  /*2c60*/  BRA `(.L_x_1005) ;  /* 0xfffff2d000007947 */ /* 0x006fea000383ffff */
.L_x_994:
[----:B-1----:R-:W-:Y:S01]  /*2c70*/  MOV R48, R49 ;  /* 0x0000003100307202 */ /* 0x002fe20000000f00 */
[----:B------:R-:W-:Y:S01]  /*2c80*/  IMAD.MOV.U32 R47, RZ, RZ, 0x8 ;  /* 0x00000008ff2f7424 */ /* 0x000fe200078e00ff */
[----:B------:R-:W-:Y:S01]  /*2c90*/  MOV R12, 0x2cd0 ;  /* 0x00002cd0000c7802 */ /* 0x000fe20000000f00 */
[----:B------:R-:W-:-:S02]  /*2ca0*/  IMAD.MOV.U32 R46, RZ, RZ, 0x1f ;  /* 0x0000001fff2e7424 */ /* 0x000fc400078e00ff */
[----:B------:R-:W-:Y:S02]  /*2cb0*/  IMAD.MOV.U32 R45, RZ, RZ, -0x1 ;  /* 0xffffffffff2d7424 */ /* 0x000fe400078e00ff */
[----:B------:R-:W-:Y:S05]  /*2cc0*/  CALL.REL.NOINC `($__internal_51_$__cuda_sm70_shflsync_bfly_p) ;  /* 0x000008e000007944 */ /* 0x000fea0003c00000 */
[----:B-1----:R-:W-:Y:S01]  /*2cd0*/  HFMA2.MMA R47, -RZ, RZ, 0, 2.384185791015625e-07 ;  /* 0x00000004ff2f7435 */ /* 0x002fe200000001ff */
[----:B--2---:R-:W-:Y:S01]  /*2ce0*/  FADD.FTZ R48, R49, R46 ;  /* 0x0000002e31307221 */ /* 0x004fe20000010000 */
[----:B------:R-:W-:Y:S01]  /*2cf0*/  MOV R12, 0x2d30 ;  /* 0x00002d30000c7802 */ /* 0x000fe20000000f00 */
[----:B------:R-:W-:Y:S02]  /*2d00*/  IMAD.MOV.U32 R46, RZ, RZ, 0x1f ;  /* 0x0000001fff2e7424 */ /* 0x000fe400078e00ff */
[----:B------:R-:W-:Y:S02]  /*2d10*/  IMAD.MOV.U32 R45, RZ, RZ, -0x1 ;  /* 0xffffffffff2d7424 */ /* 0x000fe400078e00ff */
[----:B------:R-:W-:Y:S05]  /*2d20*/  CALL.REL.NOINC `($__internal_51_$__cuda_sm70_shflsync_bfly_p) ;  /* 0x0000088000007944 */ /* 0x000fea0003c00000 */
[----:B-12---:R-:W-:Y:S01]  /*2d30*/  FADD.FTZ R48, R48, R46 ;  /* 0x0000002e30307221 */ /* 0x006fe20000010000 */
[----:B------:R-:W-:Y:S01]  /*2d40*/  MOV R46, 0x1f ;  /* 0x0000001f002e7802 */ /* 0x000fe20000000f00 */
[----:B------:R-:W-:Y:S01]  /*2d50*/  IMAD.MOV.U32 R47, RZ, RZ, 0x2 ;  /* 0x00000002ff2f7424 */ /* 0x000fe200078e00ff */
[----:B------:R-:W-:Y:S01]  /*2d60*/  MOV R12, 0x2d90 ;  /* 0x00002d90000c7802 */ /* 0x000fe20000000f00 */
[----:B------:R-:W-:Y:S02]  /*2d70*/  IMAD.MOV.U32 R45, RZ, RZ, -0x1 ;  /* 0xffffffffff2d7424 */ /* 0x000fe400078e00ff */
[----:B------:R-:W-:Y:S05]  /*2d80*/  CALL.REL.NOINC `($__internal_51_$__cuda_sm70_shflsync_bfly_p) ;  /* 0x0000082000007944 */ /* 0x000fea0003c00000 */
[----:B-12---:R-:W-:Y:S01]  /*2d90*/  FADD.FTZ R48, R48, R46 ;  /* 0x0000002e30307221 */ /* 0x006fe20000010000 */
[----:B------:R-:W-:Y:S01]  /*2da0*/  MOV R45, 0xffffffff ;  /* 0xffffffff002d7802 */ /* 0x000fe20000000f00 */
[----:B------:R-:W-:Y:S01]  /*2db0*/  IMAD.MOV.U32 R47, RZ, RZ, 0x1 ;  /* 0x00000001ff2f7424 */ /* 0x000fe200078e00ff */
[----:B------:R-:W-:Y:S01]  /*2dc0*/  MOV R12, 0x2df0 ;  /* 0x00002df0000c7802 */ /* 0x000fe20000000f00 */
[----:B------:R-:W-:-:S02]  /*2dd0*/  IMAD.MOV.U32 R46, RZ, RZ, 0x1f ;  /* 0x0000001fff2e7424 */ /* 0x000fc400078e00ff */
[----:B------:R-:W-:Y:S05]  /*2de0*/  CALL.REL.NOINC `($__internal_51_$__cuda_sm70_shflsync_bfly_p) ;  /* 0x000007c000007944 */ /* 0x000fea0003c00000 */
[----:B-12---:R-:W-:Y:S05]  /*2df0*/  BRA `(.L_x_1006) ;  /* 0xfffff1d000007947 */ /* 0x006fea000383ffff */
.L_x_1000:
[----:B------:R-:W-:Y:S01]  /*2e00*/  IMAD.MOV.U32 R48, RZ, RZ, R38 ;  /* 0x000000ffff307224 */ /* 0x000fe200078e0026 */
[----:B------:R-:W-:Y:S01]  /*2e10*/  MOV R45, 0xffffffff ;  /* 0xffffffff002d7802 */ /* 0x000fe20000000f00 */
[----:B------:R-:W-:Y:S01]  /*2e20*/  IMAD.U32 R47, RZ, RZ, UR5 ;  /* 0x00000005ff2f7e24 */ /* 0x000fe2000f8e00ff */
[----:B------:R-:W-:Y:S01]  /*2e30*/  MOV R12, 0x2e60 ;  /* 0x00002e60000c7802 */ /* 0x000fe20000000f00 */
[----:B------:R-:W-:-:S02]  /*2e40*/  IMAD.MOV.U32 R46, RZ, RZ, 0x1f ;  /* 0x0000001fff2e7424 */ /* 0x000fc400078e00ff */
[----:B------:R-:W-:Y:S05]  /*2e50*/  CALL.REL.NOINC `($__internal_51_$__cuda_sm70_shflsync_bfly_p) ;  /* 0x0000075000007944 */ /* 0x000fea0003c00000 */
[----:B-12---:R-:W-:Y:S05]  /*2e60*/  BRA `(.L_x_1007) ;  /* 0xfffff43000007947 */ /* 0x006fea000383ffff */
.L_x_1001:
[----:B------:R-:W-:Y:S01]  /*2e70*/  IMAD.MOV.U32 R48, RZ, RZ, R41 ;  /* 0x000000ffff307224 */ /* 0x000fe200078e0029 */
[----:B------:R-:W-:Y:S01]  /*2e80*/  MOV R45, 0xffffffff ;  /* 0xffffffff002d7802 */ /* 0x000fe20000000f00 */
[----:B------:R-:W-:Y:S01]  /*2e90*/  IMAD.U32 R47, RZ, RZ, UR5 ;  /* 0x00000005ff2f7e24 */ /* 0x000fe2000f8e00ff */
[----:B------:R-:W-:Y:S01]  /*2ea0*/  MOV R12, 0x2ed0 ;  /* 0x00002ed0000c7802 */ /* 0x000fe20000000f00 */
[----:B------:R-:W-:-:S02]  /*2eb0*/  IMAD.MOV.U32 R46, RZ, RZ, 0x1f ;  /* 0x0000001fff2e7424 */ /* 0x000fc400078e00ff */
[----:B------:R-:W-:Y:S05]  /*2ec0*/  CALL.REL.NOINC `($__internal_51_$__cuda_sm70_shflsync_bfly_p) ;  /* 0x000006e000007944 */ /* 0x000fea0003c00000 */
        /* <DEDUP_REMOVED lines=17> */
[----:B------:R-:W-:Y:S05]  /*2fe0*/  CALL.REL.NOINC `($__internal_51_$__cuda_sm70_shflsync_bfly_p) ;  /* 0x000005c000007944 */ /* 0x000fea0003c00000 */
        /* <DEDUP_REMOVED lines=17> */
[----:B------:R-:W-:Y:S05]  /*3100*/  CALL.REL.NOINC `($__internal_51_$__cuda_sm70_shflsync_bfly_p) ;  /* 0x000004a000007944 */ /* 0x000fea0003c00000 */
        /* <DEDUP_REMOVED lines=17> */
[----:B------:R-:W-:Y:S05]  /*3220*/  CALL.REL.NOINC `($__internal_51_$__cuda_sm70_shflsync_bfly_p) ;  /* 0x0000038000007944 */ /* 0x000fea0003c00000 */
        /* <DEDUP_REMOVED lines=35> */
[----:B------:R-:W-:Y:S05]  /*3460*/  CALL.REL.NOINC `($__internal_51_$__cuda_sm70_shflsync_bfly_p) ;  /* 0x0000014000007944 */ /* 0x000fea0003c00000 */
        /* <DEDUP_REMOVED lines=18> */
[----:B-12---:R-:W-:Y:S01]  /*3590*/  IMAD.MOV.U32 R45, RZ, RZ, R46 ;  /* 0x000000ffff2d7224 */ /* 0x006fe200078e002e */
[----:B------:R-:W-:Y:S05]  /*35a0*/  BRA `(.L_x_1008) ;  /* 0xfffff40000007947 */ /* 0x000fea000383ffff */
        .weak           $__internal_51_$__cuda_sm70_shflsync_bfly_p
        .type           $__internal_51_$__cuda_sm70_shflsync_bfly_p,@function
        .size           $__internal_51_$__cuda_sm70_shflsync_bfly_p,($__internal_52_$__cuda_sm70_warpsync - $__internal_51_$__cuda_sm70_shflsync_bfly_p)
$__internal_51_$__cuda_sm70_shflsync_bfly_p:
[----:B------:R-:W-:Y:S01]  /*35b0*/  MOV R13, 0x0 ;  /* 0x00000000000d7802 */ /* 0x000fe20000000f00 */
[----:B------:R-:W-:Y:S04]  /*35c0*/  WARPSYNC R45 ;  /* 0x0000002d00007348 */ /* 0x000fe80003800000 */
[----:B------:R1:W2:Y:S01]  /*35d0*/  SHFL.BFLY PT, R46, R48, R47, R46 ;  /* 0x0c00002f302e7389 */ /* 0x0002a200000e002e */
[----:B------:R-:W-:Y:S05]  /*35e0*/  RET.REL.NODEC R12 `(_ZN12tensorrt_llm7kernels32fusedQKNormRopeKernelNTokenHeadsIN3c108BFloat16ENS2_4HalfELi256ELb0ELi2EEEvPviiifPKvS7_S7_PKlii) ;  /* 0xffffca100c007950 */ /* 0x000fea0003c3ffff */
        .weak           $__internal_52_$__cuda_sm70_warpsync
        .type           $__internal_52_$__cuda_sm70_warpsync,@function
        .size           $__internal_52_$__cuda_sm70_warpsync,(.L_x_3688 - $__internal_52_$__cuda_sm70_warpsync)
$__internal_52_$__cuda_sm70_warpsync:
[----:B------:R-:W-:Y:S04]  /*35f0*/  WARPSYNC R13 ;  /* 0x0000000d00007348 */ /* 0x000fe80003800000 */
[----:B------:R-:W-:-:S04]  /*3600*/  IMAD.MOV.U32 R13, RZ, RZ, 0x0 ;  /* 0x00000000ff0d7424 */ /* 0x000fc800078e00ff */
[----:B------:R-:W-:Y:S05]  /*3610*/  RET.REL.NODEC R12 `(_ZN12tensorrt_llm7kernels32fusedQKNormRopeKernelNTokenHeadsIN3c108BFloat16ENS2_4HalfELi256ELb0ELi2EEEvPviiifPKvS7_S7_PKlii) ;  /* 0xffffc9e00c007950 */ /* 0x000fea0003c3ffff */
.L_x_1009:
        /* <DEDUP_REMOVED lines=14> */
.L_x_3688:


//--------------------- .text._ZN12tensorrt_llm7kernels32fusedQKNormRopeKernelNTokenHeadsIN3c108BFloat16ENS2_4HalfELi256ELb1ELi2EEEvPviiifPKvS7_S7_PKlii --------------------------
	.section	.text._ZN12tensorrt_llm7kernels32fusedQKNormRopeKernelNTokenHeadsIN3c108BFloat16ENS2_4HalfELi256ELb1ELi2EEEvPviiifPKvS7_S7_PKlii,"ax",@progbits
	.sectioninfo	@"SHI_REGISTERS=48"
	.align	128
        .global         _ZN12tensorrt_llm7kernels32fusedQKNormRopeKernelNTokenHeadsIN3c108BFloat16ENS2_4HalfELi256ELb1ELi2EEEvPviiifPKvS7_S7_PKlii
        .type           _ZN12tensorrt_llm7kernels32fusedQKNormRopeKernelNTokenHeadsIN3c108BFloat16ENS2_4HalfELi256ELb1ELi2EEEvPviiifPKvS7_S7_PKlii,@function
        .size           _ZN12tensorrt_llm7kernels32fusedQKNormRopeKernelNTokenHeadsIN3c108BFloat16ENS2_4HalfELi256ELb1ELi2EEEvPviiifPKvS7_S7_PKlii,(.L_x_3689 - _ZN12tensorrt_llm7kernels32fusedQKNormRopeKernelNTokenHeadsIN3c108BFloat16ENS2_4HalfELi256ELb1ELi2EEEvPviiifPKvS7_S7_PKlii)
        .other          _ZN12tensorrt_llm7kernels32fusedQKNormRopeKernelNTokenHeadsIN3c108BFloat16ENS2_4HalfELi256ELb1ELi2EEEvPviiifPKvS7_S7_PKlii,@"STO_CUDA_ENTRY STV_DEFAULT"
_ZN12tensorrt_llm7kernels32fusedQKNormRopeKernelNTokenHeadsIN3c108BFloat16ENS2_4HalfELi256ELb1ELi2EEEvPviiifPKvS7_S7_PKlii:
.text._ZN12tensorrt_llm7kernels32fusedQKNormRopeKernelNTokenHeadsIN3c108BFloat16ENS2_4HalfELi256ELb1ELi2EEEvPviiifPKvS7_S7_PKlii:
        /* <DEDUP_REMOVED lines=75> */
.L_x_1014:
        /* <DEDUP_REMOVED lines=45> */
.L_x_1013:
[----:B------:R-:W-:Y:S05]  /*0780*/  BSYNC B1 ;  /* 0x0000000000017941 */ /* 0x000fea0003800000 */
.L_x_1012:
        /* <DEDUP_REMOVED lines=9> */
.L_x_1015:
        /* <DEDUP_REMOVED lines=16> */
.L_x_1011:
[----:B------:R-:W-:Y:S05]  /*0920*/  BSYNC B0 ;  /* 0x0000000000007941 */ /* 0x000fea0003800000 */
.L_x_1010:
        /* <DEDUP_REMOVED lines=36> */
.L_x_1020:
        /* <DEDUP_REMOVED lines=13> */
.L_x_1019:
[----:B------:R-:W-:Y:S05]  /*0c40*/  BSYNC B1 ;  /* 0x0000000000017941 */ /* 0x000fea0003800000 */
.L_x_1018:
        /* <DEDUP_REMOVED lines=22> */
.L_x_1023:
        /* <DEDUP_REMOVED lines=49> */
.L_x_1022:
[----:B------:R-:W-:Y:S05]  /*10c0*/  BSYNC B1 ;  /* 0x0000000000017941 */ /* 0x000fea0003800000 */
.L_x_1021:
        /* <DEDUP_REMOVED lines=32> */
.L_x_1025:
[----:B------:R-:W-:Y:S05]  /*12d0*/  BSYNC B1 ;  /* 0x0000000000017941 */ /* 0x000fea0003800000 */
.L_x_1024:
        /* <DEDUP_REMOVED lines=15> */
.L_x_1017:
[----:B------:R-:W-:Y:S05]  /*13d0*/  BSYNC B0 ;  /* 0x0000000000007941 */ /* 0x000fea0003800000 */
.L_x_1016:
        /* <DEDUP_REMOVED lines=59> */
.L_x_1032:
        /* <DEDUP_REMOVED lines=20> */
.L_x_1033:
        /* <DEDUP_REMOVED lines=9> */
.L_x_1034:
        /* <DEDUP_REMOVED lines=31> */
.L_x_1029:
[----:B------:R-:W-:Y:S05]  /*1b50*/  BSYNC B0 ;  /* 0x0000000000007941 */ /* 0x000fea0003800000 */
.L_x_1028:
        /* <DEDUP_REMOVED lines=37> */
.L_x_1031:
[----:B------:R-:W-:Y:S05]  /*1db0*/  BSYNC B0 ;  /* 0x0000000000007941 */ /* 0x000fea0003800000 */
.L_x_1030:
        /* <DEDUP_REMOVED lines=19> */
.L_x_1026:
[----:B------:R-:W-:Y:S01]  /*1ef0*/  IMAD.MOV.U32 R5, RZ, RZ, 0x10 ;  /* 0x00000010ff057424 */ /* 0x000fe200078e00ff */
[----:B------:R-:W-:Y:S01]  /*1f00*/  MOV R2, 0x1f40 ;  /* 0x00001f4000027802 */ /* 0x000fe20000000f00 */
[----:B------:R-:W-:Y:S02]  /*1f10*/  IMAD.MOV.U32 R6, RZ, RZ, 0x1f ;  /* 0x0000001fff067424 */ /* 0x000fe400078e00ff */
[----:B------:R-:W-:-:S02]  /*1f20*/  IMAD.MOV.U32 R41, RZ, RZ, -0x1 ;  /* 0xffffffffff297424 */ /* 0x000fc400078e00ff */
[----:B------:R-:W-:Y:S05]  /*1f30*/  CALL.REL.NOINC `($__internal_53_$__cuda_sm70_shflsync_bfly_p) ;  /* 0x000001b000007944 */ /* 0x000fea0003c00000 */
[----:B--2---:R-:W-:Y:S01]  /*1f40*/  MOV R2, R5 ;  /* 0x0000000500027202 */ /* 0x004fe20000000f00 */
[----:B-1----:R-:W-:Y:S05]  /*1f50*/  BRA `(.L_x_1033) ;  /* 0xfffff97000007947 */ /* 0x002fea000383ffff */
.L_x_1027:
[----:B-1----:R-:W-:Y:S01]  /*1f60*/  IMAD.MOV.U32 R4, RZ, RZ, R40 ;  /* 0x000000ffff047224 */ /* 0x002fe200078e0028 */
[----:B------:R-:W-:Y:S01]  /*1f70*/  MOV R41, 0xffffffff ;  /* 0xffffffff00297802 */ /* 0x000fe20000000f00 */
[----:B------:R-:W-:Y:S01]  /*1f80*/  IMAD.MOV.U32 R5, RZ, RZ, 0x8 ;  /* 0x00000008ff057424 */ /* 0x000fe200078e00ff */
[----:B------:R-:W-:Y:S01]  /*1f90*/  MOV R2, 0x1fc0 ;  /* 0x00001fc000027802 */ /* 0x000fe20000000f00 */
[----:B------:R-:W-:-:S02]  /*1fa0*/  IMAD.MOV.U32 R6, RZ, RZ, 0x1f ;  /* 0x0000001fff067424 */ /* 0x000fc400078e00ff */
[----:B------:R-:W-:Y:S05]  /*1fb0*/  CALL.REL.NOINC `($__internal_53_$__cuda_sm70_shflsync_bfly_p) ;  /* 0x0000013000007944 */ /* 0x000fea0003c00000 */
[----:B-12---:R-:W-:Y:S01]  /*1fc0*/  FADD.FTZ R4, R40, R5 ;  /* 0x0000000528047221 */ /* 0x006fe20000010000 */
[----:B------:R-:W-:Y:S01]  /*1fd0*/  MOV R2, 0x2020 ;  /* 0x0000202000027802 */ /* 0x000fe20000000f00 */
[----:B------:R-:W-:-:S02]  /*1fe0*/  IMAD.MOV.U32 R5, RZ, RZ, 0x4 ;  /* 0x00000004ff057424 */ /* 0x000fc400078e00ff */
[----:B------:R-:W-:Y:S02]  /*1ff0*/  IMAD.MOV.U32 R6, RZ, RZ, 0x1f ;  /* 0x0000001fff067424 */ /* 0x000fe400078e00ff */
[----:B------:R-:W-:Y:S02]  /*2000*/  IMAD.MOV.U32 R41, RZ, RZ, -0x1 ;  /* 0xffffffffff297424 */ /* 0x000fe400078e00ff */
[----:B------:R-:W-:Y:S05]  /*2010*/  CALL.REL.NOINC `($__internal_53_$__cuda_sm70_shflsync_bfly_p) ;  /* 0x000000d000007944 */ /* 0x000fea0003c00000 */
[----:B-12---:R-:W-:Y:S01]  /*2020*/  FADD.FTZ R4, R4, R5 ;  /* 0x0000000504047221 */ /* 0x006fe20000010000 */
[----:B------:R-:W-:Y:S01]  /*2030*/  HFMA2.MMA R5, -RZ, RZ, 0, 1.1920928955078125e-07 ;  /* 0x00000002ff057435 */ /* 0x000fe200000001ff */
[----:B------:R-:W-:Y:S01]  /*2040*/  IMAD.MOV.U32 R6, RZ, RZ, 0x1f ;  /* 0x0000001fff067424 */ /* 0x000fe200078e00ff */
[----:B------:R-:W-:Y:S01]  /*2050*/  MOV R2, 0x2080 ;  /* 0x0000208000027802 */ /* 0x000fe20000000f00 */
[----:B------:R-:W-:-:S03]  /*2060*/  IMAD.MOV.U32 R41, RZ, RZ, -0x1 ;  /* 0xffffffffff297424 */ /* 0x000fc600078e00ff */
[----:B------:R-:W-:Y:S05]  /*2070*/  CALL.REL.NOINC `($__internal_53_$__cuda_sm70_shflsync_bfly_p) ;  /* 0x0000007000007944 */ /* 0x000fea0003c00000 */
[----:B-12---:R-:W-:Y:S01]  /*2080*/  FADD.FTZ R4, R4, R5 ;  /* 0x0000000504047221 */ /* 0x006fe20000010000 */
[----:B------:R-:W-:Y:S01]  /*2090*/  MOV R6, 0x1f ;  /* 0x0000001f00067802 */ /* 0x000fe20000000f00 */
[----:B------:R-:W-:Y:S01]  /*20a0*/  IMAD.MOV.U32 R5, RZ, RZ, 0x1 ;  /* 0x00000001ff057424 */ /* 0x000fe200078e00ff */
[----:B------:R-:W-:Y:S01]  /*20b0*/  MOV R2, 0x20e0 ;  /* 0x000020e000027802 */ /* 0x000fe20000000f00 */
[----:B------:R-:W-:-:S02]  /*20c0*/  IMAD.MOV.U32 R41, RZ, RZ, -0x1 ;  /* 0xffffffffff297424 */ /* 0x000fc400078e00ff */
[----:B------:R-:W-:Y:S05]  /*20d0*/  CALL.REL.NOINC `($__internal_53_$__cuda_sm70_shflsync_bfly_p) ;  /* 0x0000001000007944 */ /* 0x000fea0003c00000 */
[----:B-12---:R-:W-:Y:S05]  /*20e0*/  BRA `(.L_x_1034) ;  /* 0xfffff87000007947 */ /* 0x006fea000383ffff */
        .weak           $__internal_53_$__cuda_sm70_shflsync_bfly_p
        .type           $__internal_53_$__cuda_sm70_shflsync_bfly_p,@function
        .size           $__internal_53_$__cuda_sm70_shflsync_bfly_p,(.L_x_3689 - $__internal_53_$__cuda_sm70_shflsync_bfly_p)
$__internal_53_$__cuda_sm70_shflsync_bfly_p:
[----:B------:R-:W-:Y:S01]  /*20f0*/  IMAD.MOV.U32 R3, RZ, RZ, 0x0 ;  /* 0x00000000ff037424 */ /* 0x000fe200078e00ff */
[----:B------:R-:W-:Y:S04]  /*2100*/  WARPSYNC R41 ;  /* 0x0000002900007348 */ /* 0x000fe80003800000 */
[----:B------:R1:W2:Y:S01]  /*2110*/  SHFL.BFLY PT, R5, R4, R5, R6 ;  /* 0x0c00000504057389 */ /* 0x0002a200000e0006 */
[----:B------:R-:W-:Y:S05]  /*2120*/  RET.REL.NODEC R2 `(_ZN12tensorrt_llm7kernels32fusedQKNormRopeKernelNTokenHeadsIN3c108BFloat16ENS2_4HalfELi256ELb1ELi2EEEvPviiifPKvS7_S7_PKlii) ;  /* 0xffffded002007950 */ /* 0x000fea0003c3ffff */
.L_x_1035:
        /* <DEDUP_REMOVED lines=13> */
.L_x_3689:


//--------------------- .text._ZN12tensorrt_llm7kernels32fusedQKNormRopeKernelNTokenHeadsIN3c108BFloat16ENS2_4HalfELi128ELb0ELi2EEEvPviiifPKvS7_S7_PKlii --------------------------
	.section	.text._ZN12tensorrt_llm7kernels32fusedQKNormRopeKernelNTokenHeadsIN3c108BFloat16ENS2_4HalfELi128ELb0ELi2EEEvPviiifPKvS7_S7_PKlii,"ax",@progbits
	.sectioninfo	@"SHI_REGISTERS=40"
	.align	128
        .global         _ZN12tensorrt_llm7kernels32fusedQKNormRopeKernelNTokenHeadsIN3c108BFloat16ENS2_4HalfELi128ELb0ELi2EEEvPviiifPKvS7_S7_PKlii
        .type           _ZN12tensorrt_llm7kernels32fusedQKNormRopeKernelNTokenHeadsIN3c108BFloat16ENS2_4HalfELi128ELb0ELi2EEEvPviiifPKvS7_S7_PKlii,@function
        .size           _ZN12tensorrt_llm7kernels32fusedQKNormRopeKernelNTokenHeadsIN3c108BFloat16ENS2_4HalfELi128ELb0ELi2EEEvPviiifPKvS7_S7_PKlii,(.L_x_3691 - _ZN12tensorrt_llm7kernels32fusedQKNormRopeKernelNTokenHeadsIN3c108BFloat16ENS2_4HalfELi128ELb0ELi2EEEvPviiifPKvS7_S7_PKlii)
        .other          _ZN12tensorrt_llm7kernels32fusedQKNormRopeKernelNTokenHeadsIN3c108BFloat16ENS2_4HalfELi128ELb0ELi2EEEvPviiifPKvS7_S7_PKlii,@"STO_CUDA_ENTRY STV_DEFAULT"
_ZN12tensorrt_llm7kernels32fusedQKNormRopeKernelNTokenHeadsIN3c108BFloat16ENS2_4HalfELi128ELb0ELi2EEEvPviiifPKvS7_S7_PKlii:
.text._ZN12tensorrt_llm7kernels32fusedQKNormRopeKernelNTokenHeadsIN3c108BFloat16ENS2_4HalfELi128ELb0ELi2EEEvPviiifPKvS7_S7_PKlii:
        /* <DEDUP_REMOVED lines=77> */
.L_x_1040:
        /* <DEDUP_REMOVED lines=45> */
.L_x_1039:
[----:B------:R-:W-:Y:S05]  /*07a0*/  BSYNC B1 ;  /* 0x0000000000017941 */ /* 0x000fea0003800000 */
.L_x_1038:
        /* <DEDUP_REMOVED lines=9> */
.L_x_1041:
        /* <DEDUP_REMOVED lines=16> */
.L_x_1037:
[----:B------:R-:W-:Y:S05]  /*0940*/  BSYNC B0 ;  /* 0x0000000000007941 */ /* 0x000fea0003800000 */
.L_x_1036:
        /* <DEDUP_REMOVED lines=36> */
.L_x_1046:
        /* <DEDUP_REMOVED lines=13> */
.L_x_1045:
[----:B------:R-:W-:Y:S05]  /*0c60*/  BSYNC B1 ;  /* 0x0000000000017941 */ /* 0x000fea0003800000 */
.L_x_1044:
        /* <DEDUP_REMOVED lines=23> */
.L_x_1049:
        /* <DEDUP_REMOVED lines=49> */
.L_x_1048:
[----:B------:R-:W-:Y:S05]  /*10f0*/  BSYNC B1 ;  /* 0x0000000000017941 */ /* 0x000fea0003800000 */
.L_x_1047:
        /* <DEDUP_REMOVED lines=32> */
.L_x_1051:
[----:B------:R-:W-:Y:S05]  /*1300*/  BSYNC B1 ;  /* 0x0000000000017941 */ /* 0x000fea0003800000 */
.L_x_1050:
        /* <DEDUP_REMOVED lines=15> */
.L_x_1043:
[----:B------:R-:W-:Y:S05]  /*1400*/  BSYNC B0 ;  /* 0x0000000000007941 */ /* 0x000fea0003800000 */
.L_x_1042:
        /* <DEDUP_REMOVED lines=95> */
.L_x_1062:
        /* <DEDUP_REMOVED lines=12> */
.L_x_1063:
        /* <DEDUP_REMOVED lines=9> */
.L_x_1064:
        /* <DEDUP_REMOVED lines=19> */
.L_x_1055:
[----:B------:R-:W-:Y:S05]  /*1c80*/  BSYNC B0 ;  /* 0x0000000000007941 */ /* 0x000fea0003800000 */
.L_x_1054:
        /* <DEDUP_REMOVED lines=8> */
[----:B------:R-:W-:Y:S05]  /*1d10*/  CALL.REL.NOINC `($__internal_55_$__cuda_sm70_warpsync) ;  /* 0x00000bb000007944 */ /* 0x000fea0003c00000 */
.L_x_1058:
[----:B------:R-:W-:-:S06]  /*1d20*/  NOP ;  /* 0x0000000000007918 */ /* 0x000fcc0000000000 */
[----:B------:R-:W-:Y:S05]  /*1d30*/  BRA.DIV ~URZ, `(.L_x_1059) ;  /* 0x000008227f007947 */ /* 0x000fea000b800000 */
[----:B------:R-:W-:-:S06]  /*1d40*/  MOV R29, UR6 ;  /* 0x00000006001d7c02 */ /* 0x000fcc0008000f00 */
[----:B------:R1:W2:Y:S02]  /*1d50*/  SHFL.BFLY PT, R29, R4, R29, 0x1f ;  /* 0x0c001f1d041d7589 */ /* 0x0002a400000e0000 */
.L_x_1065:
        /* <DEDUP_REMOVED lines=63> */
.L_x_1066:
        /* <DEDUP_REMOVED lines=15> */
[----:B------:R-:W-:Y:S05]  /*2240*/  CALL.REL.NOINC `($__internal_55_$__cuda_sm70_warpsync) ;  /* 0x0000068000007944 */ /* 0x000fea0003c00000 */
.L_x_1061:
[----:B------:R-:W-:-:S06]  /*2250*/  NOP ;  /* 0x0000000000007918 */ /* 0x000fcc0000000000 */
.L_x_1057:
[----:B------:R-:W-:Y:S05]  /*2260*/  BSYNC B0 ;  /* 0x0000000000007941 */ /* 0x000fea0003800000 */
.L_x_1056:
        /* <DEDUP_REMOVED lines=16> */
.L_x_1052:
[----:B------:R-:W-:Y:S01]  /*2370*/  HFMA2.MMA R29, -RZ, RZ, 0, 9.5367431640625e-07 ;  /* 0x00000010ff1d7435 */ /* 0x000fe200000001ff */
[----:B------:R-:W-:Y:S01]  /*2380*/  IMAD.MOV.U32 R32, RZ, RZ, 0x1f ;  /* 0x0000001fff207424 */ /* 0x000fe200078e00ff */
[----:B------:R-:W-:Y:S01]  /*2390*/  MOV R2, 0x23c0 ;  /* 0x000023c000027802 */ /* 0x000fe20000000f00 */
[----:B------:R-:W-:-:S03]  /*23a0*/  IMAD.MOV.U32 R31, RZ, RZ, -0x1 ;  /* 0xffffffffff1f7424 */ /* 0x000fc600078e00ff */
[----:B------:R-:W-:Y:S05]  /*23b0*/  CALL.REL.NOINC `($__internal_54_$__cuda_sm70_shflsync_bfly_p) ;  /* 0x000004d000007944 */ /* 0x000fea0003c00000 */
[----:B-12---:R-:W-:Y:S05]  /*23c0*/  BRA `(.L_x_1063) ;  /* 0xfffff6f000007947 */ /* 0x006fea000383ffff */
.L_x_1053:
[----:B-1----:R-:W-:Y:S01]  /*23d0*/  MOV R30, R33 ;  /* 0x00000021001e7202 */ /* 0x002fe20000000f00 */
[----:B------:R-:W-:Y:S01]  /*23e0*/  IMAD.MOV.U32 R29, RZ, RZ, 0x8 ;  /* 0x00000008ff1d7424 */ /* 0x000fe200078e00ff */
[----:B------:R-:W-:Y:S01]  /*23f0*/  MOV R31, 0xffffffff ;  /* 0xffffffff001f7802 */ /* 0x000fe20000000f00 */
[----:B------:R-:W-:Y:S01]  /*2400*/  IMAD.MOV.U32 R32, RZ, RZ, 0x1f ;  /* 0x0000001fff207424 */ /* 0x000fe200078e00ff */
[----:B------:R-:W-:-:S02]  /*2410*/  MOV R2, 0x2430 ;  /* 0x0000243000027802 */ /* 0x000fc40000000f00 */
[----:B------:R-:W-:Y:S05]  /*2420*/  CALL.REL.NOINC `($__internal_54_$__cuda_sm70_shflsync_bfly_p) ;  /* 0x0000046000007944 */ /* 0x000fea0003c00000 */
[----:B-12---:R-:W-:Y:S01]  /*2430*/  FADD.FTZ R30, R33, R29 ;  /* 0x0000001d211e7221 */ /* 0x006fe20000010000 */
[----:B------:R-:W-:Y:S01]  /*2440*/  MOV R31, 0xffffffff ;  /* 0xffffffff001f7802 */ /* 0x000fe20000000f00 */
[----:B------:R-:W-:Y:S01]  /*2450*/  IMAD.MOV.U32 R29, RZ, RZ, 0x4 ;  /* 0x00000004ff1d7424 */ /* 0x000fe200078e00ff */
[----:B------:R-:W-:Y:S01]  /*2460*/  MOV R2, 0x2490 ;  /* 0x0000249000027802 */ /* 0x000fe20000000f00 */
[----:B------:R-:W-:-:S02]  /*2470*/  IMAD.MOV.U32 R32, RZ, RZ, 0x1f ;  /* 0x0000001fff207424 */ /* 0x000fc400078e00ff */
        /* <DEDUP_REMOVED lines=13> */
[----:B-12---:R-:W-:Y:S05]  /*2550*/  BRA `(.L_x_1064) ;  /* 0xfffff5f000007947 */ /* 0x006fea000383ffff */
.L_x_1059:
[----:B------:R-:W-:Y:S01]  /*2560*/  HFMA2.MMA R32, -RZ, RZ, 0, 1.847743988037109375e-06 ;  /* 0x0000001fff207435 */ /* 0x000fe200000001ff */
[----:B------:R-:W-:Y:S01]  /*2570*/  IMAD.MOV.U32 R30, RZ, RZ, R4 ;  /* 0x000000ffff1e7224 */ /* 0x000fe200078e0004 */
[----:B------:R-:W-:Y:S01]  /*2580*/  MOV R2, 0x25c0 ;  /* 0x000025c000027802 */ /* 0x000fe20000000f00 */
[----:B------:R-:W-:-:S02]  /*2590*/  IMAD.U32 R29, RZ, RZ, UR6 ;  /* 0x00000006ff1d7e24 */ /* 0x000fc4000f8e00ff */
[----:B------:R-:W-:Y:S02]  /*25a0*/  IMAD.MOV.U32 R31, RZ, RZ, -0x1 ;  /* 0xffffffffff1f7424 */ /* 0x000fe400078e00ff */
[----:B------:R-:W-:Y:S05]  /*25b0*/  CALL.REL.NOINC `($__internal_54_$__cuda_sm70_shflsync_bfly_p) ;  /* 0x000002d000007944 */ /* 0x000fea0003c00000 */
[----:B-12---:R-:W-:Y:S05]  /*25c0*/  BRA `(.L_x_1065) ;  /* 0xfffff79000007947 */ /* 0x006fea000383ffff */
.L_x_1060:
[----:B------:R-:W-:Y:S01]  /*25d0*/  IMAD.MOV.U32 R30, RZ, RZ, R5 ;  /* 0x000000ffff1e7224 */ /* 0x000fe200078e0005 */
[----:B------:R-:W-:Y:S01]  /*25e0*/  MOV R29, UR6 ;  /* 0x00000006001d7c02 */ /* 0x000fe20008000f00 */
[----:B------:R-:W-:Y:S01]  /*25f0*/  IMAD.MOV.U32 R32, RZ, RZ, 0x1f ;  /* 0x0000001fff207424 */ /* 0x000fe200078e00ff */
[----:B------:R-:W-:Y:S01]  /*2600*/  MOV R2, 0x2630 ;  /* 0x0000263000027802 */ /* 0x000fe20000000f00 */
[----:B------:R-:W-:Y:S02]  /*2610*/  IMAD.MOV.U32 R31, RZ, RZ, -0x1 ;  /* 0xffffffffff1f7424 */ /* 0x000fe400078e00ff */
[----:B------:R-:W-:Y:S05]  /*2620*/  CALL.REL.NOINC `($__internal_54_$__cuda_sm70_shflsync_bfly_p) ;  /* 0x0000026000007944 */ /* 0x000fea0003c00000 */
        /* <DEDUP_REMOVED lines=17> */
[----:B------:R-:W-:Y:S05]  /*2740*/  CALL.REL.NOINC `($__internal_54_$__cuda_sm70_shflsync_bfly_p) ;  /* 0x0000014000007944 */ /* 0x000fea0003c00000 */
        /* <DEDUP_REMOVED lines=17> */
[----:B------:R-:W-:Y:S05]  /*2860*/  CALL.REL.NOINC `($__internal_54_$__cuda_sm70_shflsync_bfly_p) ;  /* 0x0000002000007944 */ /* 0x000fea0003c00000 */
[----:B--2---:R-:W-:Y:S01]  /*2870*/  IMAD.MOV.U32 R2, RZ, RZ, R29 ;  /* 0x000000ffff027224 */ /* 0x004fe200078e001d */
[----:B-1----:R-:W-:Y:S05]  /*2880*/  BRA `(.L_x_1066) ;  /* 0xfffff8c000007947 */ /* 0x002fea000383ffff */
        .weak           $__internal_54_$__cuda_sm70_shflsync_bfly_p
        .type           $__internal_54_$__cuda_sm70_shflsync_bfly_p,@function
        .size           $__internal_54_$__cuda_sm70_shflsync_bfly_p,($__internal_55_$__cuda_sm70_warpsync - $__internal_54_$__cuda_sm70_shflsync_bfly_p)
$__internal_54_$__cuda_sm70_shflsync_bfly_p:
[----:B------:R-:W-:Y:S01]  /*2890*/  MOV R3, 0x0 ;  /* 0x0000000000037802 */ /* 0x000fe20000000f00 */
[----:B------:R-:W-:Y:S04]  /*28a0*/  WARPSYNC R31 ;  /* 0x0000001f00007348 */ /* 0x000fe80003800000 */
[----:B------:R1:W2:Y:S01]  /*28b0*/  SHFL.BFLY PT, R29, R30, R29, R32 ;  /* 0x0c00001d1e1d7389 */ /* 0x0002a200000e0020 */
[----:B------:R-:W-:Y:S05]  /*28c0*/  RET.REL.NODEC R2 `(_ZN12tensorrt_llm7kernels32fusedQKNormRopeKernelNTokenHeadsIN3c108BFloat16ENS2_4HalfELi128ELb0ELi2EEEvPviiifPKvS7_S7_PKlii) ;  /* 0xffffd73002007950 */ /* 0x000fea0003c3ffff */
        .weak           $__internal_55_$__cuda_sm70_warpsync
        .type           $__internal_55_$__cuda_sm70_warpsync,@function
        .size           $__internal_55_$__cuda_sm70_warpsync,(.L_x_3691 - $__internal_55_$__cuda_sm70_warpsync)
$__internal_55_$__cuda_sm70_warpsync:
[----:B------:R-:W-:Y:S04]  /*28d0*/  WARPSYNC R3 ;  /* 0x0000000300007348 */ /* 0x000fe80003800000 */
[----:B------:R-:W-:-:S04]  /*28e0*/  IMAD.MOV.U32 R3, RZ, RZ, 0x0 ;  /* 0x00000000ff037424 */ /* 0x000fc800078e00ff */
[----:B------:R-:W-:Y:S05]  /*28f0*/  RET.REL.NODEC R2 `(_ZN12tensorrt_llm7kernels32fusedQKNormRopeKernelNTokenHeadsIN3c108BFloat16ENS2_4HalfELi128ELb0ELi2EEEvPviiifPKvS7_S7_PKlii) ;  /* 0xffffd70002007950 */ /* 0x000fea0003c3ffff */
.L_x_1067:
        /* <DEDUP_REMOVED lines=16> */
.L_x_3691:


//--------------------- .text._ZN12tensorrt_llm7kernels32fusedQKNormRopeKernelNTokenHeadsIN3c108BFloat16ENS2_4HalfELi128ELb1ELi2EEEvPviiifPKvS7_S7_PKlii --------------------------
	.section	.text._ZN12tensorrt_llm7kernels32fusedQKNormRopeKernelNTokenHeadsIN3c108BFloat16ENS2_4HalfELi128ELb1ELi2EEEvPviiifPKvS7_S7_PKlii,"ax",@progbits
	.sectioninfo	@"SHI_REGISTERS=40"
	.align	128
        .global         _ZN12tensorrt_llm7kernels32fusedQKNormRopeKernelNTokenHeadsIN3c108BFloat16ENS2_4HalfELi128ELb1ELi2EEEvPviiifPKvS7_S7_PKlii
        .type           _ZN12tensorrt_llm7kernels32fusedQKNormRopeKernelNTokenHeadsIN3c108BFloat16ENS2_4HalfELi128ELb1ELi2EEEvPviiifPKvS7_S7_PKlii,@function
        .size           _ZN12tensorrt_llm7kernels32fusedQKNormRopeKernelNTokenHeadsIN3c108BFloat16ENS2_4HalfELi128ELb1ELi2EEEvPviiifPKvS7_S7_PKlii,(.L_x_3692 - _ZN12tensorrt_llm7kernels32fusedQKNormRopeKernelNTokenHeadsIN3c108BFloat16ENS2_4HalfELi128ELb1ELi2EEEvPviiifPKvS7_S7_PKlii)
        .other          _ZN12tensorrt_llm7kernels32fusedQKNormRopeKernelNTokenHeadsIN3c108BFloat16ENS2_4HalfELi128ELb1ELi2EEEvPviiifPKvS7_S7_PKlii,@"STO_CUDA_ENTRY STV_DEFAULT"
_ZN12tensorrt_llm7kernels32fusedQKNormRopeKernelNTokenHeadsIN3c108BFloat16ENS2_4HalfELi128ELb1ELi2EEEvPviiifPKvS7_S7_PKlii:
.text._ZN12tensorrt_llm7kernels32fusedQKNormRopeKernelNTokenHeadsIN3c108BFloat16ENS2_4HalfELi128ELb1ELi2EEEvPviiifPKvS7_S7_PKlii:
        /* <DEDUP_REMOVED lines=74> */
.L_x_1072:
        /* <DEDUP_REMOVED lines=45> */
.L_x_1071:
[----:B------:R-:W-:Y:S05]  /*0770*/  BSYNC B1 ;  /* 0x0000000000017941 */ /* 0x000fea0003800000 */
.L_x_1070:
        /* <DEDUP_REMOVED lines=9> */
.L_x_1073:
        /* <DEDUP_REMOVED lines=16> */
.L_x_1069:
[----:B------:R-:W-:Y:S05]  /*0910*/  BSYNC B0 ;  /* 0x0000000000007941 */ /* 0x000fea0003800000 */
.L_x_1068:
        /* <DEDUP_REMOVED lines=35> */
.L_x_1078:
        /* <DEDUP_REMOVED lines=13> */
.L_x_1077:
[----:B------:R-:W-:Y:S05]  /*0c20*/  BSYNC B1 ;  /* 0x0000000000017941 */ /* 0x000fea0003800000 */
.L_x_1076:
        /* <DEDUP_REMOVED lines=21> */
.L_x_1081:
        /* <DEDUP_REMOVED lines=49> */
.L_x_1080:
[----:B------:R-:W-:Y:S05]  /*1090*/  BSYNC B1 ;  /* 0x0000000000017941 */ /* 0x000fea0003800000 */
.L_x_1079:
        /* <DEDUP_REMOVED lines=32> */
.L_x_1083:
[----:B------:R-:W-:Y:S05]  /*12a0*/  BSYNC B1 ;  /* 0x0000000000017941 */ /* 0x000fea0003800000 */
.L_x_1082:
        /* <DEDUP_REMOVED lines=15> */
.L_x_1075:
[----:B------:R-:W-:Y:S05]  /*13a0*/  BSYNC B0 ;  /* 0x0000000000007941 */ /* 0x000fea0003800000 */
.L_x_1074:
        /* <DEDUP_REMOVED lines=40> */
.L_x_1090:
        /* <DEDUP_REMOVED lines=12> */
.L_x_1091:
        /* <DEDUP_REMOVED lines=9> */
.L_x_1092:
        /* <DEDUP_REMOVED lines=20> */
.L_x_1087:
[----:B------:R-:W-:Y:S05]  /*18c0*/  BSYNC B0 ;  /* 0x0000000000007941 */ /* 0x000fea0003800000 */
.L_x_1086:
        /* <DEDUP_REMOVED lines=19> */
.L_x_1089:
[----:B------:R-:W-:Y:S05]  /*1a00*/  BSYNC B0 ;  /* 0x0000000000007941 */ /* 0x000fea0003800000 */
.L_x_1088:
        /* <DEDUP_REMOVED lines=16> */
.L_x_1084:
[----:B------:R-:W-:Y:S01]  /*1b10*/  IMAD.MOV.U32 R25, RZ, RZ, 0x10 ;  /* 0x00000010ff197424 */ /* 0x000fe200078e00ff */
[----:B------:R-:W-:Y:S01]  /*1b20*/  MOV R28, 0x1b60 ;  /* 0x00001b60001c7802 */ /* 0x000fe20000000f00 */
[----:B------:R-:W-:Y:S02]  /*1b30*/  IMAD.MOV.U32 R24, RZ, RZ, 0x1f ;  /* 0x0000001fff187424 */ /* 0x000fe400078e00ff */
[----:B------:R-:W-:Y:S02]  /*1b40*/  IMAD.MOV.U32 R15, RZ, RZ, -0x1 ;  /* 0xffffffffff0f7424 */ /* 0x000fe400078e00ff */
[----:B------:R-:W-:Y:S05]  /*1b50*/  CALL.REL.NOINC `($__internal_56_$__cuda_sm70_shflsync_bfly_p) ;  /* 0x000001a000007944 */ /* 0x000fea0003c00000 */
[----:B-12---:R-:W-:Y:S05]  /*1b60*/  BRA `(.L_x_1091) ;  /* 0xfffffb8000007947 */ /* 0x006fea000383ffff */
.L_x_1085:
[----:B------:R-:W-:Y:S01]  /*1b70*/  IMAD.MOV.U32 R25, RZ, RZ, 0x8 ;  /* 0x00000008ff197424 */ /* 0x000fe200078e00ff */
[----:B------:R-:W-:Y:S01]  /*1b80*/  MOV R24, 0x1f ;  /* 0x0000001f00187802 */ /* 0x000fe20000000f00 */
[----:B------:R-:W-:Y:S01]  /*1b90*/  IMAD.MOV.U32 R15, RZ, RZ, -0x1 ;  /* 0xffffffffff0f7424 */ /* 0x000fe200078e00ff */
[----:B------:R-:W-:-:S02]  /*1ba0*/  MOV R28, 0x1bc0 ;  /* 0x00001bc0001c7802 */ /* 0x000fc40000000f00 */
[----:B------:R-:W-:Y:S05]  /*1bb0*/  CALL.REL.NOINC `($__internal_56_$__cuda_sm70_shflsync_bfly_p) ;  /* 0x0000014000007944 */ /* 0x000fea0003c00000 */
[----:B-12---:R-:W-:Y:S01]  /*1bc0*/  FADD.FTZ R27, R27, R24 ;  /* 0x000000181b1b7221 */ /* 0x006fe20000010000 */
[----:B------:R-:W-:Y:S01]  /*1bd0*/  MOV R28, 0x1c20 ;  /* 0x00001c20001c7802 */ /* 0x000fe20000000f00 */
[----:B------:R-:W-:-:S02]  /*1be0*/  IMAD.MOV.U32 R25, RZ, RZ, 0x4 ;  /* 0x00000004ff197424 */ /* 0x000fc400078e00ff */
[----:B------:R-:W-:Y:S02]  /*1bf0*/  IMAD.MOV.U32 R24, RZ, RZ, 0x1f ;  /* 0x0000001fff187424 */ /* 0x000fe400078e00ff */
[----:B------:R-:W-:Y:S02]  /*1c00*/  IMAD.MOV.U32 R15, RZ, RZ, -0x1 ;  /* 0xffffffffff0f7424 */ /* 0x000fe400078e00ff */
[----:B------:R-:W-:Y:S05]  /*1c10*/  CALL.REL.NOINC `($__internal_56_$__cuda_sm70_shflsync_bfly_p) ;  /* 0x000000e000007944 */ /* 0x000fea0003c00000 */
[----:B-1----:R-:W-:Y:S01]  /*1c20*/  HFMA2.MMA R25, -RZ, RZ, 0, 1.1920928955078125e-07 ;  /* 0x00000002ff197435 */ /* 0x002fe200000001ff */
[----:B--2---:R-:W-:Y:S01]  /*1c30*/  FADD.FTZ R27, R27, R24 ;  /* 0x000000181b1b7221 */ /* 0x004fe20000010000 */
[----:B------:R-:W-:Y:S01]  /*1c40*/  MOV R28, 0x1c80 ;  /* 0x00001c80001c7802 */ /* 0x000fe20000000f00 */
[----:B------:R-:W-:Y:S02]  /*1c50*/  IMAD.MOV.U32 R24, RZ, RZ, 0x1f ;  /* 0x0000001fff187424 */ /* 0x000fe400078e00ff */
[----:B------:R-:W-:Y:S02]  /*1c60*/  IMAD.MOV.U32 R15, RZ, RZ, -0x1 ;  /* 0xffffffffff0f7424 */ /* 0x000fe400078e00ff */
[----:B------:R-:W-:Y:S05]  /*1c70*/  CALL.REL.NOINC `($__internal_56_$__cuda_sm70_shflsync_bfly_p) ;  /* 0x0000008000007944 */ /* 0x000fea0003c00000 */
[----:B--2---:R-:W-:Y:S01]  /*1c80*/  FADD.FTZ R29, R27, R24 ;  /* 0x000000181b1d7221 */ /* 0x004fe20000010000 */
[----:B-1----:R-:W-:Y:S01]  /*1c90*/  MOV R15, 0xffffffff ;  /* 0xffffffff000f7802 */ /* 0x002fe20000000f00 */
[----:B------:R-:W-:Y:S01]  /*1ca0*/  IMAD.MOV.U32 R25, RZ, RZ, 0x1 ;  /* 0x00000001ff197424 */ /* 0x000fe200078e00ff */
[----:B------:R-:W-:Y:S01]  /*1cb0*/  MOV R28, 0x1cf0 ;  /* 0x00001cf0001c7802 */ /* 0x000fe20000000f00 */
[----:B------:R-:W-:-:S02]  /*1cc0*/  IMAD.MOV.U32 R24, RZ, RZ, 0x1f ;  /* 0x0000001fff187424 */ /* 0x000fc400078e00ff */
[----:B------:R-:W-:Y:S02]  /*1cd0*/  IMAD.MOV.U32 R27, RZ, RZ, R29 ;  /* 0x000000ffff1b7224 */ /* 0x000fe400078e001d */
[----:B------:R-:W-:Y:S05]  /*1ce0*/  CALL.REL.NOINC `($__internal_56_$__cuda_sm70_shflsync_bfly_p) ;  /* 0x0000001000007944 */ /* 0x000fea0003c00000 */
[----:B-12---:R-:W-:Y:S05]  /*1cf0*/  BRA `(.L_x_1092) ;  /* 0xfffffa8000007947 */ /* 0x006fea000383ffff */
        .weak           $__internal_56_$__cuda_sm70_shflsync_bfly_p
        .type           $__internal_56_$__cuda_sm70_shflsync_bfly_p,@function
        .size           $__internal_56_$__cuda_sm70_shflsync_bfly_p,(.L_x_3692 - $__internal_56_$__cuda_sm70_shflsync_bfly_p)
$__internal_56_$__cuda_sm70_shflsync_bfly_p:
[----:B------:R-:W-:Y:S01]  /*1d00*/  IMAD.MOV.U32 R30, RZ, RZ, R28 ;  /* 0x000000ffff1e7224 */ /* 0x000fe200078e001c */
[----:B------:R-:W-:Y:S04]  /*1d10*/  WARPSYNC R15 ;  /* 0x0000000f00007348 */ /* 0x000fe80003800000 */
[----:B------:R-:W-:Y:S01]  /*1d20*/  IMAD.MOV.U32 R31, RZ, RZ, 0x0 ;  /* 0x00000000ff1f7424 */ /* 0x000fe200078e00ff */
[----:B------:R1:W2:Y:S03]  /*1d30*/  SHFL.BFLY PT, R24, R27, R25, R24 ;  /* 0x0c0000191b187389 */ /* 0x0002a600000e0018 */
[----:B------:R-:W-:Y:S05]  /*1d40*/  RET.REL.NODEC R30 `(_ZN12tensorrt_llm7kernels32fusedQKNormRopeKernelNTokenHeadsIN3c108BFloat16ENS2_4HalfELi128ELb1ELi2EEEvPviiifPKvS7_S7_PKlii) ;  /* 0xffffe2b01e007950 */ /* 0x000fea0003c3ffff */
.L_x_1093:
        /* <DEDUP_REMOVED lines=11> */
.L_x_3692:


//--------------------- .text._ZN12tensorrt_llm7kernels32fusedQKNormRopeKernelNTokenHeadsIN3c108BFloat16ENS2_4HalfELi64ELb0ELi2EEEvPviiifPKvS7_S7_PKlii --------------------------
	.section	.text._ZN12tensorrt_llm7kernels32fusedQKNormRopeKernelNTokenHeadsIN3c108BFloat16ENS2_4HalfELi64ELb0ELi2EEEvPviiifPKvS7_S7_PKlii,"ax",@progbits
	.sectioninfo	@"SHI_REGISTERS=32"
	.align	128
        .global         _ZN12tensorrt_llm7kernels32fusedQKNormRopeKernelNTokenHeadsIN3c108BFloat16ENS2_4HalfELi64ELb0ELi2EEEvPviiifPKvS7_S7_PKlii
        .type           _ZN12tensorrt_llm7kernels32fusedQKNormRopeKernelNTokenHeadsIN3c108BFloat16ENS2_4HalfELi64ELb0ELi2EEEvPviiifPKvS7_S7_PKlii,@function
        .size           _ZN12tensorrt_llm7kernels32fusedQKNormRopeKernelNTokenHeadsIN3c108BFloat16ENS2_4HalfELi64ELb0ELi2EEEvPviiifPKvS7_S7_PKlii,(.L_x_3694 - _ZN12tensorrt_llm7kernels32fusedQKNormRopeKernelNTokenHeadsIN3c108BFloat16ENS2_4HalfELi64ELb0ELi2EEEvPviiifPKvS7_S7_PKlii)
        .other          _ZN12tensorrt_llm7kernels32fusedQKNormRopeKernelNTokenHeadsIN3c108BFloat16ENS2_4HalfELi64ELb0ELi2EEEvPviiifPKvS7_S7_PKlii,@"STO_CUDA_ENTRY STV_DEFAULT"
_ZN12tensorrt_llm7kernels32fusedQKNormRopeKernelNTokenHeadsIN3c108BFloat16ENS2_4HalfELi64ELb0ELi2EEEvPviiifPKvS7_S7_PKlii:
.text._ZN12tensorrt_llm7kernels32fusedQKNormRopeKernelNTokenHeadsIN3c108BFloat16ENS2_4HalfELi64ELb0ELi2EEEvPviiifPKvS7_S7_PKlii:
        /* <DEDUP_REMOVED lines=40> */
[----:B------:R-:W-:-:S05]  /*0280*/  IMAD.SHL.U32 R5, R3, 0x2, RZ ;  /* 0x0000000203057824 */ /* 0x000fca00078e00ff */
[----:B------:R-:W-:Y:S02]  /*0290*/  IADD3 R7, R5, 0x2, RZ ;  /* 0x0000000205077810 */ /* 0x000fe40007ffe0ff */
[----:B------:R-:W-:Y:S02]  /*02a0*/  IADD3 R4, R8, -R5, RZ ;  /* 0x8000000508047210 */ /* 0x000fe40007ffe0ff */
        /* <DEDUP_REMOVED lines=24> */
[----:B------:R-:W-:-:S05]  /*0430*/  IMAD.SHL.U32 R8, R8, 0x40, RZ ;  /* 0x0000004008087824 */ /* 0x000fca00078e00ff */
[----:B------:R-:W-:-:S07]  /*0440*/  LEA R21, R21, R8, 0x6 ;  /* 0x0000000815157211 */ /* 0x000fce00078e30ff */
[----:B------:R-:W-:Y:S05]  /*0450*/  @!P2 BRA `(.L_x_1097) ;  /* 0x000003100000a947 */ /* 0x000fea0003800000 */
[----:B------:R-:W-:Y:S01]  /*0460*/  IADD3 R11, R7, UR4, RZ ;  /* 0x00000004070b7c10 */ /* 0x000fe2000fffe0ff */
[----:B------:R-:W-:Y:S02]  /*0470*/  IMAD.IADD R22, R4, 0x1, -R19 ;  /* 0x0000000104167824 */ /* 0x000fe400078e0a13 */
[----:B------:R-:W-:Y:S02]  /*0480*/  IMAD.MOV.U32 R20, RZ, RZ, RZ ;  /* 0x000000ffff147224 */ /* 0x000fe400078e00ff */
[----:B------:R-:W-:Y:S02]  /*0490*/  IMAD R18, R6, 0x4, R11 ;  /* 0x0000000406127824 */ /* 0x000fe400078e020b */
.L_x_1098:
[C-C-:B-1----:R-:W-:Y:S01]  /*04a0*/  IMAD.IADD R10, R5.reuse, 0x1, R20.reuse ;  /* 0x00000001050a7824 */ /* 0x142fe200078e0214 */
[C-C-:B------:R-:W-:Y:S02]  /*04b0*/  IADD3 R12, R5.reuse, 0x1, R20.reuse ;  /* 0x00000001050c7810 */ /* 0x140fe40007ffe014 */
[----:B------:R-:W-:Y:S02]  /*04c0*/  IADD3 R14, R5, 0x2, R20 ;  /* 0x00000002050e7810 */ /* 0x000fe40007ffe014 */
[----:B------:R-:W-:-:S02]  /*04d0*/  ISETP.GE.AND P2, PT, R10, c[0x0][0x168], PT ;  /* 0x00005a000a007a0c */ /* 0x000fc40003f46270 */
[----:B------:R-:W-:Y:S02]  /*04e0*/  ISETP.GE.AND P3, PT, R12, c[0x0][0x168], PT ;  /* 0x00005a000c007a0c */ /* 0x000fe40003f66270 */
[----:B------:R-:W-:Y:S02]  /*04f0*/  SEL R11, RZ, c[0x0][0x168], !P2 ;  /* 0x00005a00ff0b7a07 */ /* 0x000fe40005000000 */
[----:B------:R-:W-:Y:S02]  /*0500*/  ISETP.GE.AND P4, PT, R14, c[0x0][0x168], PT ;  /* 0x00005a000e007a0c */ /* 0x000fe40003f86270 */
[----:B------:R-:W-:Y:S02]  /*0510*/  IADD3 R16, R5, 0x3, R20 ;  /* 0x0000000305107810 */ /* 0x000fe40007ffe014 */
[----:B------:R-:W-:Y:S02]  /*0520*/  IADD3 R13, R10, -R11, RZ ;  /* 0x8000000b0a0d7210 */ /* 0x000fe40007ffe0ff */
[----:B------:R-:W-:-:S02]  /*0530*/  SEL R11, RZ, c[0x0][0x168], !P3 ;  /* 0x00005a00ff0b7a07 */ /* 0x000fc40005800000 */
[----:B------:R-:W-:Y:S02]  /*0540*/  SEL R17, RZ, c[0x0][0x168], !P4 ;  /* 0x00005a00ff117a07 */ /* 0x000fe40006000000 */
[----:B------:R-:W-:Y:S01]  /*0550*/  ISETP.GE.AND P5, PT, R16, c[0x0][0x168], PT ;  /* 0x00005a0010007a0c */ /* 0x000fe20003fa6270 */
[----:B------:R-:W-:Y:S01]  /*0560*/  IMAD.IADD R10, R12, 0x1, -R11 ;  /* 0x000000010c0a7824 */ /* 0x000fe200078e0a0b */
[-C--:B------:R-:W-:Y:S01]  /*0570*/  SEL R15, R8, R21.reuse, !P2 ;  /* 0x00000015080f7207 */ /* 0x080fe20005000000 */
[----:B------:R-:W-:Y:S01]  /*0580*/  IMAD.IADD R11, R14, 0x1, -R17 ;  /* 0x000000010e0b7824 */ /* 0x000fe200078e0a11 */
[----:B------:R-:W-:Y:S02]  /*0590*/  SEL R23, RZ, c[0x0][0x168], !P5 ;  /* 0x00005a00ff177a07 */ /* 0x000fe40006800000 */
[-C--:B------:R-:W-:Y:S01]  /*05a0*/  SEL R17, R8, R21.reuse, !P4 ;  /* 0x0000001508117207 */ /* 0x080fe20006000000 */
[----:B------:R-:W-:Y:S01]  /*05b0*/  IMAD R14, R6, 0x2, R15 ;  /* 0x00000002060e7824 */ /* 0x000fe200078e020f */
[-C--:B------:R-:W-:Y:S01]  /*05c0*/  SEL R15, R8, R21.reuse, !P3 ;  /* 0x00000015080f7207 */ /* 0x080fe20005800000 */
[----:B------:R-:W-:Y:S01]  /*05d0*/  IMAD.IADD R12, R16, 0x1, -R23 ;  /* 0x00000001100c7824 */ /* 0x000fe200078e0a17 */
[----:B------:R-:W-:Y:S01]  /*05e0*/  SEL R23, R8, R21, !P5 ;  /* 0x0000001508177207 */ /* 0x000fe20006800000 */
[----:B------:R-:W-:Y:S01]  /*05f0*/  IMAD.MOV.U32 R16, RZ, RZ, 0x2 ;  /* 0x00000002ff107424 */ /* 0x000fe200078e00ff */
[----:B------:R-:W-:Y:S01]  /*0600*/  LEA R13, R13, R14, 0x6 ;  /* 0x0000000e0d0d7211 */ /* 0x000fe200078e30ff */
[----:B------:R-:W-:Y:S01]  /*0610*/  IMAD R15, R6, 0x2, R15 ;  /* 0x00000002060f7824 */ /* 0x000fe200078e020f */
[----:B------:R-:W-:Y:S01]  /*0620*/  IADD3 R22, R22, -0x4, RZ ;  /* 0xfffffffc16167810 */ /* 0x000fe20007ffe0ff */
[----:B------:R-:W-:-:S02]  /*0630*/  IMAD R14, R6, 0x2, R17 ;  /* 0x00000002060e7824 */ /* 0x000fc400078e0211 */
        /* <DEDUP_REMOVED lines=19> */
.L_x_1097:
[----:B------:R-:W-:Y:S05]  /*0770*/  BSYNC B1 ;  /* 0x0000000000017941 */ /* 0x000fea0003800000 */
.L_x_1096:
[----:B------:R-:W-:Y:S05]  /*0780*/  @!P0 BRA `(.L_x_1095) ;  /* 0x0000018000008947 */ /* 0x000fea0003800000 */
[----:B-1----:R-:W-:Y:S01]  /*0790*/  LEA R10, R6, UR4, 0x2 ;  /* 0x00000004060a7c11 */ /* 0x002fe2000f8e10ff */
[----:B------:R-:W-:-:S02]  /*07a0*/  IMAD R13, R3, 0x40, R6 ;  /* 0x00000040030d7824 */ /* 0x000fc400078e0206 */
[----:B------:R-:W-:Y:S01]  /*07b0*/  IMAD.IADD R14, R5, 0x1, R20 ;  /* 0x00000001050e7824 */ /* 0x000fe200078e0214 */
[----:B------:R-:W-:Y:S01]  /*07c0*/  IADD3 R11, R7, R10, RZ ;  /* 0x0000000a070b7210 */ /* 0x000fe20007ffe0ff */
[C---:B------:R-:W-:Y:S02]  /*07d0*/  IMAD R12, R20.reuse, 0x20, R13 ;  /* 0x00000020140c7824 */ /* 0x040fe400078e020d */
[----:B------:R-:W-:Y:S02]  /*07e0*/  IMAD.MOV.U32 R16, RZ, RZ, 0x2 ;  /* 0x00000002ff107424 */ /* 0x000fe400078e00ff */
[----:B------:R-:W-:Y:S01]  /*07f0*/  IMAD R13, R20, 0x80, R11 ;  /* 0x00000080140d7824 */ /* 0x000fe200078e020b */
[----:B------:R-:W-:Y:S02]  /*0800*/  SHF.L.U32 R12, R12, 0x1, RZ ;  /* 0x000000010c0c7819 */ /* 0x000fe400000006ff */
.L_x_1099:
        /* <DEDUP_REMOVED lines=16> */
.L_x_1095:
[----:B------:R-:W-:Y:S05]  /*0910*/  BSYNC B0 ;  /* 0x0000000000007941 */ /* 0x000fea0003800000 */
.L_x_1094:
        /* <DEDUP_REMOVED lines=17> */
[----:B------:R-:W-:-:S04]  /*0a30*/  IADD3 R10, R13, R10, RZ ;  /* 0x0000000a0d0a7210 */ /* 0x000fc80007ffe0ff */
        /* <DEDUP_REMOVED lines=10> */
[----:B------:R-:W-:Y:S01]  /*0ae0*/  IMAD R15, R0, c[0x0][0x19c], RZ ;  /* 0x00006700000f7a24 */ /* 0x000fe200078e02ff */
[----:B------:R-:W-:-:S03]  /*0af0*/  MOV R14, R6 ;  /* 0x00000006000e7202 */ /* 0x000fc60000000f00 */
[----:B------:R-:W-:-:S04]  /*0b00*/  IMAD.WIDE.U32 R18, R6, 0x10, R18 ;  /* 0x0000001006127825 */ /* 0x000fc800078e0012 */
[----:B------:R-:W-:Y:S01]  /*0b10*/  IMAD R15, R6, 0x8, R15 ;  /* 0x00000008060f7824 */ /* 0x000fe200078e020f */
[----:B------:R-:W-:-:S03]  /*0b20*/  IADD3 R10, P0, R18, c[0x0][0x188], RZ ;  /* 0x00006200120a7a10 */ /* 0x000fc60007f1e0ff */
[----:B------:R-:W-:Y:S01]  /*0b30*/  IMAD.SHL.U32 R15, R15, 0x2, RZ ;  /* 0x000000020f0f7824 */ /* 0x000fe200078e00ff */
[----:B------:R-:W-:Y:S02]  /*0b40*/  IADD3.X R23, R19, c[0x0][0x18c], RZ, P0, !PT ;  /* 0x0000630013177a10 */ /* 0x000fe400007fe4ff */
.L_x_1104:
        /* <DEDUP_REMOVED lines=13> */
.L_x_1103:
[----:B------:R-:W-:Y:S05]  /*0c20*/  BSYNC B1 ;  /* 0x0000000000017941 */ /* 0x000fea0003800000 */
.L_x_1102:
[----:B------:R-:W-:Y:S05]  /*0c30*/  @!P2 BRA `(.L_x_1101) ;  /* 0x000007700000a947 */ /* 0x000fea0003800000 */
[----:B------:R-:W-:Y:S01]  /*0c40*/  IADD3 R15, R13, -R14, RZ ;  /* 0x8000000e0d0f7210 */ /* 0x000fe20007ffe0ff */
        /* <DEDUP_REMOVED lines=13> */
[C---:B------:R-:W-:Y:S01]  /*0d20*/  IADD3 R21, R12.reuse, 0x600, RZ ;  /* 0x000006000c157810 */ /* 0x040fe20007ffe0ff */
[----:B------:R-:W-:Y:S01]  /*0d30*/  IMAD.MOV.U32 R15, RZ, RZ, R17 ;  /* 0x000000ffff0f7224 */ /* 0x000fe200078e0011 */
[----:B------:R-:W-:-:S02]  /*0d40*/  IADD3 R23, R12, 0x400, RZ ;  /* 0x000004000c177810 */ /* 0x000fc40007ffe0ff */
[----:B------:R-:W-:Y:S01]  /*0d50*/  IADD3 R20, R12, 0x200, RZ ;  /* 0x000002000c147810 */ /* 0x000fe20007ffe0ff */
[----:B------:R-:W-:Y:S05]  /*0d60*/  @!P2 BRA `(.L_x_1106) ;  /* 0x000003300000a947 */ /* 0x000fea0003800000 */
[----:B------:R-:W-:Y:S02]  /*0d70*/  PLOP3.LUT P0, PT, PT, PT, PT, 0x8, 0x0 ;  /* 0x000000000000781c */ /* 0x000fe40003f0e170 */
[----:B------:R-:W-:Y:S02]  /*0d80*/  IADD3 R27, R13, -0x180, RZ ;  /* 0xfffffe800d1b7810 */ /* 0x000fe40007ffe0ff */
.L_x_1107:
[----:B-1----:R-:W-:Y:S01]  /*0d90*/  IADD3 R16, P2, R25, R10, RZ ;  /* 0x0000000a19107210 */ /* 0x002fe20007f5e0ff */
[--C-:B------:R-:W-:Y:S01]  /*0da0*/  IMAD.IADD R24, R12, 0x1, R25.reuse ;  /* 0x000000010c187824 */ /* 0x100fe200078e0219 */
[----:B------:R-:W-:Y:S01]  /*0db0*/  IADD3 R14, R14, 0x200, RZ ;  /* 0x000002000e0e7810 */ /* 0x000fe20007ffe0ff */
[--C-:B------:R-:W-:Y:S01]  /*0dc0*/  IMAD.IADD R29, R23, 0x1, R25.reuse ;  /* 0x00000001171d7824 */ /* 0x100fe200078e0219 */
[----:B------:R-:W-:Y:S01]  /*0dd0*/  IADD3.X R17, R15, R22, RZ, P2, !PT ;  /* 0x000000160f117210 */ /* 0x000fe200017fe4ff */
[----:B------:R-:W-:Y:S01]  /*0de0*/  IMAD.IADD R28, R21, 0x1, R25 ;  /* 0x00000001151c7824 */ /* 0x000fe200078e0219 */
[----:B------:R-:W-:-:S03]  /*0df0*/  IADD3 R18, P2, R16, 0x1000, RZ ;  /* 0x0000100010127810 */ /* 0x000fc60007f5e0ff */
        /* <DEDUP_REMOVED lines=19> */
[----:B------:R-:W-:Y:S01]  /*0f30*/  IMAD.IADD R29, R21, 0x1, R29 ;  /* 0x00000001151d7824 */ /* 0x000fe200078e021d */
[----:B--2---:R-:W-:Y:S02]  /*0f40*/  IADD3 R24, R12, R28, RZ ;  /* 0x0000001c0c187210 */ /* 0x004fe40007ffe0ff */
[----:B------:R1:W-:Y:S04]  /*0f50*/  LDGSTS.E.BYPASS.128 [R26], [R18.64+-0x400] ;  /* 0x00000c00121a7fae */ /* 0x0003e8000b901c46 */
[----:B------:R2:W-:Y:S04]  /*0f60*/  LDGSTS.E.BYPASS.128 [R29], [R18.64+-0x200] ;  /* 0x00000e00121d7fae */ /* 0x0005e8000b901c46 */
[----:B------:R3:W-:Y:S01]  /*0f70*/  LDGSTS.E.BYPASS.128 [R24], [R18.64] ;  /* 0x0000000012187fae */ /* 0x0007e2000b901c46 */
[----:B-1----:R-:W-:-:S02]  /*0f80*/  IMAD.IADD R26, R23, 0x1, R28 ;  /* 0x00000001171a7824 */ /* 0x002fc400078e021c */
[--C-:B--2---:R-:W-:Y:S02]  /*0f90*/  IMAD.IADD R29, R20, 0x1, R28.reuse ;  /* 0x00000001141d7824 */ /* 0x104fe400078e021c */
[----:B---3--:R-:W-:-:S03]  /*0fa0*/  IMAD.IADD R24, R21, 0x1, R28 ;  /* 0x0000000115187824 */ /* 0x008fc600078e021c */
[----:B------:R1:W-:Y:S04]  /*0fb0*/  LDGSTS.E.BYPASS.128 [R29], [R18.64+0x200] ;  /* 0x00000200121d7fae */ /* 0x0003e8000b901c46 */
[----:B------:R2:W-:Y:S04]  /*0fc0*/  LDGSTS.E.BYPASS.128 [R26], [R18.64+0x400] ;  /* 0x00000400121a7fae */ /* 0x0005e8000b901c46 */
[----:B------:R3:W-:Y:S01]  /*0fd0*/  LDGSTS.E.BYPASS.128 [R24], [R18.64+0x600] ;  /* 0x0000060012187fae */ /* 0x0007e2000b901c46 */
[C---:B-1----:R-:W-:Y:S02]  /*0fe0*/  IADD3 R29, R25.reuse, 0x1800, RZ ;  /* 0x00001800191d7810 */ /* 0x042fe40007ffe0ff */
[----:B------:R-:W-:-:S02]  /*0ff0*/  IADD3 R25, P3, R25, 0x2000, RZ ;  /* 0x0000200019197810 */ /* 0x000fc40007f7e0ff */
[----:B------:R-:W-:Y:S01]  /*1000*/  IADD3 R28, R12, R29, RZ ;  /* 0x0000001d0c1c7210 */ /* 0x000fe20007ffe0ff */
[----:B--2---:R-:W-:Y:S02]  /*1010*/  IMAD.IADD R26, R20, 0x1, R29 ;  /* 0x00000001141a7824 */ /* 0x004fe400078e021d */
        /* <DEDUP_REMOVED lines=8> */
.L_x_1106:
[----:B------:R-:W-:Y:S05]  /*10a0*/  BSYNC B1 ;  /* 0x0000000000017941 */ /* 0x000fea0003800000 */
.L_x_1105:
        /* <DEDUP_REMOVED lines=22> */
[----:B------:R-:W-:-:S03]  /*1210*/  IADD3 R25, P2, R25, 0x1000, RZ ;  /* 0x0000100019197810 */ /* 0x000fc60007f5e0ff */
[--C-:B------:R-:W-:Y:S02]  /*1220*/  IMAD.IADD R26, R12, 0x1, R27.reuse ;  /* 0x000000010c1a7824 */ /* 0x100fe400078e021b */
[--C-:B-1----:R-:W-:Y:S02]  /*1230*/  IMAD.IADD R24, R20, 0x1, R27.reuse ;  /* 0x0000000114187824 */ /* 0x102fe400078e021b */
[----:B---3--:R-:W-:Y:S01]  /*1240*/  IMAD.IADD R29, R23, 0x1, R27 ;  /* 0x00000001171d7824 */ /* 0x008fe200078e021b */
[----:B------:R-:W-:Y:S01]  /*1250*/  IADD3 R27, R21, R27, RZ ;  /* 0x0000001b151b7210 */ /* 0x000fe20007ffe0ff */
[----:B------:R4:W-:Y:S01]  /*1260*/  LDGSTS.E.BYPASS.128 [R26], [R16.64+-0x800] ;  /* 0x00000800101a7fae */ /* 0x0009e2000b901c46 */
[----:B------:R-:W-:-:S03]  /*1270*/  IMAD.X R15, RZ, RZ, R15, P2 ;  /* 0x000000ffff0f7224 */ /* 0x000fc600010e060f */
[----:B------:R4:W-:Y:S04]  /*1280*/  LDGSTS.E.BYPASS.128 [R24], [R16.64+-0x600] ;  /* 0x00000a0010187fae */ /* 0x0009e8000b901c46 */
[----:B------:R4:W-:Y:S04]  /*1290*/  LDGSTS.E.BYPASS.128 [R29], [R16.64+-0x400] ;  /* 0x00000c00101d7fae */ /* 0x0009e8000b901c46 */
[----:B------:R4:W-:Y:S02]  /*12a0*/  LDGSTS.E.BYPASS.128 [R27], [R16.64+-0x200] ;  /* 0x00000e00101b7fae */ /* 0x0009e4000b901c46 */
.L_x_1109:
[----:B------:R-:W-:Y:S05]  /*12b0*/  BSYNC B1 ;  /* 0x0000000000017941 */ /* 0x000fea0003800000 */
.L_x_1108:
        /* <DEDUP_REMOVED lines=15> */
.L_x_1101:
[----:B------:R-:W-:Y:S05]  /*13b0*/  BSYNC B0 ;  /* 0x0000000000007941 */ /* 0x000fea0003800000 */
.L_x_1100:
        /* <DEDUP_REMOVED lines=21> */
[----:B------:R-:W-:Y:S01]  /*1510*/  IABS R19, R17 ;  /* 0x0000001100137213 */ /* 0x000fe20000000000 */
[----:B------:R-:W-:-:S03]  /*1520*/  IMAD.MOV.U32 R17, RZ, RZ, c[0x0][0x168] ;  /* 0x00005a00ff117624 */ /* 0x000fc600078e00ff */
[----:B------:R1:W2:Y:S02]  /*1530*/  F2I.FTZ.U32.TRUNC.NTZ R13, R12 ;  /* 0x0000000c000d7305 */ /* 0x0002a4000021f000 */
[----:B-1----:R-:W-:Y:S01]  /*1540*/  HFMA2.MMA R12, -RZ, RZ, 0, 0 ;  /* 0x00000000ff0c7435 */ /* 0x002fe200000001ff */
[----:B--2---:R-:W-:-:S04]  /*1550*/  IMAD.MOV R21, RZ, RZ, -R13 ;  /* 0x000000ffff157224 */ /* 0x004fc800078e0a0d */
[----:B------:R-:W-:-:S05]  /*1560*/  IMAD R21, R21, R10, RZ ;  /* 0x0000000a15157224 */ /* 0x000fca00078e02ff */
[----:B------:R-:W-:Y:S01]  /*1570*/  IMAD.HI.U32 R13, R13, R21, R12 ;  /* 0x000000150d0d7227 */ /* 0x000fe200078e000c */
[----:B------:R-:W-:-:S03]  /*1580*/  PRMT R21, RZ, 0x5410, R18 ;  /* 0x00005410ff157816 */ /* 0x000fc60000000012 */
[----:B------:R-:W-:Y:S01]  /*1590*/  IMAD R12, R2, R9, RZ ;  /* 0x00000009020c7224 */ /* 0x000fe200078e02ff */
[----:B------:R-:W-:Y:S01]  /*15a0*/  LEA.HI R2, R11, c[0x0][0x19c], RZ, 0x1 ;  /* 0x000067000b027a11 */ /* 0x000fe200078f08ff */
[----:B------:R-:W-:Y:S01]  /*15b0*/  IMAD.HI.U32 R13, R13, R19, RZ ;  /* 0x000000130d0d7227 */ /* 0x000fe200078e00ff */
[----:B------:R-:W-:-:S03]  /*15c0*/  SHF.R.S32.HI R11, RZ, 0x1f, R11 ;  /* 0x0000001fff0b7819 */ /* 0x000fc6000001140b */
[----:B------:R-:W-:Y:S02]  /*15d0*/  IMAD.MOV R13, RZ, RZ, -R13 ;  /* 0x000000ffff0d7224 */ /* 0x000fe400078e0a0d */
[----:B------:R-:W-:Y:S01]  /*15e0*/  IMAD R9, R3, 0x80, R15 ;  /* 0x0000008003097824 */ /* 0x000fe200078e020f */
[----:B------:R-:W-:Y:S01]  /*15f0*/  LEA.HI R15, R11, c[0x0][0x19c], RZ, 0x2 ;  /* 0x000067000b0f7a11 */ /* 0x000fe200078f10ff */
[C---:B------:R-:W-:Y:S01]  /*1600*/  IMAD R13, R10.reuse, R13, R19 ;  /* 0x0000000d0a0d7224 */ /* 0x040fe200078e0213 */
[----:B------:R-:W-:Y:S02]  /*1610*/  SHF.R.S32.HI R11, RZ, 0x1, R2 ;  /* 0x00000001ff0b7819 */ /* 0x000fe40000011402 */
[----:B------:R-:W-:Y:S02]  /*1620*/  SHF.R.S32.HI R15, RZ, 0x2, R15 ;  /* 0x00000002ff0f7819 */ /* 0x000fe4000001140f */
[----:B------:R-:W-:-:S13]  /*1630*/  ISETP.GT.U32.AND P0, PT, R10, R13, PT ;  /* 0x0000000d0a00720c */ /* 0x000fda0003f04070 */
[----:B------:R-:W-:Y:S01]  /*1640*/  @!P0 IMAD.IADD R13, R13, 0x1, -R10 ;  /* 0x000000010d0d8824 */ /* 0x000fe200078e0a0a */
[----:B------:R-:W-:-:S04]  /*1650*/  ISETP.NE.AND P0, PT, RZ, c[0x0][0x19c], PT ;  /* 0x00006700ff007a0c */ /* 0x000fc80003f05270 */
[----:B------:R-:W-:-:S13]  /*1660*/  ISETP.GT.U32.AND P1, PT, R10, R13, PT ;  /* 0x0000000d0a00720c */ /* 0x000fda0003f24070 */
[----:B------:R-:W-:Y:S02]  /*1670*/  @!P1 IMAD.IADD R13, R13, 0x1, -R10 ;  /* 0x000000010d0d9824 */ /* 0x000fe400078e0a0a */
[----:B------:R-:W-:Y:S02]  /*1680*/  IMAD.SHL.U32 R10, R12, 0x40, RZ ;  /* 0x000000400c0a7824 */ /* 0x000fe400078e00ff */
[----:B------:R-:W-:Y:S01]  /*1690*/  IMAD R12, R0, c[0x0][0x19c], R11 ;  /* 0x00006700000c7a24 */ /* 0x000fe200078e020b */
[----:B------:R-:W-:Y:S01]  /*16a0*/  MOV R19, R13 ;  /* 0x0000000d00137202 */ /* 0x000fe20000000f00 */
[----:B------:R-:W-:Y:S01]  /*16b0*/  IMAD.MOV.U32 R13, RZ, RZ, RZ ;  /* 0x000000ffff0d7224 */ /* 0x000fe200078e00ff */
[----:B------:R-:W-:-:S03]  /*16c0*/  LEA R17, R17, R10, 0x6 ;  /* 0x0000000a11117211 */ /* 0x000fc600078e30ff */
[----:B------:R-:W-:Y:S01]  /*16d0*/  @!P2 IMAD.MOV R19, RZ, RZ, -R19 ;  /* 0x000000ffff13a224 */ /* 0x000fe200078e0a13 */
[----:B------:R-:W-:-:S04]  /*16e0*/  @!P0 LOP3.LUT R19, RZ, c[0x0][0x19c], RZ, 0x33, !PT ;  /* 0x00006700ff138a12 */ /* 0x000fc800078e33ff */
[----:B------:R-:W-:Y:S02]  /*16f0*/  SHF.R.U32.HI R19, RZ, 0x1, R19 ;  /* 0x00000001ff137819 */ /* 0x000fe40000011613 */
.L_x_1120:
        /* <DEDUP_REMOVED lines=8> */
.L_x_1121:
        /* <DEDUP_REMOVED lines=9> */
.L_x_1122:
[----:B------:R-:W-:Y:S01]  /*1810*/  IMAD.MOV.U32 R2, RZ, RZ, 0x3c800000 ;  /* 0x3c800000ff027424 */ /* 0x000fe200078e00ff */
[----:B------:R-:W-:Y:S01]  /*1820*/  ISETP.NE.AND P1, PT, R13, RZ, PT ;  /* 0x000000ff0d00720c */ /* 0x000fe20003f25270 */
[----:B--2---:R-:W-:Y:S01]  /*1830*/  FADD.FTZ R25, R25, R22 ;  /* 0x0000001619197221 */ /* 0x004fe20000010000 */
[----:B-1----:R-:W-:Y:S01]  /*1840*/  FSEL R22, R16, R23, !P0 ;  /* 0x0000001710167208 */ /* 0x002fe20004000000 */
[----:B------:R-:W-:Y:S01]  /*1850*/  BSSY B0, `(.L_x_1112) ;  /* 0x0000009000007945 */ /* 0x000fe20003800000 */
[----:B------:R-:W-:Y:S01]  /*1860*/  ISETP.GE.AND P2, PT, R6, R11, PT ;  /* 0x0000000b0600720c */ /* 0x000fe20003f46270 */
[----:B------:R-:W-:Y:S01]  /*1870*/  FFMA.FTZ R25, R25, R2, c[0x0][0x174] ;  /* 0x00005d0019197623 */ /* 0x000fe20000010002 */
[----:B------:R-:W-:-:S05]  /*1880*/  FSEL R2, R14, R21, !P0 ;  /* 0x000000150e027208 */ /* 0x000fca0004000000 */
[----:B------:R-:W1:Y:S02]  /*1890*/  MUFU.RSQ R25, R25 ;  /* 0x0000001900197308 */ /* 0x000e640000001400 */
[C---:B-1----:R-:W-:Y:S02]  /*18a0*/  FMUL.FTZ R3, R25.reuse, R2 ;  /* 0x0000000219037220 */ /* 0x042fe40000410000 */
[----:B------:R-:W-:Y:S01]  /*18b0*/  FMUL.FTZ R27, R25, R22 ;  /* 0x00000016191b7220 */ /* 0x000fe20000410000 */
[----:B------:R-:W-:Y:S05]  /*18c0*/  @P1 BRA `(.L_x_1113) ;  /* 0x0000001000001947 */ /* 0x000fea0003800000 */
[----:B------:R-:W-:-:S04]  /*18d0*/  DEPBAR.LE SB0, 0x0 ;  /* 0x000080000000791a */ /* 0x000fc80000000000 */
.L_x_1113:
[----:B------:R-:W-:Y:S05]  /*18e0*/  BSYNC B0 ;  /* 0x0000000000007941 */ /* 0x000fea0003800000 */
.L_x_1112:
        /* <DEDUP_REMOVED lines=8> */
[----:B------:R-:W-:Y:S05]  /*1970*/  CALL.REL.NOINC `($__internal_58_$__cuda_sm70_warpsync) ;  /* 0x0000079000007944 */ /* 0x000fea0003c00000 */
.L_x_1116:
[----:B------:R-:W-:-:S06]  /*1980*/  NOP ;  /* 0x0000000000007918 */ /* 0x000fcc0000000000 */
[----:B------:R-:W-:Y:S05]  /*1990*/  BRA.DIV ~URZ, `(.L_x_1117) ;  /* 0x000006427f007947 */ /* 0x000fea000b800000 */
[----:B------:R1:W2:Y:S02]  /*19a0*/  SHFL.BFLY PT, R22, R18, R15, 0x1f ;  /* 0x0c001f0f12167589 */ /* 0x0002a400000e0000 */
.L_x_1123:
        /* <DEDUP_REMOVED lines=14> */
[----:B------:R-:W-:Y:S02]  /*1a90*/  FSEL R27, R27, R22, !P1 ;  /* 0x000000161b1b7208 */ /* 0x000fe40004800000 */
        /* <DEDUP_REMOVED lines=21> */
.L_x_1124:
        /* <DEDUP_REMOVED lines=12> */
[----:B------:R-:W-:Y:S02]  /*1cb0*/  MOV R3, 0xffffffff ;  /* 0xffffffff00037802 */ /* 0x000fe40000000f00 */
[----:B------:R-:W-:Y:S02]  /*1cc0*/  MOV R2, 0x1ce0 ;  /* 0x00001ce000027802 */ /* 0x000fe40000000f00 */
[----:B------:R-:W-:Y:S05]  /*1cd0*/  CALL.REL.NOINC `($__internal_58_$__cuda_sm70_warpsync) ;  /* 0x0000043000007944 */ /* 0x000fea0003c00000 */
.L_x_1119:
[----:B------:R-:W-:-:S06]  /*1ce0*/  NOP ;  /* 0x0000000000007918 */ /* 0x000fcc0000000000 */
.L_x_1115:
[----:B------:R-:W-:Y:S05]  /*1cf0*/  BSYNC B0 ;  /* 0x0000000000007941 */ /* 0x000fea0003800000 */
.L_x_1114:
[----:B------:R-:W-:Y:S02]  /*1d00*/  SEL R2, R10, R17, !P0 ;  /* 0x000000110a027207 */ /* 0x000fe40004000000 */
[----:B------:R-:W-:Y:S02]  /*1d10*/  SEL R3, RZ, c[0x0][0x168], !P0 ;  /* 0x00005a00ff037a07 */ /* 0x000fe40004000000 */
[----:B------:R-:W-:Y:S02]  /*1d20*/  F2FP.BF16.PACK_AB R25, R20, R18 ;  /* 0x000000121419723e */ /* 0x000fe400000010ff */
[----:B------:R-:W-:Y:S01]  /*1d30*/  IADD3 R13, R13, 0x1, RZ ;  /* 0x000000010d0d7810 */ /* 0x000fe20007ffe0ff */
[----:B------:R-:W-:Y:S01]  /*1d40*/  IMAD R2, R3, -0x40, R2 ;  /* 0xffffffc003027824 */ /* 0x000fe200078e0202 */
[----:B------:R-:W-:Y:S01]  /*1d50*/  IADD3 R7, R7, 0x80, RZ ;  /* 0x0000008007077810 */ /* 0x000fe20007ffe0ff */
[----:B------:R-:W-:Y:S01]  /*1d60*/  IMAD.MOV.U32 R3, RZ, RZ, 0x2 ;  /* 0x00000002ff037424 */ /* 0x000fe200078e00ff */
[----:B------:R-:W-:Y:S01]  /*1d70*/  ISETP.GE.AND P0, PT, R13, R4, PT ;  /* 0x000000040d00720c */ /* 0x000fe20003f06270 */
[----:B------:R-:W-:Y:S01]  /*1d80*/  IMAD.IADD R2, R2, 0x1, R9 ;  /* 0x0000000102027824 */ /* 0x000fe200078e0209 */
[----:B------:R-:W-:-:S02]  /*1d90*/  IADD3 R5, R5, 0x1, RZ ;  /* 0x0000000105057810 */ /* 0x000fc40007ffe0ff */
[----:B------:R-:W-:Y:S01]  /*1da0*/  IADD3 R9, R9, 0x40, RZ ;  /* 0x0000004009097810 */ /* 0x000fe20007ffe0ff */
[----:B------:R-:W-:-:S05]  /*1db0*/  IMAD.WIDE R2, R2, R3, c[0x0][0x160] ;  /* 0x0000580002027625 */ /* 0x000fca00078e0203 */
[----:B------:R1:W-:Y:S03]  /*1dc0*/  STG.E [R2.64], R25 ;  /* 0x0000001902007986 */ /* 0x0003e6000c101906 */
[----:B-1----:R-:W-:Y:S05]  /*1dd0*/  @!P0 BRA `(.L_x_1120) ;  /* 0xfffff92000008947 */ /* 0x002fea000383ffff */
[----:B------:R-:W-:Y:S05]  /*1de0*/  EXIT ;  /* 0x000000000000794d */ /* 0x000fea0003800000 */
.L_x_1110:
[----:B------:R-:W-:Y:S01]  /*1df0*/  IMAD.MOV.U32 R26, RZ, RZ, 0x10 ;  /* 0x00000010ff1a7424 */ /* 0x000fe200078e00ff */
[----:B------:R-:W-:Y:S01]  /*1e00*/  MOV R24, 0xffffffff ;  /* 0xffffffff00187802 */ /* 0x000fe20000000f00 */
[----:B------:R-:W-:Y:S01]  /*1e10*/  IMAD.MOV.U32 R25, RZ, RZ, 0x1f ;  /* 0x0000001fff197424 */ /* 0x000fe200078e00ff */
[----:B------:R-:W-:Y:S02]  /*1e20*/  MOV R2, 0x1e40 ;  /* 0x00001e4000027802 */ /* 0x000fe40000000f00 */
[----:B------:R-:W-:Y:S05]  /*1e30*/  CALL.REL.NOINC `($__internal_57_$__cuda_sm70_shflsync_bfly_p) ;  /* 0x0000029000007944 */ /* 0x000fea0003c00000 */
[----:B-12---:R-:W-:Y:S05]  /*1e40*/  BRA `(.L_x_1121) ;  /* 0xfffff93000007947 */ /* 0x006fea000383ffff */
.L_x_1111:
[----:B-1----:R-:W-:Y:S01]  /*1e50*/  IMAD.MOV.U32 R22, RZ, RZ, R27 ;  /* 0x000000ffff167224 */ /* 0x002fe200078e001b */
[----:B------:R-:W-:Y:S01]  /*1e60*/  MOV R2, 0x1eb0 ;  /* 0x00001eb000027802 */ /* 0x000fe20000000f00 */
[----:B------:R-:W-:Y:S02]  /*1e70*/  IMAD.MOV.U32 R26, RZ, RZ, 0x8 ;  /* 0x00000008ff1a7424 */ /* 0x000fe400078e00ff */
[----:B------:R-:W-:-:S02]  /*1e80*/  IMAD.MOV.U32 R25, RZ, RZ, 0x1f ;  /* 0x0000001fff197424 */ /* 0x000fc400078e00ff */
[----:B------:R-:W-:Y:S02]  /*1e90*/  IMAD.MOV.U32 R24, RZ, RZ, -0x1 ;  /* 0xffffffffff187424 */ /* 0x000fe400078e00ff */
[----:B------:R-:W-:Y:S05]  /*1ea0*/  CALL.REL.NOINC `($__internal_57_$__cuda_sm70_shflsync_bfly_p) ;  /* 0x0000022000007944 */ /* 0x000fea0003c00000 */
[----:B-1----:R-:W-:Y:S01]  /*1eb0*/  HFMA2.MMA R26, -RZ, RZ, 0, 2.384185791015625e-07 ;  /* 0x00000004ff1a7435 */ /* 0x002fe200000001ff */
[----:B--2---:R-:W-:Y:S01]  /*1ec0*/  FADD.FTZ R22, R27, R25 ;  /* 0x000000191b167221 */ /* 0x004fe20000010000 */
[----:B------:R-:W-:Y:S01]  /*1ed0*/  MOV R2, 0x1f10 ;  /* 0x00001f1000027802 */ /* 0x000fe20000000f00 */
[----:B------:R-:W-:Y:S02]  /*1ee0*/  IMAD.MOV.U32 R25, RZ, RZ, 0x1f ;  /* 0x0000001fff197424 */ /* 0x000fe400078e00ff */
[----:B------:R-:W-:Y:S02]  /*1ef0*/  IMAD.MOV.U32 R24, RZ, RZ, -0x1 ;  /* 0xffffffffff187424 */ /* 0x000fe400078e00ff */
[----:B------:R-:W-:Y:S05]  /*1f00*/  CALL.REL.NOINC `($__internal_57_$__cuda_sm70_shflsync_bfly_p) ;  /* 0x000001c000007944 */ /* 0x000fea0003c00000 */
[----:B-12---:R-:W-:Y:S01]  /*1f10*/  FADD.FTZ R22, R22, R25 ;  /* 0x0000001916167221 */ /* 0x006fe20000010000 */
[----:B------:R-:W-:Y:S01]  /*1f20*/  MOV R24, 0xffffffff ;  /* 0xffffffff00187802 */ /* 0x000fe20000000f00 */
[----:B------:R-:W-:Y:S01]  /*1f30*/  IMAD.MOV.U32 R26, RZ, RZ, 0x2 ;  /* 0x00000002ff1a7424 */ /* 0x000fe200078e00ff */
[----:B------:R-:W-:Y:S01]  /*1f40*/  MOV R2, 0x1f70 ;  /* 0x00001f7000027802 */ /* 0x000fe20000000f00 */
[----:B------:R-:W-:Y:S02]  /*1f50*/  IMAD.MOV.U32 R25, RZ, RZ, 0x1f ;  /* 0x0000001fff197424 */ /* 0x000fe400078e00ff */
[----:B------:R-:W-:Y:S05]  /*1f60*/  CALL.REL.NOINC `($__internal_57_$__cuda_sm70_shflsync_bfly_p) ;  /* 0x0000016000007944 */ /* 0x000fea0003c00000 */
[----:B-12---:R-:W-:Y:S01]  /*1f70*/  FADD.FTZ R22, R22, R25 ;  /* 0x0000001916167221 */ /* 0x006fe20000010000 */
[----:B------:R-:W-:Y:S01]  /*1f80*/  MOV R2, 0x1fd0 ;  /* 0x00001fd000027802 */ /* 0x000fe20000000f00 */
[----:B------:R-:W-:-:S02]  /*1f90*/  IMAD.MOV.U32 R26, RZ, RZ, 0x1 ;  /* 0x00000001ff1a7424 */ /* 0x000fc400078e00ff */
[----:B------:R-:W-:Y:S02]  /*1fa0*/  IMAD.MOV.U32 R25, RZ, RZ, 0x1f ;  /* 0x0000001fff197424 */ /* 0x000fe400078e00ff */
[----:B------:R-:W-:Y:S02]  /*1fb0*/  IMAD.MOV.U32 R24, RZ, RZ, -0x1 ;  /* 0xffffffffff187424 */ /* 0x000fe400078e00ff */
[----:B------:R-:W-:Y:S05]  /*1fc0*/  CALL.REL.NOINC `($__internal_57_$__cuda_sm70_shflsync_bfly_p) ;  /* 0x0000010000007944 */ /* 0x000fea0003c00000 */
[----:B-12---:R-:W-:Y:S05]  /*1fd0*/  BRA `(.L_x_1122) ;  /* 0xfffff83000007947 */ /* 0x006fea000383ffff */
.L_x_1117:
[----:B------:R-:W-:Y:S01]  /*1fe0*/  MOV R22, R18 ;  /* 0x0000001200167202 */ /* 0x000fe20000000f00 */
[----:B------:R-:W-:Y:S01]  /*1ff0*/  IMAD.MOV.U32 R26, RZ, RZ, R15 ;  /* 0x000000ffff1a7224 */ /* 0x000fe200078e000f */
[----:B------:R-:W-:Y:S01]  /*2000*/  MOV R2, 0x2040 ;  /* 0x0000204000027802 */ /* 0x000fe20000000f00 */
[----:B------:R-:W-:Y:S02]  /*2010*/  IMAD.MOV.U32 R25, RZ, RZ, 0x1f ;  /* 0x0000001fff197424 */ /* 0x000fe400078e00ff */
[----:B------:R-:W-:Y:S02]  /*2020*/  IMAD.MOV.U32 R24, RZ, RZ, -0x1 ;  /* 0xffffffffff187424 */ /* 0x000fe400078e00ff */
[----:B------:R-:W-:Y:S05]  /*2030*/  CALL.REL.NOINC `($__internal_57_$__cuda_sm70_shflsync_bfly_p) ;  /* 0x0000009000007944 */ /* 0x000fea0003c00000 */
[----:B-12---:R-:W-:Y:S01]  /*2040*/  MOV R22, R25 ;  /* 0x0000001900167202 */ /* 0x006fe20000000f00 */
[----:B------:R-:W-:Y:S05]  /*2050*/  BRA `(.L_x_1123) ;  /* 0xfffff95000007947 */ /* 0x000fea000383ffff */
.L_x_1118:
[----:B------:R-:W-:Y:S01]  /*2060*/  IMAD.MOV.U32 R22, RZ, RZ, R20 ;  /* 0x000000ffff167224 */ /* 0x000fe200078e0014 */
[----:B------:R-:W-:Y:S01]  /*2070*/  MOV R24, 0xffffffff ;  /* 0xffffffff00187802 */ /* 0x000fe20000000f00 */
[----:B------:R-:W-:Y:S01]  /*2080*/  IMAD.MOV.U32 R26, RZ, RZ, R15 ;  /* 0x000000ffff1a7224 */ /* 0x000fe200078e000f */
[----:B------:R-:W-:Y:S01]  /*2090*/  MOV R2, 0x20c0 ;  /* 0x000020c000027802 */ /* 0x000fe20000000f00 */
[----:B------:R-:W-:-:S02]  /*20a0*/  IMAD.MOV.U32 R25, RZ, RZ, 0x1f ;  /* 0x0000001fff197424 */ /* 0x000fc400078e00ff */
[----:B------:R-:W-:Y:S05]  /*20b0*/  CALL.REL.NOINC `($__internal_57_$__cuda_sm70_shflsync_bfly_p) ;  /* 0x0000001000007944 */ /* 0x000fea0003c00000 */
[----:B-12---:R-:W-:Y:S05]  /*20c0*/  BRA `(.L_x_1124) ;  /* 0xfffffb2000007947 */ /* 0x006fea000383ffff */
        .weak           $__internal_57_$__cuda_sm70_shflsync_bfly_p
        .type           $__internal_57_$__cuda_sm70_shflsync_bfly_p,@function
        .size           $__internal_57_$__cuda_sm70_shflsync_bfly_p,($__internal_58_$__cuda_sm70_warpsync - $__internal_57_$__cuda_sm70_shflsync_bfly_p)
$__internal_57_$__cuda_sm70_shflsync_bfly_p:
[----:B------:R-:W-:Y:S01]  /*20d0*/  IMAD.MOV.U32 R3, RZ, RZ, 0x0 ;  /* 0x00000000ff037424 */ /* 0x000fe200078e00ff */
[----:B------:R-:W-:Y:S04]  /*20e0*/  WARPSYNC R24 ;  /* 0x0000001800007348 */ /* 0x000fe80003800000 */
[----:B------:R1:W2:Y:S01]  /*20f0*/  SHFL.BFLY PT, R25, R22, R26, R25 ;  /* 0x0c00001a16197389 */ /* 0x0002a200000e0019 */
[----:B------:R-:W-:Y:S05]  /*2100*/  RET.REL.NODEC R2 `(_ZN12tensorrt_llm7kernels32fusedQKNormRopeKernelNTokenHeadsIN3c108BFloat16ENS2_4HalfELi64ELb0ELi2EEEvPviiifPKvS7_S7_PKlii) ;  /* 0xffffdef002007950 */ /* 0x000fea0003c3ffff */
        .weak           $__internal_58_$__cuda_sm70_warpsync
        .type           $__internal_58_$__cuda_sm70_warpsync,@function
        .size           $__internal_58_$__cuda_sm70_warpsync,(.L_x_3694 - $__internal_58_$__cuda_sm70_warpsync)
$__internal_58_$__cuda_sm70_warpsync:
[----:B------:R-:W-:Y:S04]  /*2110*/  WARPSYNC R3 ;  /* 0x0000000300007348 */ /* 0x000fe80003800000 */
[----:B------:R-:W-:-:S04]  /*2120*/  IMAD.MOV.U32 R3, RZ, RZ, 0x0 ;  /* 0x00000000ff037424 */ /* 0x000fc800078e00ff */
[----:B------:R-:W-:Y:S05]  /*2130*/  RET.REL.NODEC R2 `(_ZN12tensorrt_llm7kernels32fusedQKNormRopeKernelNTokenHeadsIN3c108BFloat16ENS2_4HalfELi64ELb0ELi2EEEvPviiifPKvS7_S7_PKlii) ;  /* 0xffffdec002007950 */ /* 0x000fea0003c3ffff */
.L_x_1125:
        /* <DEDUP_REMOVED lines=12> */
.L_x_3694:


//--------------------- .text._ZN12tensorrt_llm7kernels32fusedQKNormRopeKernelNTokenHeadsIN3c108BFloat16ENS2_4HalfELi64ELb1ELi2EEEvPviiifPKvS7_S7_PKlii --------------------------
	.section	.text._ZN12tensorrt_llm7kernels32fusedQKNormRopeKernelNTokenHeadsIN3c108BFloat16ENS2_4HalfELi64ELb1ELi2EEEvPviiifPKvS7_S7_PKlii,"ax",@progbits
	.sectioninfo	@"SHI_REGISTERS=32"
	.align	128
        .global         _ZN12tensorrt_llm7kernels32fusedQKNormRopeKernelNTokenHeadsIN3c108BFloat16ENS2_4HalfELi64ELb1ELi2EEEvPviiifPKvS7_S7_PKlii
        .type           _ZN12tensorrt_llm7kernels32fusedQKNormRopeKernelNTokenHeadsIN3c108BFloat16ENS2_4HalfELi64ELb1ELi2EEEvPviiifPKvS7_S7_PKlii,@function
        .size           _ZN12tensorrt_llm7kernels32fusedQKNormRopeKernelNTokenHeadsIN3c108BFloat16ENS2_4HalfELi64ELb1ELi2EEEvPviiifPKvS7_S7_PKlii,(.L_x_3695 - _ZN12tensorrt_llm7kernels32fusedQKNormRopeKernelNTokenHeadsIN3c108BFloat16ENS2_4HalfELi64ELb1ELi2EEEvPviiifPKvS7_S7_PKlii)
        .other          _ZN12tensorrt_llm7kernels32fusedQKNormRopeKernelNTokenHeadsIN3c108BFloat16ENS2_4HalfELi64ELb1ELi2EEEvPviiifPKvS7_S7_PKlii,@"STO_CUDA_ENTRY STV_DEFAULT"
_ZN12tensorrt_llm7kernels32fusedQKNormRopeKernelNTokenHeadsIN3c108BFloat16ENS2_4HalfELi64ELb1ELi2EEEvPviiifPKvS7_S7_PKlii:
.text._ZN12tensorrt_llm7kernels32fusedQKNormRopeKernelNTokenHeadsIN3c108BFloat16ENS2_4HalfELi64ELb1ELi2EEEvPviiifPKvS7_S7_PKlii:
        /* <DEDUP_REMOVED lines=73> */
.L_x_1130:
        /* <DEDUP_REMOVED lines=45> */
.L_x_1129:
[----:B------:R-:W-:Y:S05]  /*0760*/  BSYNC B1 ;  /* 0x0000000000017941 */ /* 0x000fea0003800000 */
.L_x_1128:
        /* <DEDUP_REMOVED lines=9> */
.L_x_1131:
        /* <DEDUP_REMOVED lines=16> */
.L_x_1127:
[----:B------:R-:W-:Y:S05]  /*0900*/  BSYNC B0 ;  /* 0x0000000000007941 */ /* 0x000fea0003800000 */
.L_x_1126:
        /* <DEDUP_REMOVED lines=35> */
.L_x_1136:
        /* <DEDUP_REMOVED lines=13> */
.L_x_1135:
[----:B------:R-:W-:Y:S05]  /*0c10*/  BSYNC B1 ;  /* 0x0000000000017941 */ /* 0x000fea0003800000 */
.L_x_1134:
        /* <DEDUP_REMOVED lines=22> */
.L_x_1139:
        /* <DEDUP_REMOVED lines=49> */
.L_x_1138:
[----:B------:R-:W-:Y:S05]  /*1090*/  BSYNC B1 ;  /* 0x0000000000017941 */ /* 0x000fea0003800000 */
.L_x_1137:
        /* <DEDUP_REMOVED lines=32> */
.L_x_1141:
[----:B------:R-:W-:Y:S05]  /*12a0*/  BSYNC B1 ;  /* 0x0000000000017941 */ /* 0x000fea0003800000 */
.L_x_1140:
        /* <DEDUP_REMOVED lines=15> */
.L_x_1133:
[----:B------:R-:W-:Y:S05]  /*13a0*/  BSYNC B0 ;  /* 0x0000000000007941 */ /* 0x000fea0003800000 */
.L_x_1132:
        /* <DEDUP_REMOVED lines=35> */
.L_x_1150:
        /* <DEDUP_REMOVED lines=14> */
.L_x_1155:
        /* <DEDUP_REMOVED lines=9> */
.L_x_1156:
[----:B------:R-:W-:Y:S01]  /*1750*/  ISETP.NE.AND P0, PT, R12, RZ, PT ;  /* 0x000000ff0c00720c */ /* 0x000fe20003f05270 */
[----:B------:R-:W-:Y:S01]  /*1760*/  BSSY B1, `(.L_x_1146) ;  /* 0x0000004000017945 */ /* 0x000fe20003800000 */
[----:B------:R-:W-:-:S11]  /*1770*/  ISETP.GE.AND P1, PT, R22, R17, PT ;  /* 0x000000111600720c */ /* 0x000fd60003f26270 */
[----:B------:R-:W-:Y:S05]  /*1780*/  @P0 BRA `(.L_x_1147) ;  /* 0x0000001000000947 */ /* 0x000fea0003800000 */
[----:B------:R-:W-:-:S04]  /*1790*/  DEPBAR.LE SB0, 0x0 ;  /* 0x000080000000791a */ /* 0x000fc80000000000 */
.L_x_1147:
[----:B------:R-:W-:Y:S05]  /*17a0*/  BSYNC B1 ;  /* 0x0000000000017941 */ /* 0x000fea0003800000 */
.L_x_1146:
        /* <DEDUP_REMOVED lines=37> */
.L_x_1157:
        /* <DEDUP_REMOVED lines=9> */
.L_x_1158:
        /* <DEDUP_REMOVED lines=28> */
.L_x_1143:
[----:B------:R-:W-:Y:S05]  /*1c50*/  BSYNC B0 ;  /* 0x0000000000007941 */ /* 0x000fea0003800000 */
.L_x_1142:
        /* <DEDUP_REMOVED lines=16> */
.L_x_1159:
        /* <DEDUP_REMOVED lines=9> */
.L_x_1160:
[----:B------:R-:W-:Y:S01]  /*1df0*/  ISETP.NE.AND P0, PT, R12, RZ, PT ;  /* 0x000000ff0c00720c */ /* 0x000fe20003f05270 */
[----:B------:R-:W-:Y:S01]  /*1e00*/  BSSY B0, `(.L_x_1153) ;  /* 0x0000004000007945 */ /* 0x000fe20003800000 */
[----:B------:R-:W-:-:S11]  /*1e10*/  ISETP.GE.AND P2, PT, R22, R17, PT ;  /* 0x000000111600720c */ /* 0x000fd60003f46270 */
[----:B------:R-:W-:Y:S05]  /*1e20*/  @P0 BRA `(.L_x_1154) ;  /* 0x0000001000000947 */ /* 0x000fea0003800000 */
[----:B------:R-:W-:-:S04]  /*1e30*/  DEPBAR.LE SB0, 0x0 ;  /* 0x000080000000791a */ /* 0x000fc80000000000 */
.L_x_1154:
[----:B------:R-:W-:Y:S05]  /*1e40*/  BSYNC B0 ;  /* 0x0000000000007941 */ /* 0x000fea0003800000 */
.L_x_1153:
        /* <DEDUP_REMOVED lines=25> */
.L_x_1144:
[----:B------:R-:W-:Y:S01]  /*1fe0*/  HFMA2.MMA R26, -RZ, RZ, 0, 1.847743988037109375e-06 ;  /* 0x0000001fff1a7435 */ /* 0x000fe200000001ff */
[----:B------:R-:W-:Y:S01]  /*1ff0*/  IMAD.MOV.U32 R25, RZ, RZ, 0x10 ;  /* 0x00000010ff197424 */ /* 0x000fe200078e00ff */
[----:B------:R-:W-:Y:S01]  /*2000*/  MOV R24, 0x2030 ;  /* 0x0000203000187802 */ /* 0x000fe20000000f00 */
[----:B------:R-:W-:-:S03]  /*2010*/  IMAD.MOV.U32 R23, RZ, RZ, -0x1 ;  /* 0xffffffffff177424 */ /* 0x000fc600078e00ff */
[----:B------:R-:W-:Y:S05]  /*2020*/  CALL.REL.NOINC `($__internal_59_$__cuda_sm70_shflsync_bfly_p) ;  /* 0x0000057000007944 */ /* 0x000fea0003c00000 */
[----:B--2---:R-:W-:Y:S05]  /*2030*/  BRA `(.L_x_1155) ;  /* 0xfffff68000007947 */ /* 0x004fea000383ffff */
.L_x_1145:
[----:B------:R-:W-:Y:S01]  /*2040*/  IMAD.MOV.U32 R25, RZ, RZ, 0x8 ;  /* 0x00000008ff197424 */ /* 0x000fe200078e00ff */
[----:B------:R-:W-:Y:S01]  /*2050*/  MOV R26, 0x1f ;  /* 0x0000001f001a7802 */ /* 0x000fe20000000f00 */
[----:B------:R-:W-:Y:S01]  /*2060*/  IMAD.MOV.U32 R23, RZ, RZ, -0x1 ;  /* 0xffffffffff177424 */ /* 0x000fe200078e00ff */
[----:B------:R-:W-:Y:S02]  /*2070*/  MOV R24, 0x2090 ;  /* 0x0000209000187802 */ /* 0x000fe40000000f00 */
[----:B------:R-:W-:Y:S05]  /*2080*/  CALL.REL.NOINC `($__internal_59_$__cuda_sm70_shflsync_bfly_p) ;  /* 0x0000051000007944 */ /* 0x000fea0003c00000 */
[----:B--2---:R-:W-:Y:S01]  /*2090*/  FADD.FTZ R27, R27, R26 ;  /* 0x0000001a1b1b7221 */ /* 0x004fe20000010000 */
[----:B------:R-:W-:Y:S01]  /*20a0*/  HFMA2.MMA R26, -RZ, RZ, 0, 1.847743988037109375e-06 ;  /* 0x0000001fff1a7435 */ /* 0x000fe200000001ff */
[----:B------:R-:W-:Y:S01]  /*20b0*/  IMAD.MOV.U32 R25, RZ, RZ, 0x4 ;  /* 0x00000004ff197424 */ /* 0x000fe200078e00ff */
[----:B------:R-:W-:Y:S01]  /*20c0*/  MOV R24, 0x20f0 ;  /* 0x000020f000187802 */ /* 0x000fe20000000f00 */
[----:B------:R-:W-:-:S03]  /*20d0*/  IMAD.MOV.U32 R23, RZ, RZ, -0x1 ;  /* 0xffffffffff177424 */ /* 0x000fc600078e00ff */
[----:B------:R-:W-:Y:S05]  /*20e0*/  CALL.REL.NOINC `($__internal_59_$__cuda_sm70_shflsync_bfly_p) ;  /* 0x000004b000007944 */ /* 0x000fea0003c00000 */
[----:B--2---:R-:W-:Y:S01]  /*20f0*/  FADD.FTZ R27, R27, R26 ;  /* 0x0000001a1b1b7221 */ /* 0x004fe20000010000 */
[----:B------:R-:W-:Y:S01]  /*2100*/  MOV R26, 0x1f ;  /* 0x0000001f001a7802 */ /* 0x000fe20000000f00 */
[----:B------:R-:W-:Y:S01]  /*2110*/  IMAD.MOV.U32 R25, RZ, RZ, 0x2 ;  /* 0x00000002ff197424 */ /* 0x000fe200078e00ff */
[----:B------:R-:W-:Y:S01]  /*2120*/  MOV R24, 0x2150 ;  /* 0x0000215000187802 */ /* 0x000fe20000000f00 */
[----:B------:R-:W-:-:S02]  /*2130*/  IMAD.MOV.U32 R23, RZ, RZ, -0x1 ;  /* 0xffffffffff177424 */ /* 0x000fc400078e00ff */
[----:B------:R-:W-:Y:S05]  /*2140*/  CALL.REL.NOINC `($__internal_59_$__cuda_sm70_shflsync_bfly_p) ;  /* 0x0000045000007944 */ /* 0x000fea0003c00000 */
[----:B--2---:R-:W-:Y:S01]  /*2150*/  FADD.FTZ R28, R27, R26 ;  /* 0x0000001a1b1c7221 */ /* 0x004fe20000010000 */
[----:B------:R-:W-:Y:S01]  /*2160*/  HFMA2.MMA R26, -RZ, RZ, 0, 1.847743988037109375e-06 ;  /* 0x0000001fff1a7435 */ /* 0x000fe200000001ff */
[----:B------:R-:W-:Y:S01]  /*2170*/  IMAD.MOV.U32 R25, RZ, RZ, 0x1 ;  /* 0x00000001ff197424 */ /* 0x000fe200078e00ff */
[----:B------:R-:W-:Y:S01]  /*2180*/  MOV R24, 0x21c0 ;  /* 0x000021c000187802 */ /* 0x000fe20000000f00 */
[----:B------:R-:W-:-:S02]  /*2190*/  IMAD.MOV.U32 R23, RZ, RZ, -0x1 ;  /* 0xffffffffff177424 */ /* 0x000fc400078e00ff */
[----:B------:R-:W-:Y:S02]  /*21a0*/  IMAD.MOV.U32 R27, RZ, RZ, R28 ;  /* 0x000000ffff1b7224 */ /* 0x000fe400078e001c */
[----:B------:R-:W-:Y:S05]  /*21b0*/  CALL.REL.NOINC `($__internal_59_$__cuda_sm70_shflsync_bfly_p) ;  /* 0x000003e000007944 */ /* 0x000fea0003c00000 */
[----:B--2---:R-:W-:Y:S05]  /*21c0*/  BRA `(.L_x_1156) ;  /* 0xfffff58000007947 */ /* 0x004fea000383ffff */
.L_x_1148:
[----:B------:R-:W-:Y:S01]  /*21d0*/  MOV R25, 0x10 ;  /* 0x0000001000197802 */ /* 0x000fe20000000f00 */
[----:B------:R-:W-:Y:S01]  /*21e0*/  IMAD.MOV.U32 R26, RZ, RZ, 0x1f ;  /* 0x0000001fff1a7424 */ /* 0x000fe200078e00ff */
[----:B------:R-:W-:Y:S01]  /*21f0*/  MOV R24, 0x2220 ;  /* 0x0000222000187802 */ /* 0x000fe20000000f00 */
[----:B------:R-:W-:Y:S02]  /*2200*/  IMAD.MOV.U32 R23, RZ, RZ, -0x1 ;  /* 0xffffffffff177424 */ /* 0x000fe400078e00ff */
[----:B-1----:R-:W-:Y:S05]  /*2210*/  CALL.REL.NOINC `($__internal_59_$__cuda_sm70_shflsync_bfly_p) ;  /* 0x0000038000007944 */ /* 0x002fea0003c00000 */
[----:B--2---:R-:W-:Y:S05]  /*2220*/  BRA `(.L_x_1157) ;  /* 0xfffff7d000007947 */ /* 0x004fea000383ffff */
.L_x_1149:
[----:B--2---:R-:W-:Y:S01]  /*2230*/  MOV R27, R28 ;  /* 0x0000001c001b7202 */ /* 0x004fe20000000f00 */
[----:B------:R-:W-:Y:S01]  /*2240*/  IMAD.MOV.U32 R25, RZ, RZ, 0x8 ;  /* 0x00000008ff197424 */ /* 0x000fe200078e00ff */
[----:B------:R-:W-:Y:S01]  /*2250*/  MOV R23, 0xffffffff ;  /* 0xffffffff00177802 */ /* 0x000fe20000000f00 */
[----:B------:R-:W-:Y:S01]  /*2260*/  IMAD.MOV.U32 R26, RZ, RZ, 0x1f ;  /* 0x0000001fff1a7424 */ /* 0x000fe200078e00ff */
[----:B------:R-:W-:Y:S02]  /*2270*/  MOV R24, 0x2290 ;  /* 0x0000229000187802 */ /* 0x000fe40000000f00 */
[----:B------:R-:W-:Y:S05]  /*2280*/  CALL.REL.NOINC `($__internal_59_$__cuda_sm70_shflsync_bfly_p) ;  /* 0x0000031000007944 */ /* 0x000fea0003c00000 */
[----:B--2---:R-:W-:Y:S01]  /*2290*/  FADD.FTZ R27, R28, R26 ;  /* 0x0000001a1c1b7221 */ /* 0x004fe20000010000 */
[----:B------:R-:W-:Y:S01]  /*22a0*/  MOV R23, 0xffffffff ;  /* 0xffffffff00177802 */ /* 0x000fe20000000f00 */
[----:B------:R-:W-:Y:S01]  /*22b0*/  IMAD.MOV.U32 R25, RZ, RZ, 0x4 ;  /* 0x00000004ff197424 */ /* 0x000fe200078e00ff */
[----:B------:R-:W-:Y:S01]  /*22c0*/  MOV R24, 0x22f0 ;  /* 0x000022f000187802 */ /* 0x000fe20000000f00 */
[----:B------:R-:W-:-:S02]  /*22d0*/  IMAD.MOV.U32 R26, RZ, RZ, 0x1f ;  /* 0x0000001fff1a7424 */ /* 0x000fc400078e00ff */
        /* <DEDUP_REMOVED lines=13> */
[----:B--2---:R-:W-:Y:S05]  /*23b0*/  BRA `(.L_x_1158) ;  /* 0xfffff6d000007947 */ /* 0x004fea000383ffff */
.L_x_1151:
[----:B------:R-:W-:Y:S01]  /*23c0*/  IMAD.MOV.U32 R25, RZ, RZ, 0x10 ;  /* 0x00000010ff197424 */ /* 0x000fe200078e00ff */
[----:B------:R-:W-:Y:S01]  /*23d0*/  MOV R23, 0xffffffff ;  /* 0xffffffff00177802 */ /* 0x000fe20000000f00 */
[----:B------:R-:W-:Y:S01]  /*23e0*/  IMAD.MOV.U32 R26, RZ, RZ, 0x1f ;  /* 0x0000001fff1a7424 */ /* 0x000fe200078e00ff */
[----:B------:R-:W-:-:S02]  /*23f0*/  MOV R24, 0x2410 ;  /* 0x0000241000187802 */ /* 0x000fc40000000f00 */
[----:B------:R-:W-:Y:S05]  /*2400*/  CALL.REL.NOINC `($__internal_59_$__cuda_sm70_shflsync_bfly_p) ;  /* 0x0000019000007944 */ /* 0x000fea0003c00000 */
[----:B--2---:R-:W-:Y:S05]  /*2410*/  BRA `(.L_x_1159) ;  /* 0xfffff94000007947 */ /* 0x004fea000383ffff */
.L_x_1152:
[----:B------:R-:W-:Y:S01]  /*2420*/  IMAD.MOV.U32 R25, RZ, RZ, 0x8 ;  /* 0x00000008ff197424 */ /* 0x000fe200078e00ff */
[----:B------:R-:W-:Y:S01]  /*2430*/  MOV R23, 0xffffffff ;  /* 0xffffffff00177802 */ /* 0x000fe20000000f00 */
[----:B------:R-:W-:Y:S01]  /*2440*/  IMAD.MOV.U32 R26, RZ, RZ, 0x1f ;  /* 0x0000001fff1a7424 */ /* 0x000fe200078e00ff */
[----:B------:R-:W-:-:S02]  /*2450*/  MOV R24, 0x2470 ;  /* 0x0000247000187802 */ /* 0x000fc40000000f00 */
        /* <DEDUP_REMOVED lines=20> */
        .weak           $__internal_59_$__cuda_sm70_shflsync_bfly_p
        .type           $__internal_59_$__cuda_sm70_shflsync_bfly_p,@function
        .size           $__internal_59_$__cuda_sm70_shflsync_bfly_p,(.L_x_3695 - $__internal_59_$__cuda_sm70_shflsync_bfly_p)
$__internal_59_$__cuda_sm70_shflsync_bfly_p:
[----:B------:R-:W-:Y:S04]  /*25a0*/  WARPSYNC R23 ;  /* 0x0000001700007348 */ /* 0x000fe80003800000 */
[----:B------:R1:W2:Y:S02]  /*25b0*/  SHFL.BFLY PT, R26, R27, R25, R26 ;  /* 0x0c0000191b1a7389 */ /* 0x0002a400000e001a */
[----:B-1----:R-:W-:-:S04]  /*25c0*/  IMAD.MOV.U32 R25, RZ, RZ, 0x0 ;  /* 0x00000000ff197424 */ /* 0x002fc800078e00ff */
[----:B------:R-:W-:Y:S05]  /*25d0*/  RET.REL.NODEC R24 `(_ZN12tensorrt_llm7kernels32fusedQKNormRopeKernelNTokenHeadsIN3c108BFloat16ENS2_4HalfELi64ELb1ELi2EEEvPviiifPKvS7_S7_PKlii) ;  /* 0xffffda2018007950 */ /* 0x000fea0003c3ffff */
.L_x_1161:
        /* <DEDUP_REMOVED lines=10> */
.L_x_3695:


//--------------------- .text._ZN12tensorrt_llm7kernels21fusedQKNormRopeKernelIN3c108BFloat16ENS2_4HalfELi256ELb0EEEvPviiifPKvS7_S7_PKlii --------------------------
	.section	.text._ZN12tensorrt_llm7kernels21fusedQKNormRopeKernelIN3c108BFloat16ENS2_4HalfELi256ELb0EEEvPviiifPKvS7_S7_PKlii,"ax",@progbits
	.sectioninfo	@"SHI_REGISTERS=32"
	.align	128
        .global         _ZN12tensorrt_llm7kernels21fusedQKNormRopeKernelIN3c108BFloat16ENS2_4HalfELi256ELb0EEEvPviiifPKvS7_S7_PKlii
        .type           _ZN12tensorrt_llm7kernels21fusedQKNormRopeKernelIN3c108BFloat16ENS2_4HalfELi256ELb0EEEvPviiifPKvS7_S7_PKlii,@function
        .size           _ZN12tensorrt_llm7kernels21fusedQKNormRopeKernelIN3c108BFloat16ENS2_4HalfELi256ELb0EEEvPviiifPKvS7_S7_PKlii,(.L_x_3697 - _ZN12tensorrt_llm7kernels21fusedQKNormRopeKernelIN3c108BFloat16ENS2_4HalfELi256ELb0EEEvPviiifPKvS7_S7_PKlii)
        .other          _ZN12tensorrt_llm7kernels21fusedQKNormRopeKernelIN3c108BFloat16ENS2_4HalfELi256ELb0EEEvPviiifPKvS7_S7_PKlii,@"STO_CUDA_ENTRY STV_DEFAULT"
_ZN12tensorrt_llm7kernels21fusedQKNormRopeKernelIN3c108BFloat16ENS2_4HalfELi256ELb0EEEvPviiifPKvS7_S7_PKlii:
.text._ZN12tensorrt_llm7kernels21fusedQKNormRopeKernelIN3c108BFloat16ENS2_4HalfELi256ELb0EEEvPviiifPKvS7_S7_PKlii:
        /* <DEDUP_REMOVED lines=156> */
[----:B------:R-:W-:Y:S05]  /*09c0*/  CALL.REL.NOINC `($__internal_61_$__cuda_sm70_warpsync) ;  /* 0x0000195000007944 */ /* 0x000fea0003c00000 */
.L_x_1164:
[----:B------:R-:W-:Y:S01]  /*09d0*/  LEA.HI R21, R18, c[0x0][0x19c], RZ, 0x4 ;  /* 0x0000670012157a11 */ /* 0x000fe200078f20ff */
[----:B------:R-:W-:-:S06]  /*09e0*/  NOP ;  /* 0x0000000000007918 */ /* 0x000fcc0000000000 */
[----:B------:R-:W-:-:S04]  /*09f0*/  SHF.R.S32.HI R21, RZ, 0x4, R21 ;  /* 0x00000004ff157819 */ /* 0x000fc80000011415 */
[----:B------:R-:W-:Y:S01]  /*0a00*/  ISETP.GE.AND P0, PT, R4, R21, PT ;  /* 0x000000150400720c */ /* 0x000fe20003f06270 */
[----:B------:R-:W-:Y:S10]  /*0a10*/  BRA.DIV ~URZ, `(.L_x_1165) ;  /* 0x000015827f007947 */ /* 0x000ff4000b800000 */
[----:B------:R0:W1:Y:S02]  /*0a20*/  SHFL.BFLY PT, R23, R3, R21, 0x1f ;  /* 0x0c001f1503177589 */ /* 0x00006400000e0000 */
.L_x_1174:
        /* <DEDUP_REMOVED lines=8> */
[----:B--2---:R-:W-:Y:S01]  /*0ab0*/  IMAD.MOV.U32 R16, RZ, RZ, RZ ;  /* 0x000000ffff107224 */ /* 0x004fe200078e00ff */
[----:B---3--:R-:W-:-:S05]  /*0ac0*/  IADD3 R25, RZ, -R17, RZ ;  /* 0x80000011ff197210 */ /* 0x008fca0007ffe0ff */
        /* <DEDUP_REMOVED lines=24> */
[----:B------:R-:W-:Y:S01]  /*0c50*/  FSEL R26, R26, R23, !P0 ;  /* 0x000000171a1a7208 */ /* 0x000fe20004000000 */
[----:B--2---:R-:W-:-:S05]  /*0c60*/  HADD2.F32 R23, -RZ, R16.H0_H0 ;  /* 0x20000010ff177230 */ /* 0x004fca0000004100 */
[----:B------:R-:W-:Y:S01]  /*0c70*/  FMUL.FTZ R23, R23, R26 ;  /* 0x0000001a17177220 */ /* 0x000fe20000410000 */
[----:B---3--:R-:W-:-:S05]  /*0c80*/  HADD2.F32 R24, -RZ, R18.H0_H0 ;  /* 0x20000012ff187230 */ /* 0x008fca0000004100 */
[----:B0-----:R-:W-:Y:S01]  /*0c90*/  FFMA.FTZ R3, R3, R24, R23 ;  /* 0x0000001803037223 */ /* 0x001fe20000010017 */
[----:B------:R-:W-:Y:S05]  /*0ca0*/  BRA.DIV ~URZ, `(.L_x_1166) ;  /* 0x000013527f007947 */ /* 0x000fea000b800000 */
[----:B------:R0:W1:Y:S02]  /*0cb0*/  SHFL.BFLY PT, R23, R0, R21, 0x1f ;  /* 0x0c001f1500177589 */ /* 0x00006400000e0000 */
.L_x_1175:
[----:B------:R-:W-:Y:S01]  /*0cc0*/  IABS R18, c[0x0][0x19c] ;  /* 0x0000670000127a13 */ /* 0x000fe20000000000 */
[----:B------:R-:W-:Y:S01]  /*0cd0*/  HFMA2.MMA R16, -RZ, RZ, 0, 0 ;  /* 0x00000000ff107435 */ /* 0x000fe200000001ff */
[----:B------:R-:W-:Y:S01]  /*0ce0*/  IMAD.IADD R22, R22, 0x1, R22 ;  /* 0x0000000116167824 */ /* 0x000fe200078e0216 */
[----:B------:R-:W-:Y:S01]  /*0cf0*/  ISETP.NE.AND P3, PT, RZ, c[0x0][0x19c], PT ;  /* 0x00006700ff007a0c */ /* 0x000fe20003f65270 */
[----:B------:R-:W2:Y:S03]  /*0d00*/  I2F.RP R24, R18 ;  /* 0x0000001200187306 */ /* 0x000ea60000209400 */
[----:B------:R-:W-:-:S04]  /*0d10*/  IADD3 R19, R22, 0x2, RZ ;  /* 0x0000000216137810 */ /* 0x000fc80007ffe0ff */
[----:B------:R-:W-:Y:S01]  /*0d20*/  ISETP.GE.AND P2, PT, R19, RZ, PT ;  /* 0x000000ff1300720c */ /* 0x000fe20003f46270 */
        /* <DEDUP_REMOVED lines=35> */
.L_x_1176:
[----:B------:R-:W-:Y:S01]  /*0f60*/  IABS R18, c[0x0][0x19c] ;  /* 0x0000670000127a13 */ /* 0x000fe20000000000 */
[----:B------:R-:W-:Y:S01]  /*0f70*/  IMAD.MOV.U32 R16, RZ, RZ, RZ ;  /* 0x000000ffff107224 */ /* 0x000fe200078e00ff */
        /* <DEDUP_REMOVED lines=39> */
.L_x_1177:
        /* <DEDUP_REMOVED lines=35> */
[----:B------:R-:W-:Y:S01]  /*1420*/  FSEL R25, R22, R23, !P0 ;  /* 0x0000001716197208 */ /* 0x000fe20004000000 */
[----:B--2---:R-:W-:Y:S02]  /*1430*/  HADD2.F32 R22, -RZ, R16.H0_H0 ;  /* 0x20000010ff167230 */ /* 0x004fe40000004100 */
[----:B---3--:R-:W-:-:S03]  /*1440*/  HADD2.F32 R23, -RZ, R18.H0_H0 ;  /* 0x20000012ff177230 */ /* 0x008fc60000004100 */
[----:B------:R-:W-:-:S04]  /*1450*/  FMUL.FTZ R22, R22, R25 ;  /* 0x0000001916167220 */ /* 0x000fc80000410000 */
[----:B0-----:R-:W-:Y:S01]  /*1460*/  FFMA.FTZ R2, R2, R23, R22 ;  /* 0x0000001702027223 */ /* 0x001fe20000010016 */
[----:B------:R-:W-:Y:S05]  /*1470*/  BRA.DIV ~URZ, `(.L_x_1169) ;  /* 0x00000ca27f007947 */ /* 0x000fea000b800000 */
[----:B------:R0:W1:Y:S02]  /*1480*/  SHFL.BFLY PT, R22, R10, R21, 0x1f ;  /* 0x0c001f150a167589 */ /* 0x00006400000e0000 */
.L_x_1178:
        /* <DEDUP_REMOVED lines=25> */
[----:B------:R-:W-:Y:S02]  /*1620*/  IADD3 R23, P1, R17, R14, RZ ;  /* 0x0000000e11177210 */ /* 0x000fe40007f3e0ff */
[----:B------:R-:W-:Y:S02]  /*1630*/  IADD3.X R24, RZ, R20, RZ, P2, !PT ;  /* 0x00000014ff187210 */ /* 0x000fe400017fe4ff */
[----:B------:R-:W-:Y:S01]  /*1640*/  LEA R16, P2, R19, c[0x0][0x188], 0x1 ;  /* 0x0000620013107a11 */ /* 0x000fe200078408ff */
[----:B------:R-:W-:Y:S01]  /*1650*/  IMAD.X R26, RZ, RZ, R13, P1 ;  /* 0x000000ffff1a7224 */ /* 0x000fe200008e060d */
[----:B------:R-:W-:Y:S02]  /*1660*/  LEA R18, P1, R23, c[0x0][0x188], 0x1 ;  /* 0x0000620017127a11 */ /* 0x000fe400078208ff */
[----:B------:R-:W-:-:S02]  /*1670*/  LEA.HI.X R17, R19, c[0x0][0x18c], R24, 0x1, P2 ;  /* 0x0000630013117a11 */ /* 0x000fc400010f0c18 */
        /* <DEDUP_REMOVED lines=11> */
.L_x_1179:
        /* <DEDUP_REMOVED lines=42> */
.L_x_1180:
        /* <DEDUP_REMOVED lines=42> */
.L_x_1181:
        /* <DEDUP_REMOVED lines=9> */
[----:B--2---:R-:W-:-:S05]  /*1d00*/  IADD3 R16, RZ, -R17, RZ ;  /* 0x80000011ff107210 */ /* 0x004fca0007ffe0ff */
        /* <DEDUP_REMOVED lines=29> */
[----:B------:R-:W-:Y:S05]  /*1ee0*/  BRA.CONV ~URZ, `(.L_x_1173) ;  /* 0x000000337f007947 */ /* 0x000fea000b800000 */
[----:B------:R-:W-:Y:S01]  /*1ef0*/  IMAD.MOV.U32 R17, RZ, RZ, -0x1 ;  /* 0xffffffffff117424 */ /* 0x000fe200078e00ff */
[----:B------:R-:W-:Y:S02]  /*1f00*/  MOV R16, 0x1f20 ;  /* 0x00001f2000107802 */ /* 0x000fe40000000f00 */
[----:B------:R-:W-:Y:S05]  /*1f10*/  CALL.REL.NOINC `($__internal_61_$__cuda_sm70_warpsync) ;  /* 0x0000040000007944 */ /* 0x000fea0003c00000 */
.L_x_1173:
[----:B------:R-:W-:-:S06]  /*1f20*/  NOP ;  /* 0x0000000000007918 */ /* 0x000fcc0000000000 */
.L_x_1163:
[----:B------:R-:W-:Y:S05]  /*1f30*/  BSYNC B0 ;  /* 0x0000000000007941 */ /* 0x000fea0003800000 */
.L_x_1162:
[----:B------:R-:W-:Y:S02]  /*1f40*/  F2FP.BF16.PACK_AB R11, R8, R11 ;  /* 0x0000000b080b723e */ /* 0x000fe400000010ff */
[----:B------:R-:W-:Y:S02]  /*1f50*/  F2FP.BF16.PACK_AB R10, R9, R10 ;  /* 0x0000000a090a723e */ /* 0x000fe400000010ff */
[----:B------:R-:W-:Y:S02]  /*1f60*/  F2FP.BF16.PACK_AB R9, R2, R5 ;  /* 0x000000050209723e */ /* 0x000fe400000010ff */
[----:B------:R-:W-:-:S05]  /*1f70*/  F2FP.BF16.PACK_AB R8, R0, R3 ;  /* 0x000000030008723e */ /* 0x000fca00000010ff */
[----:B------:R-:W-:Y:S01]  /*1f80*/  STG.E.128 [R6.64], R8 ;  /* 0x0000000806007986 */ /* 0x000fe2000c101d04 */
[----:B------:R-:W-:Y:S05]  /*1f90*/  EXIT ;  /* 0x000000000000794d */ /* 0x000fea0003800000 */
.L_x_1165:
[----:B------:R-:W-:Y:S01]  /*1fa0*/  IMAD.MOV.U32 R18, RZ, RZ, R3 ;  /* 0x000000ffff127224 */ /* 0x000fe200078e0003 */
[----:B------:R-:W-:Y:S01]  /*1fb0*/  MOV R23, 0x1f ;  /* 0x0000001f00177802 */ /* 0x000fe20000000f00 */
[----:B------:R-:W-:Y:S01]  /*1fc0*/  IMAD.MOV.U32 R24, RZ, RZ, -0x1 ;  /* 0xffffffffff187424 */ /* 0x000fe200078e00ff */
[----:B------:R-:W-:Y:S02]  /*1fd0*/  MOV R16, 0x1ff0 ;  /* 0x00001ff000107802 */ /* 0x000fe40000000f00 */
[----:B------:R-:W-:Y:S05]  /*1fe0*/  CALL.REL.NOINC `($__internal_60_$__cuda_sm70_shflsync_bfly_p) ;  /* 0x000002f000007944 */ /* 0x000fea0003c00000 */
[----:B01----:R-:W-:Y:S05]  /*1ff0*/  BRA `(.L_x_1174) ;  /* 0xffffea3000007947 */ /* 0x003fea000383ffff */
.L_x_1166:
[----:B------:R-:W-:Y:S01]  /*2000*/  IMAD.MOV.U32 R18, RZ, RZ, R0 ;  /* 0x000000ffff127224 */ /* 0x000fe200078e0000 */
[----:B------:R-:W-:Y:S01]  /*2010*/  MOV R16, 0x2050 ;  /* 0x0000205000107802 */ /* 0x000fe20000000f00 */
[----:B------:R-:W-:Y:S02]  /*2020*/  IMAD.MOV.U32 R23, RZ, RZ, 0x1f ;  /* 0x0000001fff177424 */ /* 0x000fe400078e00ff */
[----:B------:R-:W-:Y:S02]  /*2030*/  IMAD.MOV.U32 R24, RZ, RZ, -0x1 ;  /* 0xffffffffff187424 */ /* 0x000fe400078e00ff */
[----:B------:R-:W-:Y:S05]  /*2040*/  CALL.REL.NOINC `($__internal_60_$__cuda_sm70_shflsync_bfly_p) ;  /* 0x0000029000007944 */ /* 0x000fea0003c00000 */
[----:B01----:R-:W-:Y:S05]  /*2050*/  BRA `(.L_x_1175) ;  /* 0xffffec6000007947 */ /* 0x003fea000383ffff */
.L_x_1167:
[----:B------:R-:W-:Y:S01]  /*2060*/  IMAD.MOV.U32 R18, RZ, RZ, R5 ;  /* 0x000000ffff127224 */ /* 0x000fe200078e0005 */
[----:B------:R-:W-:Y:S01]  /*2070*/  MOV R16, 0x20b0 ;  /* 0x000020b000107802 */ /* 0x000fe20000000f00 */
[----:B------:R-:W-:-:S02]  /*2080*/  IMAD.MOV.U32 R23, RZ, RZ, 0x1f ;  /* 0x0000001fff177424 */ /* 0x000fc400078e00ff */
[----:B------:R-:W-:Y:S02]  /*2090*/  IMAD.MOV.U32 R24, RZ, RZ, -0x1 ;  /* 0xffffffffff187424 */ /* 0x000fe400078e00ff */
[----:B------:R-:W-:Y:S05]  /*20a0*/  CALL.REL.NOINC `($__internal_60_$__cuda_sm70_shflsync_bfly_p) ;  /* 0x0000023000007944 */ /* 0x000fea0003c00000 */
[----:B01----:R-:W-:Y:S05]  /*20b0*/  BRA `(.L_x_1176) ;  /* 0xffffeea000007947 */ /* 0x003fea000383ffff */
.L_x_1168:
[----:B------:R-:W-:Y:S01]  /*20c0*/  IMAD.MOV.U32 R18, RZ, RZ, R2 ;  /* 0x000000ffff127224 */ /* 0x000fe200078e0002 */
[----:B------:R-:W-:Y:S01]  /*20d0*/  MOV R24, 0xffffffff ;  /* 0xffffffff00187802 */ /* 0x000fe20000000f00 */
[----:B------:R-:W-:Y:S01]  /*20e0*/  IMAD.MOV.U32 R23, RZ, RZ, 0x1f ;  /* 0x0000001fff177424 */ /* 0x000fe200078e00ff */
[----:B------:R-:W-:Y:S02]  /*20f0*/  MOV R16, 0x2110 ;  /* 0x0000211000107802 */ /* 0x000fe40000000f00 */
[----:B------:R-:W-:Y:S05]  /*2100*/  CALL.REL.NOINC `($__internal_60_$__cuda_sm70_shflsync_bfly_p) ;  /* 0x000001d000007944 */ /* 0x000fea0003c00000 */
[----:B01----:R-:W-:Y:S05]  /*2110*/  BRA `(.L_x_1177) ;  /* 0xfffff0d000007947 */ /* 0x003fea000383ffff */
.L_x_1169:
[----:B------:R-:W-:Y:S01]  /*2120*/  IMAD.MOV.U32 R18, RZ, RZ, R10 ;  /* 0x000000ffff127224 */ /* 0x000fe200078e000a */
[----:B------:R-:W-:Y:S01]  /*2130*/  MOV R16, 0x2170 ;  /* 0x0000217000107802 */ /* 0x000fe20000000f00 */
[----:B------:R-:W-:Y:S02]  /*2140*/  IMAD.MOV.U32 R23, RZ, RZ, 0x1f ;  /* 0x0000001fff177424 */ /* 0x000fe400078e00ff */
[----:B------:R-:W-:Y:S02]  /*2150*/  IMAD.MOV.U32 R24, RZ, RZ, -0x1 ;  /* 0xffffffffff187424 */ /* 0x000fe400078e00ff */
[----:B------:R-:W-:Y:S05]  /*2160*/  CALL.REL.NOINC `($__internal_60_$__cuda_sm70_shflsync_bfly_p) ;  /* 0x0000017000007944 */ /* 0x000fea0003c00000 */
[----:B-1----:R-:W-:Y:S01]  /*2170*/  IMAD.MOV.U32 R22, RZ, RZ, R23 ;  /* 0x000000ffff167224 */ /* 0x002fe200078e0017 */
[----:B0-----:R-:W-:Y:S05]  /*2180*/  BRA `(.L_x_1178) ;  /* 0xfffff30000007947 */ /* 0x001fea000383ffff */
.L_x_1170:
[----:B------:R-:W-:Y:S01]  /*2190*/  IMAD.MOV.U32 R18, RZ, RZ, R9 ;  /* 0x000000ffff127224 */ /* 0x000fe200078e0009 */
[----:B------:R-:W-:Y:S01]  /*21a0*/  MOV R16, 0x21e0 ;  /* 0x000021e000107802 */ /* 0x000fe20000000f00 */
[----:B------:R-:W-:-:S02]  /*21b0*/  IMAD.MOV.U32 R23, RZ, RZ, 0x1f ;  /* 0x0000001fff177424 */ /* 0x000fc400078e00ff */
[----:B------:R-:W-:Y:S02]  /*21c0*/  IMAD.MOV.U32 R24, RZ, RZ, -0x1 ;  /* 0xffffffffff187424 */ /* 0x000fe400078e00ff */
[----:B------:R-:W-:Y:S05]  /*21d0*/  CALL.REL.NOINC `($__internal_60_$__cuda_sm70_shflsync_bfly_p) ;  /* 0x0000010000007944 */ /* 0x000fea0003c00000 */
[----:B-1----:R-:W-:Y:S01]  /*21e0*/  IMAD.MOV.U32 R22, RZ, RZ, R23 ;  /* 0x000000ffff167224 */ /* 0x002fe200078e0017 */
[----:B0-----:R-:W-:Y:S05]  /*21f0*/  BRA `(.L_x_1179) ;  /* 0xfffff53000007947 */ /* 0x001fea000383ffff */
.L_x_1171:
[----:B------:R-:W-:Y:S01]  /*2200*/  HFMA2.MMA R23, -RZ, RZ, 0, 1.847743988037109375e-06 ;  /* 0x0000001fff177435 */ /* 0x000fe200000001ff */
[----:B------:R-:W-:Y:S01]  /*2210*/  IMAD.MOV.U32 R18, RZ, RZ, R11 ;  /* 0x000000ffff127224 */ /* 0x000fe200078e000b */
[----:B------:R-:W-:Y:S01]  /*2220*/  MOV R16, 0x2250 ;  /* 0x0000225000107802 */ /* 0x000fe20000000f00 */
[----:B------:R-:W-:-:S03]  /*2230*/  IMAD.MOV.U32 R24, RZ, RZ, -0x1 ;  /* 0xffffffffff187424 */ /* 0x000fc600078e00ff */
[----:B------:R-:W-:Y:S05]  /*2240*/  CALL.REL.NOINC `($__internal_60_$__cuda_sm70_shflsync_bfly_p) ;  /* 0x0000009000007944 */ /* 0x000fea0003c00000 */
[----:B-1----:R-:W-:Y:S01]  /*2250*/  IMAD.MOV.U32 R22, RZ, RZ, R23 ;  /* 0x000000ffff167224 */ /* 0x002fe200078e0017 */
[----:B0-----:R-:W-:Y:S05]  /*2260*/  BRA `(.L_x_1180) ;  /* 0xfffff76000007947 */ /* 0x001fea000383ffff */
.L_x_1172:
[----:B------:R-:W-:Y:S01]  /*2270*/  IMAD.MOV.U32 R18, RZ, RZ, R8 ;  /* 0x000000ffff127224 */ /* 0x000fe200078e0008 */
[----:B------:R-:W-:Y:S01]  /*2280*/  MOV R16, 0x22c0 ;  /* 0x000022c000107802 */ /* 0x000fe20000000f00 */
[----:B------:R-:W-:Y:S02]  /*2290*/  IMAD.MOV.U32 R23, RZ, RZ, 0x1f ;  /* 0x0000001fff177424 */ /* 0x000fe400078e00ff */
[----:B------:R-:W-:Y:S02]  /*22a0*/  IMAD.MOV.U32 R24, RZ, RZ, -0x1 ;  /* 0xffffffffff187424 */ /* 0x000fe400078e00ff */
[----:B------:R-:W-:Y:S05]  /*22b0*/  CALL.REL.NOINC `($__internal_60_$__cuda_sm70_shflsync_bfly_p) ;  /* 0x0000002000007944 */ /* 0x000fea0003c00000 */
[----:B01----:R-:W-:Y:S01]  /*22c0*/  IMAD.MOV.U32 R21, RZ, RZ, R23 ;  /* 0x000000ffff157224 */ /* 0x003fe200078e0017 */
[----:B------:R-:W-:Y:S05]  /*22d0*/  BRA `(.L_x_1181) ;  /* 0xfffff99000007947 */ /* 0x000fea000383ffff */
        .weak           $__internal_60_$__cuda_sm70_shflsync_bfly_p
        .type           $__internal_60_$__cuda_sm70_shflsync_bfly_p,@function
        .size           $__internal_60_$__cuda_sm70_shflsync_bfly_p,($__internal_61_$__cuda_sm70_warpsync - $__internal_60_$__cuda_sm70_shflsync_bfly_p)
$__internal_60_$__cuda_sm70_shflsync_bfly_p:
[----:B------:R-:W-:Y:S01]  /*22e0*/  IMAD.MOV.U32 R17, RZ, RZ, 0x0 ;  /* 0x00000000ff117424 */ /* 0x000fe200078e00ff */
[----:B------:R-:W-:Y:S04]  /*22f0*/  WARPSYNC R24 ;  /* 0x0000001800007348 */ /* 0x000fe80003800000 */
[----:B------:R0:W1:Y:S01]  /*2300*/  SHFL.BFLY PT, R23, R18, R21, R23 ;  /* 0x0c00001512177389 */ /* 0x00006200000e0017 */
[----:B------:R-:W-:Y:S05]  /*2310*/  RET.REL.NODEC R16 `(_ZN12tensorrt_llm7kernels21fusedQKNormRopeKernelIN3c108BFloat16ENS2_4HalfELi256ELb0EEEvPviiifPKvS7_S7_PKlii) ;  /* 0xffffdce010007950 */ /* 0x000fea0003c3ffff */
        .weak           $__internal_61_$__cuda_sm70_warpsync
        .type           $__internal_61_$__cuda_sm70_warpsync,@function
        .size           $__internal_61_$__cuda_sm70_warpsync,(.L_x_3697 - $__internal_61_$__cuda_sm70_warpsync)
$__internal_61_$__cuda_sm70_warpsync:
[----:B------:R-:W-:Y:S04]  /*2320*/  WARPSYNC R17 ;  /* 0x0000001100007348 */ /* 0x000fe80003800000 */
[----:B------:R-:W-:-:S04]  /*2330*/  IMAD.MOV.U32 R17, RZ, RZ, 0x0 ;  /* 0x00000000ff117424 */ /* 0x000fc800078e00ff */
[----:B------:R-:W-:Y:S05]  /*2340*/  RET.REL.NODEC R16 `(_ZN12tensorrt_llm7kernels21fusedQKNormRopeKernelIN3c108BFloat16ENS2_4HalfELi256ELb0EEEvPviiifPKvS7_S7_PKlii) ;  /* 0xffffdcb010007950 */ /* 0x000fea0003c3ffff */
.L_x_1182:
        /* <DEDUP_REMOVED lines=11> */
.L_x_3697:


//--------------------- .text._ZN12tensorrt_llm7kernels21fusedQKNormRopeKernelIN3c108BFloat16ENS2_4HalfELi256ELb1EEEvPviiifPKvS7_S7_PKlii --------------------------
	.section	.text._ZN12tensorrt_llm7kernels21fusedQKNormRopeKernelIN3c108BFloat16ENS2_4HalfELi256ELb1EEEvPviiifPKvS7_S7_PKlii,"ax",@progbits
	.sectioninfo	@"SHI_REGISTERS=32"
	.align	128
        .global         _ZN12tensorrt_llm7kernels21fusedQKNormRopeKernelIN3c108BFloat16ENS2_4HalfELi256ELb1EEEvPviiifPKvS7_S7_PKlii
        .type           _ZN12tensorrt_llm7kernels21fusedQKNormRopeKernelIN3c108BFloat16ENS2_4HalfELi256ELb1EEEvPviiifPKvS7_S7_PKlii,@function
        .size           _ZN12tensorrt_llm7kernels21fusedQKNormRopeKernelIN3c108BFloat16ENS2_4HalfELi256ELb1EEEvPviiifPKvS7_S7_PKlii,(.L_x_3877 - _ZN12tensorrt_llm7kernels21fusedQKNormRopeKernelIN3c108BFloat16ENS2_4HalfELi256ELb1EEEvPviiifPKvS7_S7_PKlii)
        .other          _ZN12tensorrt_llm7kernels21fusedQKNormRopeKernelIN3c108BFloat16ENS2_4HalfELi256ELb1EEEvPviiifPKvS7_S7_PKlii,@"STO_CUDA_ENTRY STV_DEFAULT"
_ZN12tensorrt_llm7kernels21fusedQKNormRopeKernelIN3c108BFloat16ENS2_4HalfELi256ELb1EEEvPviiifPKvS7_S7_PKlii:
.text._ZN12tensorrt_llm7kernels21fusedQKNormRopeKernelIN3c108BFloat16ENS2_4HalfELi256ELb1EEEvPviiifPKvS7_S7_PKlii:
        /* <DEDUP_REMOVED lines=51> */
[----:B------:R-:W-:-:S05]  /*0330*/  IADD3 R3, R2, R19, RZ ;  /* 0x0000001302037210 */ /* 0x000fca0007ffe0ff */
        /* <DEDUP_REMOVED lines=13> */
[----:B------:R-:W-:Y:S01]  /*0410*/  PRMT R16, RZ, 0x5410, R9 ;  /* 0x00005410ff107816 */ /* 0x000fe20000000009 */
[----:B------:R-:W-:-:S04]  /*0420*/  FFMA.FTZ R17, R25, R25, RZ ;  /* 0x0000001919117223 */ /* 0x000fc800000100ff */
[----:B------:R-:W-:-:S04]  /*0430*/  FFMA.FTZ R17, R0, R0, R17 ;  /* 0x0000000000117223 */ /* 0x000fc80000010011 */
[----:B------:R-:W-:Y:S01]  /*0440*/  FFMA.FTZ R8, R16, R16, R17 ;  /* 0x0000001010087223 */ /* 0x000fe20000010011 */
[----:B------:R-:W-:Y:S02]  /*0450*/  PRMT R17, RZ, 0x7610, R9 ;  /* 0x00007610ff117816 */ /* 0x000fe40000000009 */
[--C-:B------:R-:W-:Y:S02]  /*0460*/  PRMT R9, RZ, 0x5410, R10.reuse ;  /* 0x00005410ff097816 */ /* 0x100fe4000000000a */
[----:B------:R-:W-:Y:S01]  /*0470*/  PRMT R10, RZ, 0x7610, R10 ;  /* 0x00007610ff0a7816 */ /* 0x000fe2000000000a */
[----:B------:R-:W-:-:S04]  /*0480*/  FFMA.FTZ R8, R17, R17, R8 ;  /* 0x0000001111087223 */ /* 0x000fc80000010008 */
[----:B------:R-:W-:Y:S01]  /*0490*/  FFMA.FTZ R27, R9, R9, R8 ;  /* 0x00000009091b7223 */ /* 0x000fe20000010008 */
[--C-:B------:R-:W-:Y:S02]  /*04a0*/  PRMT R8, RZ, 0x5410, R11.reuse ;  /* 0x00005410ff087816 */ /* 0x100fe4000000000b */
[----:B------:R-:W-:Y:S01]  /*04b0*/  PRMT R11, RZ, 0x7610, R11 ;  /* 0x00007610ff0b7816 */ /* 0x000fe2000000000b */
[----:B------:R-:W-:-:S04]  /*04c0*/  FFMA.FTZ R27, R10, R10, R27 ;  /* 0x0000000a0a1b7223 */ /* 0x000fc8000001001b */
[----:B------:R-:W-:-:S04]  /*04d0*/  FFMA.FTZ R18, R8, R8, R27 ;  /* 0x0000000808127223 */ /* 0x000fc8000001001b */
[----:B------:R-:W-:-:S05]  /*04e0*/  FFMA.FTZ R18, R11, R11, R18 ;  /* 0x0000000b0b127223 */ /* 0x000fca0000010012 */
[----:B------:R-:W0:Y:S02]  /*04f0*/  SHFL.BFLY PT, R27, R18, 0x10, 0x1f ;  /* 0x0e001f00121b7f89 */ /* 0x000e2400000e0000 */
[----:B0-----:R-:W-:-:S05]  /*0500*/  FADD.FTZ R27, R18, R27 ;  /* 0x0000001b121b7221 */ /* 0x001fca0000010000 */
[----:B------:R-:W0:Y:S02]  /*0510*/  SHFL.BFLY PT, R24, R27, 0x8, 0x1f ;  /* 0x0d001f001b187f89 */ /* 0x000e2400000e0000 */
[----:B0-----:R-:W-:Y:S01]  /*0520*/  FADD.FTZ R24, R27, R24 ;  /* 0x000000181b187221 */ /* 0x001fe20000010000 */
[----:B------:R-:W-:-:S04]  /*0530*/  HFMA2.MMA R27, -RZ, RZ, 0.9375, 0 ;  /* 0x3b800000ff1b7435 */ /* 0x000fc800000001ff */
[----:B------:R-:W0:Y:S02]  /*0540*/  SHFL.BFLY PT, R29, R24, 0x4, 0x1f ;  /* 0x0c801f00181d7f89 */ /* 0x000e2400000e0000 */
[----:B0-----:R-:W-:Y:S02]  /*0550*/  FADD.FTZ R29, R24, R29 ;  /* 0x0000001d181d7221 */ /* 0x001fe40000010000 */
[----:B------:R0:W2:Y:S04]  /*0560*/  @P0 LDG.E.U16 R24, [R2.64+0xa] ;  /* 0x00000a0602180981 */ /* 0x0000a8000c1e1500 */
[----:B------:R-:W1:Y:S02]  /*0570*/  SHFL.BFLY PT, R26, R29, 0x2, 0x1f ;  /* 0x0c401f001d1a7f89 */ /* 0x000e6400000e0000 */
[----:B-1----:R-:W-:-:S05]  /*0580*/  FADD.FTZ R26, R29, R26 ;  /* 0x0000001a1d1a7221 */ /* 0x002fca0000010000 */
[----:B------:R-:W1:Y:S02]  /*0590*/  SHFL.BFLY PT, R28, R26, 0x1, 0x1f ;  /* 0x0c201f001a1c7f89 */ /* 0x000e6400000e0000 */
[----:B-1----:R-:W-:Y:S02]  /*05a0*/  FADD.FTZ R28, R26, R28 ;  /* 0x0000001c1a1c7221 */ /* 0x002fe40000010000 */
[----:B------:R0:W2:Y:S02]  /*05b0*/  @P0 LDG.E.U16 R26, [R2.64+0xe] ;  /* 0x00000e06021a0981 */ /* 0x0000a4000c1e1500 */
[----:B------:R-:W-:Y:S01]  /*05c0*/  FFMA.FTZ R18, R28, R27, c[0x0][0x174] ;  /* 0x00005d001c127623 */ /* 0x000fe2000001001b */
[----:B---3--:R-:W-:Y:S01]  /*05d0*/  @P0 PRMT R27, RZ, 0x5410, R22 ;  /* 0x00005410ff1b0816 */ /* 0x008fe20000000016 */
[----:B------:R1:W3:Y:S01]  /*05e0*/  @!P0 LDG.E.U16 R28, [R4.64+0xe] ;  /* 0x00000e06041c8981 */ /* 0x0002e2000c1e1500 */
[----:B----4-:R-:W-:-:S03]  /*05f0*/  @!P0 PRMT R27, RZ, 0x5410, R20 ;  /* 0x00005410ff1b8816 */ /* 0x010fc60000000014 */
[----:B------:R-:W4:Y:S01]  /*0600*/  MUFU.RSQ R18, R18 ;  /* 0x0000001200127308 */ /* 0x000f220000001400 */
[----:B------:R0:W2:Y:S01]  /*0610*/  @P0 LDG.E.U16 R22, [R2.64+0x6] ;  /* 0x0000060602160981 */ /* 0x0000a2000c1e1500 */
[C---:B----4-:R-:W-:Y:S01]  /*0620*/  FMUL.FTZ R20, R18.reuse, R27 ;  /* 0x0000001b12147220 */ /* 0x050fe20000410000 */
[----:B-----5:R-:W-:Y:S02]  /*0630*/  @P0 PRMT R27, RZ, 0x5410, R21 ;  /* 0x00005410ff1b0816 */ /* 0x020fe40000000015 */
[----:B------:R-:W-:Y:S01]  /*0640*/  @!P0 PRMT R27, RZ, 0x5410, R23 ;  /* 0x00005410ff1b8816 */ /* 0x000fe20000000017 */
[----:B------:R-:W-:Y:S01]  /*0650*/  FMUL.FTZ R25, R25, R20 ;  /* 0x0000001419197220 */ /* 0x000fe20000410000 */
[----:B------:R0:W4:Y:S04]  /*0660*/  @P0 LDG.E.U16 R21, [R2.64+0x8] ;  /* 0x0000080602150981 */ /* 0x000128000c1e1500 */
[----:B------:R-:W1:Y:S01]  /*0670*/  @!P0 LDG.E.U16 R20, [R4.64+0x6] ;  /* 0x0000060604148981 */ /* 0x000e62000c1e1500 */
[----:B------:R-:W-:-:S03]  /*0680*/  FMUL.FTZ R27, R18, R27 ;  /* 0x0000001b121b7220 */ /* 0x000fc60000410000 */
[----:B------:R0:W5:Y:S01]  /*0690*/  @P0 LDG.E.U16 R23, [R2.64+0xc] ;  /* 0x00000c0602170981 */ /* 0x000162000c1e1500 */
[----:B------:R-:W-:-:S03]  /*06a0*/  FMUL.FTZ R0, R0, R27 ;  /* 0x0000001b00007220 */ /* 0x000fc60000410000 */
[----:B------:R1:W3:Y:S01]  /*06b0*/  @!P0 LDG.E.U16 R27, [R4.64+0x8] ;  /* 0x00000806041b8981 */ /* 0x0002e2000c1e1500 */
[----:B0-----:R-:W-:-:S03]  /*06c0*/  @P0 PRMT R3, RZ, 0x5410, R15 ;  /* 0x00005410ff030816 */ /* 0x001fc6000000000f */
[----:B------:R1:W3:Y:S01]  /*06d0*/  @!P0 LDG.E.U16 R15, [R4.64+0xa] ;  /* 0x00000a06040f8981 */ /* 0x0002e2000c1e1500 */
[----:B------:R-:W-:-:S03]  /*06e0*/  @!P0 PRMT R3, RZ, 0x5410, R14 ;  /* 0x00005410ff038816 */ /* 0x000fc6000000000e */
[----:B------:R1:W3:Y:S01]  /*06f0*/  @!P0 LDG.E.U16 R14, [R4.64+0xc] ;  /* 0x00000c06040e8981 */ /* 0x0002e2000c1e1500 */
        /* <DEDUP_REMOVED lines=8> */
[----:B-1----:R-:W-:Y:S02]  /*0780*/  @!P0 PRMT R5, RZ, 0x5410, R20 ;  /* 0x00005410ff058816 */ /* 0x002fe40000000014 */
[----:B----4-:R-:W-:-:S03]  /*0790*/  @P0 PRMT R21, RZ, 0x5410, R21 ;  /* 0x00005410ff150816 */ /* 0x010fc60000000015 */
[----:B------:R-:W-:Y:S01]  /*07a0*/  FMUL.FTZ R2, R18, R5 ;  /* 0x0000000512027220 */ /* 0x000fe20000410000 */
[----:B------:R-:W-:Y:S02]  /*07b0*/  @P0 PRMT R5, RZ, 0x5410, R24 ;  /* 0x00005410ff050816 */ /* 0x000fe40000000018 */
[----:B-----5:R-:W-:Y:S02]  /*07c0*/  @P0 PRMT R23, RZ, 0x5410, R23 ;  /* 0x00005410ff170816 */ /* 0x020fe40000000017 */
[----:B---3--:R-:W-:Y:S02]  /*07d0*/  @!P0 PRMT R21, RZ, 0x5410, R27 ;  /* 0x00005410ff158816 */ /* 0x008fe4000000001b */
[----:B------:R-:W-:Y:S02]  /*07e0*/  @!P0 PRMT R5, RZ, 0x5410, R15 ;  /* 0x00005410ff058816 */ /* 0x000fe4000000000f */
[----:B------:R-:W-:Y:S02]  /*07f0*/  @P0 PRMT R15, RZ, 0x5410, R26 ;  /* 0x00005410ff0f0816 */ /* 0x000fe4000000001a */
        /* <DEDUP_REMOVED lines=16> */
[----:B------:R-:W-:Y:S01]  /*0900*/  ULDC UR4, c[0x0][0x19c] ;  /* 0x0000670000047ab9 */ /* 0x000fe20000000800 */
[----:B------:R-:W-:Y:S01]  /*0910*/  IMAD.SHL.U32 R12, R12, 0x4, RZ ;  /* 0x000000040c0c7824 */ /* 0x000fe200078e00ff */
[----:B------:R-:W-:Y:S01]  /*0920*/  ULEA.HI UR4, UR9, UR4, URZ, 0x1 ;  /* 0x0000000409047291 */ /* 0x000fe2000f8f083f */
[----:B------:R-:W-:Y:S01]  /*0930*/  IMAD.MOV.U32 R13, RZ, RZ, RZ ;  /* 0x000000ffff0d7224 */ /* 0x000fe200078e00ff */
[----:B------:R-:W-:Y:S02]  /*0940*/  USHF.R.S32.HI UR5, URZ, 0x1f, UR9 ;  /* 0x0000001f3f057899 */ /* 0x000fe40008011409 */
[----:B------:R-:W-:-:S04]  /*0950*/  USHF.R.S32.HI UR4, URZ, 0x1, UR4 ;  /* 0x000000013f047899 */ /* 0x000fc80008011404 */
[----:B------:R-:W-:Y:S02]  /*0960*/  USHF.R.S32.HI UR8, URZ, 0x1f, UR4 ;  /* 0x0000001f3f087899 */ /* 0x000fe40008011404 */
[----:B------:R-:W-:-:S04]  /*0970*/  IMAD.U32 R26, RZ, RZ, UR4 ;  /* 0x00000004ff1a7e24 */ /* 0x000fc8000f8e00ff */
[----:B------:R-:W-:Y:S01]  /*0980*/  MOV R27, UR8 ;  /* 0x00000008001b7c02 */ /* 0x000fe20008000f00 */
[----:B--2---:R-:W-:-:S04]  /*0990*/  IMAD R9, R17, c[0x0][0x19c], RZ ;  /* 0x0000670011097a24 */ /* 0x004fc800078e02ff */
[----:B------:R-:W-:-:S04]  /*09a0*/  IMAD.WIDE.U32 R26, R16, c[0x0][0x19c], R26 ;  /* 0x00006700101a7a25 */ /* 0x000fc800078e001a */
[----:B------:R-:W-:Y:S01]  /*09b0*/  IMAD R9, R16, UR5, R9 ;  /* 0x0000000510097c24 */ /* 0x000fe2000f8e0209 */
[----:B------:R-:W-:Y:S01]  /*09c0*/  IADD3 R10, P0, R12, R26, RZ ;  /* 0x0000001a0c0a7210 */ /* 0x000fe20007f1e0ff */
[----:B------:R-:W-:-:S03]  /*09d0*/  IMAD.WIDE.U32 R12, R16, c[0x0][0x19c], R12 ;  /* 0x00006700100c7a25 */ /* 0x000fc600078e000c */
[----:B------:R-:W-:Y:S01]  /*09e0*/  IADD3 R18, R27, R9, RZ ;  /* 0x000000091b127210 */ /* 0x000fe20007ffe0ff */
[----:B------:R-:W-:Y:S01]  /*09f0*/  IMAD.IADD R13, R9, 0x1, R13 ;  /* 0x00000001090d7824 */ /* 0x000fe200078e020d */
[----:B------:R-:W-:Y:S02]  /*0a00*/  LEA R28, P1, R10, c[0x0][0x188], 0x1 ;  /* 0x000062000a1c7a11 */ /* 0x000fe400078208ff */
[----:B------:R-:W-:Y:S02]  /*0a10*/  IADD3.X R15, RZ, R18, RZ, P0, !PT ;  /* 0x00000012ff0f7210 */ /* 0x000fe400007fe4ff */
[----:B------:R-:W-:Y:S02]  /*0a20*/  LEA R20, P0, R12, c[0x0][0x188], 0x1 ;  /* 0x000062000c147a11 */ /* 0x000fe400078008ff */
[----:B------:R-:W-:Y:S02]  /*0a30*/  LEA.HI.X R29, R10, c[0x0][0x18c], R15, 0x1, P1 ;  /* 0x000063000a1d7a11 */ /* 0x000fe400008f0c0f */
[----:B------:R-:W-:-:S03]  /*0a40*/  LEA.HI.X R21, R12, c[0x0][0x18c], R13, 0x1, P0 ;  /* 0x000063000c157a11 */ /* 0x000fc600000f0c0d */
[----:B------:R0:W2:Y:S04]  /*0a50*/  LDG.E.U16.CONSTANT R17, [R28.64] ;  /* 0x000000061c117981 */ /* 0x0000a8000c1e9500 */
[----:B------:R1:W3:Y:S01]  /*0a60*/  LDG.E.U16.CONSTANT R21, [R20.64] ;  /* 0x0000000614157981 */ /* 0x0002e2000c1e9500 */
[----:B------:R-:W-:Y:S02]  /*0a70*/  IADD3 R12, R19, 0x2, RZ ;  /* 0x00000002130c7810 */ /* 0x000fe40007ffe0ff */
[----:B------:R-:W-:Y:S02]  /*0a80*/  MOV R13, RZ ;  /* 0x000000ff000d7202 */ /* 0x000fe40000000f00 */
[----:B------:R-:W-:-:S05]  /*0a90*/  SHF.R.U32.HI R12, RZ, 0x1, R12 ;  /* 0x00000001ff0c7819 */ /* 0x000fca000001160c */
[----:B------:R-:W-:Y:S01]  /*0aa0*/  IMAD.WIDE.U32 R22, R16, c[0x0][0x19c], R12 ;  /* 0x0000670010167a25 */ /* 0x000fe200078e000c */
[----:B------:R-:W-:Y:S02]  /*0ab0*/  IADD3 R13, P1, R12, R26, RZ ;  /* 0x0000001a0c0d7210 */ /* 0x000fe40007f3e0ff */
[----:B------:R-:W-:Y:S01]  /*0ac0*/  IADD3 R12, R19, 0x4, RZ ;  /* 0x00000004130c7810 */ /* 0x000fe20007ffe0ff */
[----:B------:R-:W-:Y:S01]  /*0ad0*/  IMAD.IADD R15, R9, 0x1, R23 ;  /* 0x00000001090f7824 */ /* 0x000fe200078e0217 */
[C---:B------:R-:W-:Y:S02]  /*0ae0*/  LEA R14, P0, R22.reuse, c[0x0][0x188], 0x1 ;  /* 0x00006200160e7a11 */ /* 0x040fe400078008ff */
[----:B------:R-:W-:Y:S02]  /*0af0*/  IADD3.X R10, RZ, R18, RZ, P1, !PT ;  /* 0x00000012ff0a7210 */ /* 0x000fe40000ffe4ff */
[----:B------:R-:W-:Y:S02]  /*0b00*/  LEA.HI.X R15, R22, c[0x0][0x18c], R15, 0x1, P0 ;  /* 0x00006300160f7a11 */ /* 0x000fe400000f0c0f */
[----:B0-----:R-:W-:-:S02]  /*0b10*/  LEA R28, P0, R13, c[0x0][0x188], 0x1 ;  /* 0x000062000d1c7a11 */ /* 0x001fc400078008ff */
[----:B------:R-:W-:Y:S02]  /*0b20*/  SHF.R.U32.HI R12, RZ, 0x1, R12 ;  /* 0x00000001ff0c7819 */ /* 0x000fe4000001160c */
[----:B------:R-:W-:Y:S01]  /*0b30*/  LEA.HI.X R29, R13, c[0x0][0x18c], R10, 0x1, P0 ;  /* 0x000063000d1d7a11 */ /* 0x000fe200000f0c0a */
[----:B------:R-:W-:Y:S01]  /*0b40*/  IMAD.MOV.U32 R13, RZ, RZ, RZ ;  /* 0x000000ffff0d7224 */ /* 0x000fe200078e00ff */
[----:B------:R0:W4:Y:S01]  /*0b50*/  LDG.E.U16.CONSTANT R10, [R14.64] ;  /* 0x000000060e0a7981 */ /* 0x000122000c1e9500 */
[----:B------:R-:W-:-:S03]  /*0b60*/  IADD3 R19, R19, 0x6, RZ ;  /* 0x0000000613137810 */ /* 0x000fc60007ffe0ff */
[----:B-1----:R-:W5:Y:S01]  /*0b70*/  LDG.E.U16.CONSTANT R20, [R28.64] ;  /* 0x000000061c147981 */ /* 0x002f62000c1e9500 */
[----:B0-----:R-:W-:-:S05]  /*0b80*/  IMAD.WIDE.U32 R14, R16, c[0x0][0x19c], R12 ;  /* 0x00006700100e7a25 */ /* 0x001fca00078e000c */
[----:B------:R-:W-:Y:S02]  /*0b90*/  IADD3 R13, R9, R15, RZ ;  /* 0x0000000f090d7210 */ /* 0x000fe40007ffe0ff */
[----:B------:R-:W-:Y:S01]  /*0ba0*/  MOV R15, RZ ;  /* 0x000000ff000f7202 */ /* 0x000fe20000000f00 */
[----:B--2---:R-:W-:Y:S02]  /*0bb0*/  HADD2.F32 R17, -RZ, R17.H0_H0 ;  /* 0x20000011ff117230 */ /* 0x004fe40000004100 */
[----:B---3--:R-:W-:-:S03]  /*0bc0*/  HADD2.F32 R21, -RZ, R21.H0_H0 ;  /* 0x20000015ff157230 */ /* 0x008fc60000004100 */
[-C--:B------:R-:W-:Y:S02]  /*0bd0*/  FMUL.FTZ R22, R0, R17.reuse ;  /* 0x0000001100167220 */ /* 0x080fe40000410000 */
[C---:B------:R-:W-:Y:S02]  /*0be0*/  FMUL.FTZ R24, R25.reuse, R17 ;  /* 0x0000001119187220 */ /* 0x040fe40000410000 */
[----:B------:R-:W-:Y:S01]  /*0bf0*/  FFMA.FTZ R25, R25, R21, -R22 ;  /* 0x0000001519197223 */ /* 0x000fe20000010816 */
[----:B------:R-:W-:-:S04]  /*0c00*/  LEA R22, P0, R14, c[0x0][0x188], 0x1 ;  /* 0x000062000e167a11 */ /* 0x000fc800078008ff */
[----:B------:R-:W-:Y:S02]  /*0c10*/  LEA.HI.X R23, R14, c[0x0][0x18c], R13, 0x1, P0 ;  /* 0x000063000e177a11 */ /* 0x000fe400000f0c0d */
[----:B------:R-:W-:Y:S02]  /*0c20*/  SHF.R.U32.HI R14, RZ, 0x1, R19 ;  /* 0x00000001ff0e7819 */ /* 0x000fe40000011613 */
[-C--:B------:R-:W-:Y:S01]  /*0c30*/  IADD3 R13, P0, R12, R26.reuse, RZ ;  /* 0x0000001a0c0d7210 */ /* 0x080fe20007f1e0ff */
[----:B------:R-:W2:Y:S01]  /*0c40*/  LDG.E.U16.CONSTANT R22, [R22.64] ;  /* 0x0000000616167981 */ /* 0x000ea2000c1e9500 */
[----:B------:R-:W-:-:S03]  /*0c50*/  IADD3 R17, P1, R14, R26, RZ ;  /* 0x0000001a0e117210 */ /* 0x000fc60007f3e0ff */
[----:B------:R-:W-:Y:S01]  /*0c60*/  IMAD.X R26, RZ, RZ, R18, P0 ;  /* 0x000000ffff1a7224 */ /* 0x000fe200000e0612 */
[----:B------:R-:W-:Y:S01]  /*0c70*/  LEA R12, P0, R13, c[0x0][0x188], 0x1 ;  /* 0x000062000d0c7a11 */ /* 0x000fe200078008ff */
[----:B------:R-:W-:-:S03]  /*0c80*/  IMAD.WIDE.U32 R14, R16, c[0x0][0x19c], R14 ;  /* 0x00006700100e7a25 */ /* 0x000fc600078e000e */
[----:B------:R-:W-:Y:S01]  /*0c90*/  LEA.HI.X R13, R13, c[0x0][0x18c], R26, 0x1, P0 ;  /* 0x000063000d0d7a11 */ /* 0x000fe200000f0c1a */
[----:B------:R-:W-:Y:S01]  /*0ca0*/  IMAD.X R26, RZ, RZ, R18, P1 ;  /* 0x000000ffff1a7224 */ /* 0x000fe200008e0612 */
[C---:B------:R-:W-:Y:S02]  /*0cb0*/  LEA R16, P1, R17.reuse, c[0x0][0x188], 0x1 ;  /* 0x0000620011107a11 */ /* 0x040fe400078208ff */
[----:B------:R-:W-:Y:S01]  /*0cc0*/  LEA R18, P0, R14, c[0x0][0x188], 0x1 ;  /* 0x000062000e127a11 */ /* 0x000fe200078008ff */
[----:B------:R-:W3:Y:S01]  /*0cd0*/  LDG.E.U16.CONSTANT R12, [R12.64] ;  /* 0x000000060c0c7981 */ /* 0x000ee2000c1e9500 */
[----:B------:R-:W-:Y:S02]  /*0ce0*/  LEA.HI.X R17, R17, c[0x0][0x18c], R26, 0x1, P1 ;  /* 0x0000630011117a11 */ /* 0x000fe400008f0c1a */
[----:B------:R-:W-:-:S03]  /*0cf0*/  IADD3 R9, R9, R15, RZ ;  /* 0x0000000f09097210 */ /* 0x000fc60007ffe0ff */
[----:B------:R-:W3:Y:S01]  /*0d00*/  LDG.E.U16.CONSTANT R16, [R16.64] ;  /* 0x0000000610107981 */ /* 0x000ee2000c1e9500 */
[----:B------:R-:W-:-:S05]  /*0d10*/  LEA.HI.X R19, R14, c[0x0][0x18c], R9, 0x1, P0 ;  /* 0x000063000e137a11 */ /* 0x000fca00000f0c09 */
[----:B------:R-:W3:Y:S01]  /*0d20*/  LDG.E.U16.CONSTANT R18, [R18.64] ;  /* 0x0000000612127981 */ /* 0x000ee2000c1e9500 */
[----:B-----5:R-:W-:Y:S02]  /*0d30*/  HADD2.F32 R20, -RZ, R20.H0_H0 ;  /* 0x20000014ff147230 */ /* 0x020fe40000004100 */
[----:B----4-:R-:W-:-:S03]  /*0d40*/  HADD2.F32 R10, -RZ, R10.H0_H0 ;  /* 0x2000000aff0a7230 */ /* 0x010fc60000004100 */
[CC--:B------:R-:W-:Y:S02]  /*0d50*/  FMUL.FTZ R9, R2.reuse, R20.reuse ;  /* 0x0000001402097220 */ /* 0x0c0fe40000410000 */
[C---:B------:R-:W-:Y:S02]  /*0d60*/  FMUL.FTZ R15, R3.reuse, R20 ;  /* 0x00000014030f7220 */ /* 0x040fe40000410000 */
[-C--:B------:R-:W-:Y:S02]  /*0d70*/  FFMA.FTZ R3, R3, R10.reuse, -R9 ;  /* 0x0000000a03037223 */ /* 0x080fe40000010809 */
[----:B------:R-:W-:Y:S02]  /*0d80*/  FFMA.FTZ R2, R2, R10, R15 ;  /* 0x0000000a02027223 */ /* 0x000fe4000001000f */
[----:B------:R-:W-:Y:S01]  /*0d90*/  FFMA.FTZ R0, R0, R21, R24 ;  /* 0x0000001500007223 */ /* 0x000fe20000010018 */
[----:B--2---:R-:W-:Y:S02]  /*0da0*/  HADD2.F32 R22, -RZ, R22.H0_H0 ;  /* 0x20000016ff167230 */ /* 0x004fe40000004100 */
[----:B---3--:R-:W-:-:S02]  /*0db0*/  HADD2.F32 R9, -RZ, R12.H0_H0 ;  /* 0x2000000cff097230 */ /* 0x008fc40000004100 */
[----:B------:R-:W-:-:S03]  /*0dc0*/  HADD2.F32 R10, -RZ, R16.H0_H0 ;  /* 0x20000010ff0a7230 */ /* 0x000fc60000004100 */
[-C--:B------:R-:W-:Y:S02]  /*0dd0*/  FMUL.FTZ R13, R5, R9.reuse ;  /* 0x00000009050d7220 */ /* 0x080fe40000410000 */
[----:B------:R-:W-:Y:S02]  /*0de0*/  FMUL.FTZ R9, R4, R9 ;  /* 0x0000000904097220 */ /* 0x000fe40000410000 */
[-C--:B------:R-:W-:Y:S01]  /*0df0*/  FMUL.FTZ R15, R11, R10.reuse ;  /* 0x0000000a0b0f7220 */ /* 0x080fe20000410000 */
[----:B------:R-:W-:Y:S01]  /*0e00*/  HADD2.F32 R18, -RZ, R18.H0_H0 ;  /* 0x20000012ff127230 */ /* 0x000fe20000004100 */
[----:B------:R-:W-:Y:S02]  /*0e10*/  FMUL.FTZ R10, R8, R10 ;  /* 0x0000000a080a7220 */ /* 0x000fe40000410000 */
[-C--:B------:R-:W-:Y:S02]  /*0e20*/  FFMA.FTZ R4, R4, R22.reuse, -R13 ;  /* 0x0000001604047223 */ /* 0x080fe4000001080d */
[----:B------:R-:W-:-:S02]  /*0e30*/  FFMA.FTZ R5, R5, R22, R9 ;  /* 0x0000001605057223 */ /* 0x000fc40000010009 */
[-C--:B------:R-:W-:Y:S02]  /*0e40*/  FFMA.FTZ R8, R8, R18.reuse, -R15 ;  /* 0x0000001208087223 */ /* 0x080fe4000001080f */
[----:B------:R-:W-:Y:S02]  /*0e50*/  FFMA.FTZ R11, R11, R18, R10 ;  /* 0x000000120b0b7223 */ /* 0x000fe4000001000a */
.L_x_1184:
[----:B------:R-:W-:Y:S05]  /*0e60*/  BSYNC B0 ;  /* 0x0000000000007941 */ /* 0x000fea0003800000 */
.L_x_1183:
[----:B------:R-:W-:Y:S02]  /*0e70*/  F2FP.BF16.PACK_AB R11, R11, R8 ;  /* 0x000000080b0b723e */ /* 0x000fe400000010ff */
[----:B------:R-:W-:Y:S02]  /*0e80*/  F2FP.BF16.PACK_AB R10, R5, R4 ;  /* 0x00000004050a723e */ /* 0x000fe400000010ff */
[----:B------:R-:W-:Y:S02]  /*0e90*/  F2FP.BF16.PACK_AB R9, R2, R3 ;  /* 0x000000030209723e */ /* 0x000fe400000010ff */
[----:B------:R-:W-:-:S05]  /*0ea0*/  F2FP.BF16.PACK_AB R8, R0, R25 ;  /* 0x000000190008723e */ /* 0x000fca00000010ff */
[----:B------:R-:W-:Y:S01]  /*0eb0*/  STG.E.128 [R6.64], R8 ;  /* 0x0000000806007986 */ /* 0x000fe2000c101d06 */
[----:B------:R-:W-:Y:S05]  /*0ec0*/  EXIT ;  /* 0x000000000000794d */ /* 0x000fea0003800000 */
.L_x_1185:
        /* <DEDUP_REMOVED lines=11> */
.L_x_3877:


//--------------------- .text._ZN12tensorrt_llm7kernels21fusedQKNormRopeKernelIN3c108BFloat16ENS2_4HalfELi128ELb0EEEvPviiifPKvS7_S7_PKlii --------------------------
	.section	.text._ZN12tensorrt_llm7kernels21fusedQKNormRopeKernelIN3c108BFloat16ENS2_4HalfELi128ELb0EEEvPviiifPKvS7_S7_PKlii,"ax",@progbits
	.sectioninfo	@"SHI_REGISTERS=28"
	.align	128
        .global         _ZN12tensorrt_llm7kernels21fusedQKNormRopeKernelIN3c108BFloat16ENS2_4HalfELi128ELb0EEEvPviiifPKvS7_S7_PKlii
        .type           _ZN12tensorrt_llm7kernels21fusedQKNormRopeKernelIN3c108BFloat16ENS2_4HalfELi128ELb0EEEvPviiifPKvS7_S7_PKlii,@function
        .size           _ZN12tensorrt_llm7kernels21fusedQKNormRopeKernelIN3c108BFloat16ENS2_4HalfELi128ELb0EEEvPviiifPKvS7_S7_PKlii,(.L_x_3699 - _ZN12tensorrt_llm7kernels21fusedQKNormRopeKernelIN3c108BFloat16ENS2_4HalfELi128ELb0EEEvPviiifPKvS7_S7_PKlii)
        .other          _ZN12tensorrt_llm7kernels21fusedQKNormRopeKernelIN3c108BFloat16ENS2_4HalfELi128ELb0EEEvPviiifPKvS7_S7_PKlii,@"STO_CUDA_ENTRY STV_DEFAULT"
_ZN12tensorrt_llm7kernels21fusedQKNormRopeKernelIN3c108BFloat16ENS2_4HalfELi128ELb0EEEvPviiifPKvS7_S7_PKlii:
.text._ZN12tensorrt_llm7kernels21fusedQKNormRopeKernelIN3c108BFloat16ENS2_4HalfELi128ELb0EEEvPviiifPKvS7_S7_PKlii:
        /* <DEDUP_REMOVED lines=50> */
[----:B------:R-:W-:-:S05]  /*0320*/  @P0 IMAD R3, R4, c[0x0][0x168], R3 ;  /* 0x00005a0004030a24 */ /* 0x000fca00078e0203 */
[----:B------:R-:W-:-:S05]  /*0330*/  IADD3 R3, R3, R0, RZ ;  /* 0x0000000003037210 */ /* 0x000fca0007ffe0ff */
        /* <DEDUP_REMOVED lines=70> */
[----:B------:R-:W-:Y:S02]  /*07a0*/  MOV R9, 0xffffffff ;  /* 0xffffffff00097802 */ /* 0x000fe40000000f00 */
[----:B------:R-:W-:Y:S02]  /*07b0*/  MOV R10, 0x7d0 ;  /* 0x000007d0000a7802 */ /* 0x000fe40000000f00 */
[----:B------:R-:W-:Y:S05]  /*07c0*/  CALL.REL.NOINC `($__internal_63_$__cuda_sm70_warpsync) ;  /* 0x00000d3000007944 */ /* 0x000fea0003c00000 */
.L_x_1188:
[----:B------:R-:W-:Y:S01]  /*07d0*/  LEA.HI R19, R8, c[0x0][0x19c], RZ, 0x3 ;  /* 0x0000670008137a11 */ /* 0x000fe200078f18ff */
[----:B------:R-:W-:-:S06]  /*07e0*/  NOP ;  /* 0x0000000000007918 */ /* 0x000fcc0000000000 */
[----:B------:R-:W-:-:S04]  /*07f0*/  SHF.R.S32.HI R19, RZ, 0x3, R19 ;  /* 0x00000003ff137819 */ /* 0x000fc80000011413 */
[----:B------:R-:W-:Y:S01]  /*0800*/  ISETP.GE.AND P0, PT, R6, R19, PT ;  /* 0x000000130600720c */ /* 0x000fe20003f06270 */
[----:B------:R-:W-:Y:S10]  /*0810*/  BRA.DIV ~URZ, `(.L_x_1189) ;  /* 0x00000af27f007947 */ /* 0x000ff4000b800000 */
[----:B------:R0:W1:Y:S02]  /*0820*/  SHFL.BFLY PT, R18, R7, R19, 0x1f ;  /* 0x0c001f1307127589 */ /* 0x00006400000e0000 */
.L_x_1194:
        /* <DEDUP_REMOVED lines=41> */
.L_x_1195:
        /* <DEDUP_REMOVED lines=41> */
.L_x_1196:
        /* <DEDUP_REMOVED lines=42> */
.L_x_1197:
        /* <DEDUP_REMOVED lines=9> */
[----:B--2---:R-:W-:Y:S01]  /*1080*/  HFMA2.MMA R8, -RZ, RZ, 0, 0 ;  /* 0x00000000ff087435 */ /* 0x004fe200000001ff */
[----:B---3--:R-:W-:-:S04]  /*1090*/  IMAD.MOV R10, RZ, RZ, -R9 ;  /* 0x000000ffff0a7224 */ /* 0x008fc800078e0a09 */
[----:B------:R-:W-:-:S05]  /*10a0*/  IMAD R5, R10, R11, RZ ;  /* 0x0000000b0a057224 */ /* 0x000fca00078e02ff */
        /* <DEDUP_REMOVED lines=31> */
[----:B------:R-:W-:Y:S05]  /*12a0*/  CALL.REL.NOINC `($__internal_63_$__cuda_sm70_warpsync) ;  /* 0x0000025000007944 */ /* 0x000fea0003c00000 */
.L_x_1193:
[----:B------:R-:W-:-:S06]  /*12b0*/  NOP ;  /* 0x0000000000007918 */ /* 0x000fcc0000000000 */
.L_x_1187:
[----:B------:R-:W-:Y:S05]  /*12c0*/  BSYNC B0 ;  /* 0x0000000000007941 */ /* 0x000fea0003800000 */
.L_x_1186:
[----:B------:R-:W-:Y:S02]  /*12d0*/  F2FP.BF16.PACK_AB R13, R13, R12 ;  /* 0x0000000c0d0d723e */ /* 0x000fe400000010ff */
[----:B------:R-:W-:-:S05]  /*12e0*/  F2FP.BF16.PACK_AB R12, R14, R7 ;  /* 0x000000070e0c723e */ /* 0x000fca00000010ff */
[----:B------:R-:W-:Y:S01]  /*12f0*/  STG.E.64 [R2.64], R12 ;  /* 0x0000000c02007986 */ /* 0x000fe2000c101b04 */
[----:B------:R-:W-:Y:S05]  /*1300*/  EXIT ;  /* 0x000000000000794d */ /* 0x000fea0003800000 */
.L_x_1189:
[----:B------:R-:W-:Y:S01]  /*1310*/  IMAD.MOV.U32 R10, RZ, RZ, R7 ;  /* 0x000000ffff0a7224 */ /* 0x000fe200078e0007 */
[----:B------:R-:W-:Y:S01]  /*1320*/  MOV R8, 0x1360 ;  /* 0x0000136000087802 */ /* 0x000fe20000000f00 */
[----:B------:R-:W-:Y:S02]  /*1330*/  IMAD.MOV.U32 R11, RZ, RZ, 0x1f ;  /* 0x0000001fff0b7424 */ /* 0x000fe400078e00ff */
[----:B------:R-:W-:Y:S02]  /*1340*/  IMAD.MOV.U32 R18, RZ, RZ, -0x1 ;  /* 0xffffffffff127424 */ /* 0x000fe400078e00ff */
[----:B------:R-:W-:Y:S05]  /*1350*/  CALL.REL.NOINC `($__internal_62_$__cuda_sm70_shflsync_bfly_p) ;  /* 0x0000016000007944 */ /* 0x000fea0003c00000 */
[----:B01----:R-:W-:Y:S01]  /*1360*/  IMAD.MOV.U32 R18, RZ, RZ, R10 ;  /* 0x000000ffff127224 */ /* 0x003fe200078e000a */
[----:B------:R-:W-:Y:S05]  /*1370*/  BRA `(.L_x_1194) ;  /* 0xfffff4b000007947 */ /* 0x000fea000383ffff */
.L_x_1190:
[----:B------:R-:W-:Y:S01]  /*1380*/  IMAD.MOV.U32 R10, RZ, RZ, R14 ;  /* 0x000000ffff0a7224 */ /* 0x000fe200078e000e */
[----:B------:R-:W-:Y:S01]  /*1390*/  MOV R11, 0x1f ;  /* 0x0000001f000b7802 */ /* 0x000fe20000000f00 */
[----:B------:R-:W-:Y:S01]  /*13a0*/  IMAD.MOV.U32 R18, RZ, RZ, -0x1 ;  /* 0xffffffffff127424 */ /* 0x000fe200078e00ff */
[----:B------:R-:W-:Y:S02]  /*13b0*/  MOV R8, 0x13d0 ;  /* 0x000013d000087802 */ /* 0x000fe40000000f00 */
[----:B------:R-:W-:Y:S05]  /*13c0*/  CALL.REL.NOINC `($__internal_62_$__cuda_sm70_shflsync_bfly_p) ;  /* 0x000000f000007944 */ /* 0x000fea0003c00000 */
[----:B01----:R-:W-:Y:S05]  /*13d0*/  BRA `(.L_x_1195) ;  /* 0xfffff6e000007947 */ /* 0x003fea000383ffff */
.L_x_1191:
[----:B------:R-:W-:Y:S01]  /*13e0*/  IMAD.MOV.U32 R10, RZ, RZ, R12 ;  /* 0x000000ffff0a7224 */ /* 0x000fe200078e000c */
[----:B------:R-:W-:Y:S01]  /*13f0*/  MOV R8, 0x1430 ;  /* 0x0000143000087802 */ /* 0x000fe20000000f00 */
[----:B------:R-:W-:-:S02]  /*1400*/  IMAD.MOV.U32 R11, RZ, RZ, 0x1f ;  /* 0x0000001fff0b7424 */ /* 0x000fc400078e00ff */
[----:B------:R-:W-:Y:S02]  /*1410*/  IMAD.MOV.U32 R18, RZ, RZ, -0x1 ;  /* 0xffffffffff127424 */ /* 0x000fe400078e00ff */
[----:B------:R-:W-:Y:S05]  /*1420*/  CALL.REL.NOINC `($__internal_62_$__cuda_sm70_shflsync_bfly_p) ;  /* 0x0000009000007944 */ /* 0x000fea0003c00000 */
[----:B-1----:R-:W-:Y:S01]  /*1430*/  IMAD.MOV.U32 R0, RZ, RZ, R10 ;  /* 0x000000ffff007224 */ /* 0x002fe200078e000a */
[----:B0-----:R-:W-:Y:S05]  /*1440*/  BRA `(.L_x_1196) ;  /* 0xfffff90000007947 */ /* 0x001fea000383ffff */
.L_x_1192:
[----:B------:R-:W-:Y:S01]  /*1450*/  HFMA2.MMA R11, -RZ, RZ, 0, 1.847743988037109375e-06 ;  /* 0x0000001fff0b7435 */ /* 0x000fe200000001ff */
[----:B------:R-:W-:Y:S01]  /*1460*/  IMAD.MOV.U32 R10, RZ, RZ, R13 ;  /* 0x000000ffff0a7224 */ /* 0x000fe200078e000d */
[----:B------:R-:W-:Y:S01]  /*1470*/  MOV R8, 0x14a0 ;  /* 0x000014a000087802 */ /* 0x000fe20000000f00 */
[----:B------:R-:W-:-:S03]  /*1480*/  IMAD.MOV.U32 R18, RZ, RZ, -0x1 ;  /* 0xffffffffff127424 */ /* 0x000fc600078e00ff */
[----:B------:R-:W-:Y:S05]  /*1490*/  CALL.REL.NOINC `($__internal_62_$__cuda_sm70_shflsync_bfly_p) ;  /* 0x0000002000007944 */ /* 0x000fea0003c00000 */
[----:B01----:R-:W-:Y:S01]  /*14a0*/  IMAD.MOV.U32 R19, RZ, RZ, R10 ;  /* 0x000000ffff137224 */ /* 0x003fe200078e000a */
[----:B------:R-:W-:Y:S05]  /*14b0*/  BRA `(.L_x_1197) ;  /* 0xfffffb3000007947 */ /* 0x000fea000383ffff */
        .weak           $__internal_62_$__cuda_sm70_shflsync_bfly_p
        .type           $__internal_62_$__cuda_sm70_shflsync_bfly_p,@function
        .size           $__internal_62_$__cuda_sm70_shflsync_bfly_p,($__internal_63_$__cuda_sm70_warpsync - $__internal_62_$__cuda_sm70_shflsync_bfly_p)
$__internal_62_$__cuda_sm70_shflsync_bfly_p:
[----:B------:R-:W-:Y:S01]  /*14c0*/  IMAD.MOV.U32 R9, RZ, RZ, 0x0 ;  /* 0x00000000ff097424 */ /* 0x000fe200078e00ff */
[----:B------:R-:W-:Y:S04]  /*14d0*/  WARPSYNC R18 ;  /* 0x0000001200007348 */ /* 0x000fe80003800000 */
[----:B------:R0:W1:Y:S01]  /*14e0*/  SHFL.BFLY PT, R10, R10, R19, R11 ;  /* 0x0c0000130a0a7389 */ /* 0x00006200000e000b */
[----:B------:R-:W-:Y:S05]  /*14f0*/  RET.REL.NODEC R8 `(_ZN12tensorrt_llm7kernels21fusedQKNormRopeKernelIN3c108BFloat16ENS2_4HalfELi128ELb0EEEvPviiifPKvS7_S7_PKlii) ;  /* 0xffffeb0008007950 */ /* 0x000fea0003c3ffff */
        .weak           $__internal_63_$__cuda_sm70_warpsync
        .type           $__internal_63_$__cuda_sm70_warpsync,@function
        .size           $__internal_63_$__cuda_sm70_warpsync,(.L_x_3699 - $__internal_63_$__cuda_sm70_warpsync)
$__internal_63_$__cuda_sm70_warpsync:
[----:B------:R-:W-:Y:S01]  /*1500*/  IMAD.MOV.U32 R11, RZ, RZ, 0x0 ;  /* 0x00000000ff0b7424 */ /* 0x000fe200078e00ff */
[----:B------:R-:W-:Y:S04]  /*1510*/  WARPSYNC R9 ;  /* 0x0000000900007348 */ /* 0x000fe80003800000 */
[----:B------:R-:W-:Y:S05]  /*1520*/  RET.REL.NODEC R10 `(_ZN12tensorrt_llm7kernels21fusedQKNormRopeKernelIN3c108BFloat16ENS2_4HalfELi128ELb0EEEvPviiifPKvS7_S7_PKlii) ;  /* 0xffffead00a007950 */ /* 0x000fea0003c3ffff */
.L_x_1198:
        /* <DEDUP_REMOVED lines=13> */
.L_x_3699:


//--------------------- .text._ZN12tensorrt_llm7kernels21fusedQKNormRopeKernelIN3c108BFloat16ENS2_4HalfELi128ELb1EEEvPviiifPKvS7_S7_PKlii --------------------------
	.section	.text._ZN12tensorrt_llm7kernels21fusedQKNormRopeKernelIN3c108BFloat16ENS2_4HalfELi128ELb1EEEvPviiifPKvS7_S7_PKlii,"ax",@progbits
	.sectioninfo	@"SHI_REGISTERS=27"
	.align	128
        .global         _ZN12tensorrt_llm7kernels21fusedQKNormRopeKernelIN3c108BFloat16ENS2_4HalfELi128ELb1EEEvPviiifPKvS7_S7_PKlii
        .type           _ZN12tensorrt_llm7kernels21fusedQKNormRopeKernelIN3c108BFloat16ENS2_4HalfELi128ELb1EEEvPviiifPKvS7_S7_PKlii,@function
        .size           _ZN12tensorrt_llm7kernels21fusedQKNormRopeKernelIN3c108BFloat16ENS2_4HalfELi128ELb1EEEvPviiifPKvS7_S7_PKlii,(.L_x_3879 - _ZN12tensorrt_llm7kernels21fusedQKNormRopeKernelIN3c108BFloat16ENS2_4HalfELi128ELb1EEEvPviiifPKvS7_S7_PKlii)
        .other          _ZN12tensorrt_llm7kernels21fusedQKNormRopeKernelIN3c108BFloat16ENS2_4HalfELi128ELb1EEEvPviiifPKvS7_S7_PKlii,@"STO_CUDA_ENTRY STV_DEFAULT"
_ZN12tensorrt_llm7kernels21fusedQKNormRopeKernelIN3c108BFloat16ENS2_4HalfELi128ELb1EEEvPviiifPKvS7_S7_PKlii:
.text._ZN12tensorrt_llm7kernels21fusedQKNormRopeKernelIN3c108BFloat16ENS2_4HalfELi128ELb1EEEvPviiifPKvS7_S7_PKlii:
        /* <DEDUP_REMOVED lines=18> */
[----:B-1----:R-:W-:-:S05]  /*0120*/  IADD3 R8, RZ, -R3, RZ ;  /* 0x80000003ff087210 */ /* 0x002fca0007ffe0ff */
[----:B------:R-:W-:-:S04]  /*0130*/  IMAD R7, R8, R9, RZ ;  /* 0x0000000908077224 */ /* 0x000fc800078e02ff */
[----:B------:R-:W-:-:S04]  /*0140*/  IMAD.HI.U32 R2, R3, R7, R2 ;  /* 0x0000000703027227 */ /* 0x000fc800078e0002 */
[----:B------:R-:W-:Y:S01]  /*0150*/  IMAD.MOV.U32 R3, RZ, RZ, R4 ;  /* 0x000000ffff037224 */ /* 0x000fe200078e0004 */
[----:B------:R-:W-:-:S03]  /*0160*/  MOV R4, R10 ;  /* 0x0000000a00047202 */ /* 0x000fc60000000f00 */
        /* <DEDUP_REMOVED lines=19> */
[----:B------:R-:W-:Y:S01]  /*02a0*/  ULDC.64 UR6, c[0x0][0x118] ;  /* 0x0000460000067ab9 */ /* 0x000fe20000000a00 */
[----:B------:R-:W-:Y:S01]  /*02b0*/  MOV R3, 0x80 ;  /* 0x0000008000037802 */ /* 0x000fe20000000f00 */
[----:B------:R-:W-:Y:S01]  /*02c0*/  IMAD R5, R8, R5, RZ ;  /* 0x0000000508057224 */ /* 0x000fe200078e02ff */
[----:B------:R-:W-:Y:S02]  /*02d0*/  LOP3.LUT R6, R6, 0x1f, RZ, 0xc0, !PT ;  /* 0x0000001f06067812 */ /* 0x000fe400078ec0ff */
[----:B------:R-:W-:Y:S01]  /*02e0*/  SEL R0, RZ, c[0x0][0x168], !P0 ;  /* 0x00005a00ff007a07 */ /* 0x000fe20004000000 */
[----:B------:R-:W-:Y:S01]  /*02f0*/  IMAD.SHL.U32 R2, R5, 0x80, RZ ;  /* 0x0000008005027824 */ /* 0x000fe200078e00ff */
[----:B------:R-:W-:-:S03]  /*0300*/  SHF.L.U32 R7, R6, 0x2, RZ ;  /* 0x0000000206077819 */ /* 0x000fc600000006ff */
[----:B------:R-:W-:Y:S02]  /*0310*/  IMAD.IADD R0, R9, 0x1, -R0 ;  /* 0x0000000109007824 */ /* 0x000fe400078e0a00 */
[----:B------:R-:W-:-:S05]  /*0320*/  @P0 IMAD R2, R3, c[0x0][0x168], R2 ;  /* 0x00005a0003020a24 */ /* 0x000fca00078e0202 */
        /* <DEDUP_REMOVED lines=14> */
[----:B------:R-:W-:Y:S01]  /*0410*/  ULDC UR8, c[0x0][0x19c] ;  /* 0x0000670000087ab9 */ /* 0x000fe20000000800 */
[----:B------:R-:W-:Y:S01]  /*0420*/  IMAD.MOV.U32 R23, RZ, RZ, 0x3c000000 ;  /* 0x3c000000ff177424 */ /* 0x000fe200078e00ff */
        /* <DEDUP_REMOVED lines=25> */
[----:B------:R-:W-:Y:S02]  /*05c0*/  @!P0 PRMT R10, RZ, 0x5410, R11 ;  /* 0x00005410ff0a8816 */ /* 0x000fe4000000000b */
[----:B------:R-:W-:Y:S01]  /*05d0*/  @!P0 PRMT R13, RZ, 0x5410, R9 ;  /* 0x00005410ff0d8816 */ /* 0x000fe20000000009 */
[----:B0-----:R-:W-:-:S04]  /*05e0*/  FADD.FTZ R24, R19, R24 ;  /* 0x0000001813187221 */ /* 0x001fc80000010000 */
[----:B------:R-:W-:-:S04]  /*05f0*/  FFMA.FTZ R24, R24, R23, c[0x0][0x174] ;  /* 0x00005d0018187623 */ /* 0x000fc80000010017 */
        /* <DEDUP_REMOVED lines=17> */
[----:B------:R-:W-:Y:S01]  /*0710*/  IMAD.SHL.U32 R6, R6, 0x2, RZ ;  /* 0x0000000206067824 */ /* 0x000fe200078e00ff */
[----:B------:R-:W-:Y:S01]  /*0720*/  ULEA.HI UR4, UR8, UR4, URZ, 0x1 ;  /* 0x0000000408047291 */ /* 0x000fe2000f8f083f */
[----:B------:R-:W-:Y:S02]  /*0730*/  IADD3 R7, R7, 0x2, RZ ;  /* 0x0000000207077810 */ /* 0x000fe40007ffe0ff */
[----:B------:R-:W-:Y:S01]  /*0740*/  MOV R19, RZ ;  /* 0x000000ff00137202 */ /* 0x000fe20000000f00 */
[----:B------:R-:W-:Y:S01]  /*0750*/  USHF.R.S32.HI UR4, URZ, 0x1, UR4 ;  /* 0x000000013f047899 */ /* 0x000fe20008011404 */
[----:B------:R-:W-:Y:S01]  /*0760*/  SHF.R.U32.HI R18, RZ, 0x1, R7 ;  /* 0x00000001ff127819 */ /* 0x000fe20000011607 */
[----:B------:R-:W-:Y:S02]  /*0770*/  HFMA2.MMA R7, -RZ, RZ, 0, 0 ;  /* 0x00000000ff077435 */ /* 0x000fe400000001ff */
[----:B------:R-:W-:-:S02]  /*0780*/  USHF.R.S32.HI UR5, URZ, 0x1f, UR4 ;  /* 0x0000001f3f057899 */ /* 0x000fc40008011404 */
[----:B------:R-:W-:Y:S01]  /*0790*/  IMAD.U32 R16, RZ, RZ, UR4 ;  /* 0x00000004ff107e24 */ /* 0x000fe2000f8e00ff */
[----:B------:R-:W-:-:S03]  /*07a0*/  USHF.R.S32.HI UR4, URZ, 0x1f, UR8 ;  /* 0x0000001f3f047899 */ /* 0x000fc60008011408 */
[----:B------:R-:W-:Y:S01]  /*07b0*/  MOV R17, UR5 ;  /* 0x0000000500117c02 */ /* 0x000fe20008000f00 */
[----:B--2---:R-:W-:-:S04]  /*07c0*/  IMAD R9, R13, c[0x0][0x19c], RZ ;  /* 0x000067000d097a24 */ /* 0x004fc800078e02ff */
[----:B------:R-:W-:-:S04]  /*07d0*/  IMAD.WIDE.U32 R16, R12, c[0x0][0x19c], R16 ;  /* 0x000067000c107a25 */ /* 0x000fc800078e0010 */
[----:B------:R-:W-:Y:S01]  /*07e0*/  IMAD R13, R12, UR4, R9 ;  /* 0x000000040c0d7c24 */ /* 0x000fe2000f8e0209 */
[----:B------:R-:W-:Y:S01]  /*07f0*/  IADD3 R9, P0, R6, R16, RZ ;  /* 0x0000001006097210 */ /* 0x000fe20007f1e0ff */
[----:B------:R-:W-:-:S03]  /*0800*/  IMAD.WIDE.U32 R6, R12, c[0x0][0x19c], R6 ;  /* 0x000067000c067a25 */ /* 0x000fc600078e0006 */
[----:B------:R-:W-:Y:S01]  /*0810*/  LEA R8, P1, R9, c[0x0][0x188], 0x1 ;  /* 0x0000620009087a11 */ /* 0x000fe200078208ff */
[----:B------:R-:W-:Y:S02]  /*0820*/  IMAD.IADD R20, R17, 0x1, R13 ;  /* 0x0000000111147824 */ /* 0x000fe400078e020d */
[----:B------:R-:W-:-:S04]  /*0830*/  IMAD.WIDE.U32 R14, R12, c[0x0][0x19c], R18 ;  /* 0x000067000c0e7a25 */ /* 0x000fc800078e0012 */
[----:B------:R-:W-:Y:S01]  /*0840*/  IMAD.X R10, RZ, RZ, R20, P0 ;  /* 0x000000ffff0a7224 */ /* 0x000fe200000e0614 */
[----:B------:R-:W-:Y:S01]  /*0850*/  IADD3 R17, P0, R18, R16, RZ ;  /* 0x0000001012117210 */ /* 0x000fe20007f1e0ff */
[----:B------:R-:W-:Y:S01]  /*0860*/  IMAD.IADD R7, R13, 0x1, R7 ;  /* 0x000000010d077824 */ /* 0x000fe200078e0207 */
[----:B------:R-:W-:Y:S02]  /*0870*/  LEA R16, P2, R6, c[0x0][0x188], 0x1 ;  /* 0x0000620006107a11 */ /* 0x000fe400078408ff */
[----:B------:R-:W-:Y:S02]  /*0880*/  LEA.HI.X R9, R9, c[0x0][0x18c], R10, 0x1, P1 ;  /* 0x0000630009097a11 */ /* 0x000fe400008f0c0a */
[----:B------:R-:W-:Y:S02]  /*0890*/  IADD3.X R10, RZ, R20, RZ, P0, !PT ;  /* 0x00000014ff0a7210 */ /* 0x000fe400007fe4ff */
[----:B------:R-:W-:Y:S01]  /*08a0*/  LEA R18, P0, R17, c[0x0][0x188], 0x1 ;  /* 0x0000620011127a11 */ /* 0x000fe200078008ff */
[----:B------:R-:W2:Y:S01]  /*08b0*/  LDG.E.U16.CONSTANT R8, [R8.64] ;  /* 0x0000000608087981 */ /* 0x000ea2000c1e9500 */
[----:B------:R-:W-:-:S02]  /*08c0*/  LEA R12, P1, R14, c[0x0][0x188], 0x1 ;  /* 0x000062000e0c7a11 */ /* 0x000fc400078208ff */
[----:B------:R-:W-:Y:S02]  /*08d0*/  IADD3 R13, R13, R15, RZ ;  /* 0x0000000f0d0d7210 */ /* 0x000fe40007ffe0ff */
[----:B------:R-:W-:Y:S02]  /*08e0*/  LEA.HI.X R19, R17, c[0x0][0x18c], R10, 0x1, P0 ;  /* 0x0000630011137a11 */ /* 0x000fe400000f0c0a */
[----:B------:R-:W-:Y:S02]  /*08f0*/  LEA.HI.X R17, R6, c[0x0][0x18c], R7, 0x1, P2 ;  /* 0x0000630006117a11 */ /* 0x000fe400010f0c07 */
[----:B------:R-:W-:Y:S01]  /*0900*/  LEA.HI.X R13, R14, c[0x0][0x18c], R13, 0x1, P1 ;  /* 0x000063000e0d7a11 */ /* 0x000fe200008f0c0d */
[----:B------:R-:W3:Y:S04]  /*0910*/  LDG.E.U16.CONSTANT R18, [R18.64] ;  /* 0x0000000612127981 */ /* 0x000ee8000c1e9500 */
[----:B------:R-:W4:Y:S04]  /*0920*/  LDG.E.U16.CONSTANT R16, [R16.64] ;  /* 0x0000000610107981 */ /* 0x000f28000c1e9500 */
[----:B------:R-:W5:Y:S01]  /*0930*/  LDG.E.U16.CONSTANT R12, [R12.64] ;  /* 0x000000060c0c7981 */ /* 0x000f62000c1e9500 */
[----:B--2---:R-:W-:-:S05]  /*0940*/  HADD2.F32 R7, -RZ, R8.H0_H0 ;  /* 0x20000008ff077230 */ /* 0x004fca0000004100 */
[-C--:B------:R-:W-:Y:S01]  /*0950*/  FMUL.FTZ R15, R5, R7.reuse ;  /* 0x00000007050f7220 */ /* 0x080fe20000410000 */
[----:B---3--:R-:W-:Y:S01]  /*0960*/  HADD2.F32 R14, -RZ, R18.H0_H0 ;  /* 0x20000012ff0e7230 */ /* 0x008fe20000004100 */
[----:B------:R-:W-:Y:S01]  /*0970*/  FMUL.FTZ R7, R0, R7 ;  /* 0x0000000700077220 */ /* 0x000fe20000410000 */
[----:B----4-:R-:W-:-:S03]  /*0980*/  HADD2.F32 R6, -RZ, R16.H0_H0 ;  /* 0x20000010ff067230 */ /* 0x010fc60000004100 */
[-C--:B------:R-:W-:Y:S02]  /*0990*/  FMUL.FTZ R20, R4, R14.reuse ;  /* 0x0000000e04147220 */ /* 0x080fe40000410000 */
[----:B------:R-:W-:Y:S01]  /*09a0*/  FMUL.FTZ R9, R11, R14 ;  /* 0x0000000e0b097220 */ /* 0x000fe20000410000 */
[----:B-----5:R-:W-:Y:S01]  /*09b0*/  HADD2.F32 R10, -RZ, R12.H0_H0 ;  /* 0x2000000cff0a7230 */ /* 0x020fe20000004100 */
[-C--:B------:R-:W-:Y:S02]  /*09c0*/  FFMA.FTZ R0, R0, R6.reuse, -R15 ;  /* 0x0000000600007223 */ /* 0x080fe4000001080f */
[----:B------:R-:W-:Y:S02]  /*09d0*/  FFMA.FTZ R5, R5, R6, R7 ;  /* 0x0000000605057223 */ /* 0x000fe40000010007 */
[-C--:B------:R-:W-:Y:S02]  /*09e0*/  FFMA.FTZ R11, R11, R10.reuse, -R20 ;  /* 0x0000000a0b0b7223 */ /* 0x080fe40000010814 */
[----:B------:R-:W-:-:S02]  /*09f0*/  FFMA.FTZ R4, R4, R10, R9 ;  /* 0x0000000a04047223 */ /* 0x000fc40000010009 */
.L_x_1200:
[----:B------:R-:W-:Y:S05]  /*0a00*/  BSYNC B0 ;  /* 0x0000000000007941 */ /* 0x000fea0003800000 */
.L_x_1199:
[----:B------:R-:W-:Y:S02]  /*0a10*/  F2FP.BF16.PACK_AB R11, R4, R11 ;  /* 0x0000000b040b723e */ /* 0x000fe400000010ff */
[----:B------:R-:W-:-:S05]  /*0a20*/  F2FP.BF16.PACK_AB R10, R5, R0 ;  /* 0x00000000050a723e */ /* 0x000fca00000010ff */
[----:B------:R-:W-:Y:S01]  /*0a30*/  STG.E.64 [R2.64], R10 ;  /* 0x0000000a02007986 */ /* 0x000fe2000c101b06 */
[----:B------:R-:W-:Y:S05]  /*0a40*/  EXIT ;  /* 0x000000000000794d */ /* 0x000fea0003800000 */
.L_x_1201:
        /* <DEDUP_REMOVED lines=11> */
.L_x_3879:


//--------------------- .text._ZN12tensorrt_llm7kernels21fusedQKNormRopeKernelIN3c108BFloat16ENS2_4HalfELi64ELb0EEEvPviiifPKvS7_S7_PKlii --------------------------
	.section	.text._ZN12tensorrt_llm7kernels21fusedQKNormRopeKernelIN3c108BFloat16ENS2_4HalfELi64ELb0EEEvPviiifPKvS7_S7_PKlii,"ax",@progbits
	.sectioninfo	@"SHI_REGISTERS=23"
	.align	128
        .global         _ZN12tensorrt_llm7kernels21fusedQKNormRopeKernelIN3c108BFloat16ENS2_4HalfELi64ELb0EEEvPviiifPKvS7_S7_PKlii
        .type           _ZN12tensorrt_llm7kernels21fusedQKNormRopeKernelIN3c108BFloat16ENS2_4HalfELi64ELb0EEEvPviiifPKvS7_S7_PKlii,@function
        .size           _ZN12tensorrt_llm7kernels21fusedQKNormRopeKernelIN3c108BFloat16ENS2_4HalfELi64ELb0EEEvPviiifPKvS7_S7_PKlii,(.L_x_3701 - _ZN12tensorrt_llm7kernels21fusedQKNormRopeKernelIN3c108BFloat16ENS2_4HalfELi64ELb0EEEvPviiifPKvS7_S7_PKlii)
        .other          _ZN12tensorrt_llm7kernels21fusedQKNormRopeKernelIN3c108BFloat16ENS2_4HalfELi64ELb0EEEvPviiifPKvS7_S7_PKlii,@"STO_CUDA_ENTRY STV_DEFAULT"
_ZN12tensorrt_llm7kernels21fusedQKNormRopeKernelIN3c108BFloat16ENS2_4HalfELi64ELb0EEEvPviiifPKvS7_S7_PKlii:
.text._ZN12tensorrt_llm7kernels21fusedQKNormRopeKernelIN3c108BFloat16ENS2_4HalfELi64ELb0EEEvPviiifPKvS7_S7_PKlii:
        /* <DEDUP_REMOVED lines=47> */
[----:B------:R-:W-:Y:S01]  /*02f0*/  SHF.L.U32 R5, R5, 0x6, RZ ;  /* 0x0000000605057819 */ /* 0x000fe200000006ff */
[----:B------:R-:W-:-:S04]  /*0300*/  IMAD.IADD R2, R3, 0x1, -R2 ;  /* 0x0000000103027824 */ /* 0x000fc800078e0a02 */
[----:B------:R-:W-:-:S04]  /*0310*/  @P0 IMAD R5, R8, c[0x0][0x168], R5 ;  /* 0x00005a0008050a24 */ /* 0x000fc800078e0205 */
[----:B------:R-:W-:Y:S01]  /*0320*/  IMAD.IADD R3, R5, 0x1, R14 ;  /* 0x0000000105037824 */ /* 0x000fe200078e020e */
[----:B------:R-:W-:-:S03]  /*0330*/  HFMA2.MMA R5, -RZ, RZ, 0, 1.1920928955078125e-07 ;  /* 0x00000002ff057435 */ /* 0x000fc600000001ff */
[----:B------:R-:W-:-:S07]  /*0340*/  IMAD R2, R2, 0x40, R3 ;  /* 0x0000004002027824 */ /* 0x000fce00078e0203 */
        /* <DEDUP_REMOVED lines=23> */
[----:B------:R-:W-:Y:S02]  /*04c0*/  IMAD.MOV.U32 R16, RZ, RZ, c[0x0][0x19c] ;  /* 0x00006700ff107624 */ /* 0x000fe400078e00ff */
[----:B0-----:R-:W-:-:S04]  /*04d0*/  FADD.FTZ R13, R14, R13 ;  /* 0x0000000d0e0d7221 */ /* 0x001fc80000010000 */
[----:B------:R-:W-:Y:S01]  /*04e0*/  FFMA.FTZ R15, R13, R12, c[0x0][0x174] ;  /* 0x00005d000d0f7623 */ /* 0x000fe2000001000c */
[----:B------:R-:W-:Y:S01]  /*04f0*/  HFMA2.MMA R12, -RZ, RZ, 0, 0 ;  /* 0x00000000ff0c7435 */ /* 0x000fe200000001ff */
[----:B------:R-:W-:Y:S01]  /*0500*/  IMAD.MOV.U32 R13, RZ, RZ, c[0x0][0x19c] ;  /* 0x00006700ff0d7624 */ /* 0x000fe200078e00ff */
[----:B---3--:R-:W-:-:S03]  /*0510*/  @P0 PRMT R6, RZ, 0x5410, R6 ;  /* 0x00005410ff060816 */ /* 0x008fc60000000006 */
[----:B------:R-:W0:Y:S05]  /*0520*/  MUFU.RSQ R15, R15 ;  /* 0x0000000f000f7308 */ /* 0x000e2a0000001400 */
[----:B------:R-:W-:Y:S01]  /*0530*/  IMAD.HI.U32 R13, R5, R16, R12 ;  /* 0x00000010050d7227 */ /* 0x000fe200078e000c */
[----:B----4-:R-:W-:-:S04]  /*0540*/  @P0 PRMT R8, RZ, 0x5410, R8 ;  /* 0x00005410ff080816 */ /* 0x010fc80000000008 */
[----:B------:R-:W-:Y:S02]  /*0550*/  SHF.R.S32.HI R13, RZ, 0x1, R13 ;  /* 0x00000001ff0d7819 */ /* 0x000fe4000001140d */
[----:B-----5:R-:W-:Y:S02]  /*0560*/  @!P0 PRMT R6, RZ, 0x5410, R7 ;  /* 0x00005410ff068816 */ /* 0x020fe40000000007 */
[----:B------:R-:W-:Y:S02]  /*0570*/  @!P0 PRMT R8, RZ, 0x5410, R11 ;  /* 0x00005410ff088816 */ /* 0x000fe4000000000b */
[----:B------:R-:W-:Y:S01]  /*0580*/  ISETP.GE.AND P0, PT, R0, R13, PT ;  /* 0x0000000d0000720c */ /* 0x000fe20003f06270 */
[C---:B0-----:R-:W-:Y:S02]  /*0590*/  FMUL.FTZ R5, R15.reuse, R6 ;  /* 0x000000060f057220 */ /* 0x041fe40000410000 */
[----:B------:R-:W-:Y:S02]  /*05a0*/  FMUL.FTZ R8, R15, R8 ;  /* 0x000000080f087220 */ /* 0x000fe40000410000 */
[----:B------:R-:W-:-:S02]  /*05b0*/  FMUL.FTZ R6, R10, R5 ;  /* 0x000000050a067220 */ /* 0x000fc40000410000 */
        /* <DEDUP_REMOVED lines=15> */
[----:B------:R-:W-:Y:S05]  /*06b0*/  CALL.REL.NOINC `($__internal_65_$__cuda_sm70_warpsync) ;  /* 0x0000075000007944 */ /* 0x000fea0003c00000 */
.L_x_1204:
[----:B------:R-:W-:Y:S01]  /*06c0*/  IMAD.MOV.U32 R11, RZ, RZ, c[0x0][0x19c] ;  /* 0x00006700ff0b7624 */ /* 0x000fe200078e00ff */
[----:B------:R-:W-:-:S06]  /*06d0*/  NOP ;  /* 0x0000000000007918 */ /* 0x000fcc0000000000 */
[----:B------:R-:W-:-:S04]  /*06e0*/  SHF.R.S32.HI R11, RZ, 0x1f, R11 ;  /* 0x0000001fff0b7819 */ /* 0x000fc8000001140b */
[----:B------:R-:W-:-:S04]  /*06f0*/  LEA.HI R11, R11, c[0x0][0x19c], RZ, 0x2 ;  /* 0x000067000b0b7a11 */ /* 0x000fc800078f10ff */
[----:B------:R-:W-:-:S04]  /*0700*/  SHF.R.S32.HI R11, RZ, 0x2, R11 ;  /* 0x00000002ff0b7819 */ /* 0x000fc8000001140b */
[----:B------:R-:W-:Y:S01]  /*0710*/  ISETP.GE.AND P0, PT, R0, R11, PT ;  /* 0x0000000b0000720c */ /* 0x000fe20003f06270 */
[----:B------:R-:W-:Y:S10]  /*0720*/  BRA.DIV ~URZ, `(.L_x_1205) ;  /* 0x000005c27f007947 */ /* 0x000ff4000b800000 */
[----:B------:R0:W1:Y:S02]  /*0730*/  SHFL.BFLY PT, R12, R6, R11, 0x1f ;  /* 0x0c001f0b060c7589 */ /* 0x00006400000e0000 */
.L_x_1208:
        /* <DEDUP_REMOVED lines=17> */
[----:B------:R-:W-:Y:S01]  /*0850*/  @!P1 IMAD.IADD R13, R13, 0x1, -R16 ;  /* 0x000000010d0d9824 */ /* 0x000fe200078e0a10 */
[----:B------:R-:W-:-:S04]  /*0860*/  ISETP.NE.AND P1, PT, RZ, c[0x0][0x19c], PT ;  /* 0x00006700ff007a0c */ /* 0x000fc80003f25270 */
        /* <DEDUP_REMOVED lines=23> */
.L_x_1209:
        /* <DEDUP_REMOVED lines=11> */
[----:B------:R-:W-:-:S04]  /*0a90*/  IMAD R15, R15, R14, RZ ;  /* 0x0000000e0f0f7224 */ /* 0x000fc800078e02ff */
[----:B------:R-:W-:-:S04]  /*0aa0*/  IMAD.HI.U32 R15, R13, R15, R12 ;  /* 0x0000000f0d0f7227 */ /* 0x000fc800078e000c */
[----:B------:R-:W-:-:S04]  /*0ab0*/  IMAD.MOV.U32 R12, RZ, RZ, R16 ;  /* 0x000000ffff0c7224 */ /* 0x000fc800078e0010 */
        /* <DEDUP_REMOVED lines=29> */
[----:B------:R-:W-:Y:S05]  /*0c90*/  CALL.REL.NOINC `($__internal_65_$__cuda_sm70_warpsync) ;  /* 0x0000017000007944 */ /* 0x000fea0003c00000 */
.L_x_1207:
[----:B------:R-:W-:-:S06]  /*0ca0*/  NOP ;  /* 0x0000000000007918 */ /* 0x000fcc0000000000 */
.L_x_1203:
[----:B------:R-:W-:Y:S05]  /*0cb0*/  BSYNC B0 ;  /* 0x0000000000007941 */ /* 0x000fea0003800000 */
.L_x_1202:
[----:B------:R-:W-:-:S05]  /*0cc0*/  F2FP.BF16.PACK_AB R7, R7, R6 ;  /* 0x000000060707723e */ /* 0x000fca00000010ff */
[----:B------:R-:W-:Y:S01]  /*0cd0*/  STG.E [R2.64], R7 ;  /* 0x0000000702007986 */ /* 0x000fe2000c101904 */
[----:B------:R-:W-:Y:S05]  /*0ce0*/  EXIT ;  /* 0x000000000000794d */ /* 0x000fea0003800000 */
.L_x_1205:
[----:B------:R-:W-:Y:S01]  /*0cf0*/  IMAD.MOV.U32 R14, RZ, RZ, R6 ;  /* 0x000000ffff0e7224 */ /* 0x000fe200078e0006 */
[----:B------:R-:W-:Y:S01]  /*0d00*/  MOV R16, 0xffffffff ;  /* 0xffffffff00107802 */ /* 0x000fe20000000f00 */
[----:B------:R-:W-:Y:S01]  /*0d10*/  IMAD.MOV.U32 R15, RZ, RZ, 0x1f ;  /* 0x0000001fff0f7424 */ /* 0x000fe200078e00ff */
[----:B------:R-:W-:Y:S02]  /*0d20*/  MOV R12, 0xd40 ;  /* 0x00000d40000c7802 */ /* 0x000fe40000000f00 */
[----:B------:R-:W-:Y:S05]  /*0d30*/  CALL.REL.NOINC `($__internal_64_$__cuda_sm70_shflsync_bfly_p) ;  /* 0x0000009000007944 */ /* 0x000fea0003c00000 */
[----:B-1----:R-:W-:Y:S01]  /*0d40*/  IMAD.MOV.U32 R12, RZ, RZ, R14 ;  /* 0x000000ffff0c7224 */ /* 0x002fe200078e000e */
[----:B0-----:R-:W-:Y:S05]  /*0d50*/  BRA `(.L_x_1208) ;  /* 0xfffff9e000007947 */ /* 0x001fea000383ffff */
.L_x_1206:
[----:B------:R-:W-:Y:S01]  /*0d60*/  IMAD.MOV.U32 R14, RZ, RZ, R7 ;  /* 0x000000ffff0e7224 */ /* 0x000fe200078e0007 */
[----:B------:R-:W-:Y:S01]  /*0d70*/  MOV R15, 0x1f ;  /* 0x0000001f000f7802 */ /* 0x000fe20000000f00 */
[----:B------:R-:W-:Y:S01]  /*0d80*/  IMAD.MOV.U32 R16, RZ, RZ, -0x1 ;  /* 0xffffffffff107424 */ /* 0x000fe200078e00ff */
[----:B------:R-:W-:Y:S02]  /*0d90*/  MOV R12, 0xdb0 ;  /* 0x00000db0000c7802 */ /* 0x000fe40000000f00 */
[----:B------:R-:W-:Y:S05]  /*0da0*/  CALL.REL.NOINC `($__internal_64_$__cuda_sm70_shflsync_bfly_p) ;  /* 0x0000002000007944 */ /* 0x000fea0003c00000 */
[----:B01----:R-:W-:Y:S01]  /*0db0*/  IMAD.MOV.U32 R11, RZ, RZ, R14 ;  /* 0x000000ffff0b7224 */ /* 0x003fe200078e000e */
[----:B------:R-:W-:Y:S05]  /*0dc0*/  BRA `(.L_x_1209) ;  /* 0xfffffc1000007947 */ /* 0x000fea000383ffff */
        .weak           $__internal_64_$__cuda_sm70_shflsync_bfly_p
        .type           $__internal_64_$__cuda_sm70_shflsync_bfly_p,@function
        .size           $__internal_64_$__cuda_sm70_shflsync_bfly_p,($__internal_65_$__cuda_sm70_warpsync - $__internal_64_$__cuda_sm70_shflsync_bfly_p)
$__internal_64_$__cuda_sm70_shflsync_bfly_p:
[----:B------:R-:W-:Y:S01]  /*0dd0*/  HFMA2.MMA R13, -RZ, RZ, 0, 0 ;  /* 0x00000000ff0d7435 */ /* 0x000fe200000001ff */
[----:B------:R-:W-:Y:S04]  /*0de0*/  WARPSYNC R16 ;  /* 0x0000001000007348 */ /* 0x000fe80003800000 */
[----:B------:R0:W1:Y:S01]  /*0df0*/  SHFL.BFLY PT, R14, R14, R11, R15 ;  /* 0x0c00000b0e0e7389 */ /* 0x00006200000e000f */
[----:B------:R-:W-:Y:S05]  /*0e00*/  RET.REL.NODEC R12 `(_ZN12tensorrt_llm7kernels21fusedQKNormRopeKernelIN3c108BFloat16ENS2_4HalfELi64ELb0EEEvPviiifPKvS7_S7_PKlii) ;  /* 0xfffff1f00c007950 */ /* 0x000fea0003c3ffff */
        .weak           $__internal_65_$__cuda_sm70_warpsync
        .type           $__internal_65_$__cuda_sm70_warpsync,@function
        .size           $__internal_65_$__cuda_sm70_warpsync,(.L_x_3701 - $__internal_65_$__cuda_sm70_warpsync)
$__internal_65_$__cuda_sm70_warpsync:
[----:B------:R-:W-:Y:S01]  /*0e10*/  IMAD.MOV.U32 R13, RZ, RZ, 0x0 ;  /* 0x00000000ff0d7424 */ /* 0x000fe200078e00ff */
[----:B------:R-:W-:Y:S04]  /*0e20*/  WARPSYNC R11 ;  /* 0x0000000b00007348 */ /* 0x000fe80003800000 */
[----:B------:R-:W-:Y:S05]  /*0e30*/  RET.REL.NODEC R12 `(_ZN12tensorrt_llm7kernels21fusedQKNormRopeKernelIN3c108BFloat16ENS2_4HalfELi64ELb0EEEvPviiifPKvS7_S7_PKlii) ;  /* 0xfffff1c00c007950 */ /* 0x000fea0003c3ffff */
.L_x_1210:
        /* <DEDUP_REMOVED lines=12> */
.L_x_3701:


//--------------------- .text._ZN12tensorrt_llm7kernels21fusedQKNormRopeKernelIN3c108BFloat16ENS2_4HalfELi64ELb1EEEvPviiifPKvS7_S7_PKlii --------------------------
	.section	.text._ZN12tensorrt_llm7kernels21fusedQKNormRopeKernelIN3c108BFloat16ENS2_4HalfELi64ELb1EEEvPviiifPKvS7_S7_PKlii,"ax",@progbits
	.sectioninfo	@"SHI_REGISTERS=23"
	.align	128
        .global         _ZN12tensorrt_llm7kernels21fusedQKNormRopeKernelIN3c108BFloat16ENS2_4HalfELi64ELb1EEEvPviiifPKvS7_S7_PKlii
        .type           _ZN12tensorrt_llm7kernels21fusedQKNormRopeKernelIN3c108BFloat16ENS2_4HalfELi64ELb1EEEvPviiifPKvS7_S7_PKlii,@function
        .size           _ZN12tensorrt_llm7kernels21fusedQKNormRopeKernelIN3c108BFloat16ENS2_4HalfELi64ELb1EEEvPviiifPKvS7_S7_PKlii,(.L_x_3881 - _ZN12tensorrt_llm7kernels21fusedQKNormRopeKernelIN3c108BFloat16ENS2_4HalfELi64ELb1EEEvPviiifPKvS7_S7_PKlii)
        .other          _ZN12tensorrt_llm7kernels21fusedQKNormRopeKernelIN3c108BFloat16ENS2_4HalfELi64ELb1EEEvPviiifPKvS7_S7_PKlii,@"STO_CUDA_ENTRY STV_DEFAULT"
_ZN12tensorrt_llm7kernels21fusedQKNormRopeKernelIN3c108BFloat16ENS2_4HalfELi64ELb1EEEvPviiifPKvS7_S7_PKlii:
.text._ZN12tensorrt_llm7kernels21fusedQKNormRopeKernelIN3c108BFloat16ENS2_4HalfELi64ELb1EEEvPviiifPKvS7_S7_PKlii:
[----:B------:R-:W-:Y:S02]  /*0000*/  IMAD.MOV.U32 R1, RZ, RZ, c[0x0][0x28] ;  /* 0x00000a00ff017624 */ /* 0x000fe400078e00ff */
[----:B------:R-:W-:Y:S01]  /*0010*/  MOV R5, c[0x0][0x16c] ;  /* 0x00005b0000057a02 */ /* 0x000fe20000000f00 */
[----:B------:R-:W0:Y:S01]  /*0020*/  S2R R7, SR_TID.X ;  /* 0x0000000000077919 */ /* 0x000e220000002100 */
[----:B------:R-:W-:Y:S02]  /*0030*/  ULDC UR4, c[0x0][0x0] ;  /* 0x0000000000047ab9 */ /* 0x000fe40000000800 */
[----:B------:R-:W-:Y:S01]  /*0040*/  IADD3 R5, R5, c[0x0][0x168], RZ ;  /* 0x00005a0005057a10 */ /* 0x000fe20007ffe0ff */
[----:B------:R-:W1:Y:S01]  /*0050*/  S2R R9, SR_CTAID.X ;  /* 0x0000000000097919 */ /* 0x000e620000002500 */
[----:B------:R-:W-:Y:S02]  /*0060*/  USHF.R.U32.HI UR4, URZ, 0x5, UR4 ;  /* 0x000000053f047899 */ /* 0x000fe40008011604 */
        /* <DEDUP_REMOVED lines=8> */
[----:B------:R0:W1:Y:S02]  /*00f0*/  F2I.FTZ.U32.TRUNC.NTZ R3, R2 ;  /* 0x0000000200037305 */ /* 0x000064000021f000 */
[----:B------:R-:W-:Y:S01]  /*0100*/  IADD3 R6, RZ, -R6, RZ ;  /* 0x80000006ff067210 */ /* 0x000fe20007ffe0ff */
[----:B0-----:R-:W-:Y:S02]  /*0110*/  IMAD.MOV.U32 R2, RZ, RZ, RZ ;  /* 0x000000ffff027224 */ /* 0x001fe400078e00ff */
[----:B-1----:R-:W-:-:S04]  /*0120*/  IMAD.MOV R8, RZ, RZ, -R3 ;  /* 0x000000ffff087224 */ /* 0x002fc800078e0a03 */
[----:B------:R-:W-:-:S04]  /*0130*/  IMAD R9, R8, R11, RZ ;  /* 0x0000000b08097224 */ /* 0x000fc800078e02ff */
[----:B------:R-:W-:Y:S01]  /*0140*/  IMAD.HI.U32 R2, R3, R9, R2 ;  /* 0x0000000903027227 */ /* 0x000fe200078e0002 */
[----:B------:R-:W-:-:S05]  /*0150*/  MOV R3, R0 ;  /* 0x0000000000037202 */ /* 0x000fca0000000f00 */
        /* <DEDUP_REMOVED lines=17> */
[----:B------:R-:W-:Y:S01]  /*0270*/  HFMA2.MMA R6, -RZ, RZ, 0, 3.814697265625e-06 ;  /* 0x00000040ff067435 */ /* 0x000fe200000001ff */
[----:B------:R-:W-:Y:S01]  /*0280*/  ISETP.GE.AND P0, PT, R3, c[0x0][0x168], PT ;  /* 0x00005a0003007a0c */ /* 0x000fe20003f06270 */
[----:B------:R-:W-:Y:S01]  /*0290*/  ULDC.64 UR4, c[0x0][0x118] ;  /* 0x0000460000047ab9 */ /* 0x000fe20000000a00 */
[----:B------:R-:W-:Y:S01]  /*02a0*/  LOP3.LUT R2, R7, 0x1f, RZ, 0xc0, !PT ;  /* 0x0000001f07027812 */ /* 0x000fe200078ec0ff */
[----:B------:R-:W-:Y:S01]  /*02b0*/  IMAD R5, R0, R5, RZ ;  /* 0x0000000500057224 */ /* 0x000fe200078e02ff */
[----:B------:R-:W-:Y:S02]  /*02c0*/  SEL R4, RZ, c[0x0][0x168], !P0 ;  /* 0x00005a00ff047a07 */ /* 0x000fe40004000000 */
[----:B------:R-:W-:Y:S01]  /*02d0*/  SHF.L.U32 R15, R2, 0x1, RZ ;  /* 0x00000001020f7819 */ /* 0x000fe200000006ff */
[----:B------:R-:W-:Y:S02]  /*02e0*/  IMAD.SHL.U32 R5, R5, 0x40, RZ ;  /* 0x0000004005057824 */ /* 0x000fe400078e00ff */
[----:B------:R-:W-:-:S04]  /*02f0*/  IMAD.IADD R4, R3, 0x1, -R4 ;  /* 0x0000000103047824 */ /* 0x000fc800078e0a04 */
[----:B------:R-:W-:Y:S02]  /*0300*/  @P0 IMAD R5, R6, c[0x0][0x168], R5 ;  /* 0x00005a0006050a24 */ /* 0x000fe400078e0205 */
[----:B------:R-:W-:-:S03]  /*0310*/  IMAD.MOV.U32 R6, RZ, RZ, 0x2 ;  /* 0x00000002ff067424 */ /* 0x000fc600078e00ff */
[----:B------:R-:W-:-:S04]  /*0320*/  IADD3 R5, R5, R15, RZ ;  /* 0x0000000f05057210 */ /* 0x000fc80007ffe0ff */
[----:B------:R-:W-:-:S05]  /*0330*/  LEA R5, R4, R5, 0x6 ;  /* 0x0000000504057211 */ /* 0x000fca00078e30ff */
        /* <DEDUP_REMOVED lines=22> */
[----:B------:R-:W-:Y:S01]  /*04a0*/  IMAD.MOV.U32 R15, RZ, RZ, 0x3c800000 ;  /* 0x3c800000ff0f7424 */ /* 0x000fe200078e00ff */
[----:B------:R-:W-:Y:S01]  /*04b0*/  MOV R13, c[0x0][0x19c] ;  /* 0x00006700000d7a02 */ /* 0x000fe20000000f00 */
[----:B0-----:R-:W-:-:S04]  /*04c0*/  FADD.FTZ R14, R19, R14 ;  /* 0x0000000e130e7221 */ /* 0x001fc80000010000 */
[----:B------:R-:W-:Y:S01]  /*04d0*/  FFMA.FTZ R20, R14, R15, c[0x0][0x174] ;  /* 0x00005d000e147623 */ /* 0x000fe2000001000f */
[----:B------:R-:W-:Y:S01]  /*04e0*/  MOV R15, c[0x0][0x19c] ;  /* 0x00006700000f7a02 */ /* 0x000fe20000000f00 */
[----:B------:R-:W-:-:S04]  /*04f0*/  IMAD.MOV.U32 R14, RZ, RZ, RZ ;  /* 0x000000ffff0e7224 */ /* 0x000fc800078e00ff */
        /* <DEDUP_REMOVED lines=13> */
[----:B------:R-:W-:-:S04]  /*05d0*/  IMAD.MOV.U32 R7, RZ, RZ, 0x8 ;  /* 0x00000008ff077424 */ /* 0x000fc800078e00ff */
[----:B------:R-:W-:-:S06]  /*05e0*/  IMAD.WIDE R6, R0, R7, c[0x0][0x190] ;  /* 0x0000640000067625 */ /* 0x000fcc00078e0207 */
[----:B------:R-:W2:Y:S01]  /*05f0*/  LDG.E.64 R6, [R6.64] ;  /* 0x0000000406067981 */ /* 0x000ea2000c1e1b00 */
[----:B------:R-:W-:Y:S01]  /*0600*/  IADD3 R8, R2, R15, RZ ;  /* 0x0000000f02087210 */ /* 0x000fe20007ffe0ff */
[----:B------:R-:W-:Y:S01]  /*0610*/  IMAD.MOV.U32 R3, RZ, RZ, RZ ;  /* 0x000000ffff037224 */ /* 0x000fe200078e00ff */
[----:B------:R-:W-:Y:S02]  /*0620*/  SHF.R.S32.HI R13, RZ, 0x1f, R13 ;  /* 0x0000001fff0d7819 */ /* 0x000fe4000001140d */
[----:B------:R-:W-:Y:S01]  /*0630*/  SHF.R.S32.HI R9, RZ, 0x1f, R8 ;  /* 0x0000001fff097819 */ /* 0x000fe20000011408 */
[----:B--2---:R-:W-:-:S04]  /*0640*/  IMAD R0, R7, c[0x0][0x19c], RZ ;  /* 0x0000670007007a24 */ /* 0x004fc800078e02ff */
[----:B------:R-:W-:-:S04]  /*0650*/  IMAD.WIDE.U32 R8, R6, c[0x0][0x19c], R8 ;  /* 0x0000670006087a25 */ /* 0x000fc800078e0008 */
[----:B------:R-:W-:Y:S01]  /*0660*/  IMAD R13, R6, R13, R0 ;  /* 0x0000000d060d7224 */ /* 0x000fe200078e0200 */
[----:B------:R-:W-:Y:S01]  /*0670*/  LEA R12, P1, R8, c[0x0][0x188], 0x1 ;  /* 0x00006200080c7a11 */ /* 0x000fe200078208ff */
[----:B------:R-:W-:-:S03]  /*0680*/  IMAD.WIDE.U32 R2, R6, c[0x0][0x19c], R2 ;  /* 0x0000670006027a25 */ /* 0x000fc600078e0002 */
[----:B------:R-:W-:Y:S01]  /*0690*/  IADD3 R9, R13, R9, RZ ;  /* 0x000000090d097210 */ /* 0x000fe20007ffe0ff */
[----:B------:R-:W-:Y:S01]  /*06a0*/  IMAD.IADD R3, R3, 0x1, R13 ;  /* 0x0000000103037824 */ /* 0x000fe200078e020d */
[----:B------:R-:W-:Y:S02]  /*06b0*/  LEA R6, P0, R2, c[0x0][0x188], 0x1 ;  /* 0x0000620002067a11 */ /* 0x000fe400078008ff */
[----:B------:R-:W-:Y:S02]  /*06c0*/  LEA.HI.X R13, R8, c[0x0][0x18c], R9, 0x1, P1 ;  /* 0x00006300080d7a11 */ /* 0x000fe400008f0c09 */
[----:B------:R-:W-:-:S03]  /*06d0*/  LEA.HI.X R7, R2, c[0x0][0x18c], R3, 0x1, P0 ;  /* 0x0000630002077a11 */ /* 0x000fc600000f0c03 */
[----:B------:R-:W2:Y:S04]  /*06e0*/  LDG.E.U16.CONSTANT R12, [R12.64] ;  /* 0x000000040c0c7981 */ /* 0x000ea8000c1e9500 */
[----:B------:R-:W3:Y:S01]  /*06f0*/  LDG.E.U16.CONSTANT R6, [R6.64] ;  /* 0x0000000406067981 */ /* 0x000ee2000c1e9500 */
[----:B--2---:R-:W-:Y:S02]  /*0700*/  HADD2.F32 R2, -RZ, R12.H0_H0 ;  /* 0x2000000cff027230 */ /* 0x004fe40000004100 */
[----:B---3--:R-:W-:-:S03]  /*0710*/  HADD2.F32 R0, -RZ, R6.H0_H0 ;  /* 0x20000006ff007230 */ /* 0x008fc60000004100 */
[CC--:B------:R-:W-:Y:S02]  /*0720*/  FMUL.FTZ R3, R10.reuse, R2.reuse ;  /* 0x000000020a037220 */ /* 0x0c0fe40000410000 */
[C---:B------:R-:W-:Y:S02]  /*0730*/  FMUL.FTZ R9, R11.reuse, R2 ;  /* 0x000000020b097220 */ /* 0x040fe40000410000 */
[-C--:B------:R-:W-:Y:S02]  /*0740*/  FFMA.FTZ R11, R11, R0.reuse, -R3 ;  /* 0x000000000b0b7223 */ /* 0x080fe40000010803 */
[----:B------:R-:W-:Y:S02]  /*0750*/  FFMA.FTZ R10, R10, R0, R9 ;  /* 0x000000000a0a7223 */ /* 0x000fe40000010009 */
.L_x_1212:
[----:B------:R-:W-:Y:S05]  /*0760*/  BSYNC B0 ;  /* 0x0000000000007941 */ /* 0x000fea0003800000 */
.L_x_1211:
[----:B------:R-:W-:-:S05]  /*0770*/  F2FP.BF16.PACK_AB R11, R10, R11 ;  /* 0x0000000b0a0b723e */ /* 0x000fca00000010ff */
[----:B------:R-:W-:Y:S01]  /*0780*/  STG.E [R4.64], R11 ;  /* 0x0000000b04007986 */ /* 0x000fe2000c101904 */
[----:B------:R-:W-:Y:S05]  /*0790*/  EXIT ;  /* 0x000000000000794d */ /* 0x000fea0003800000 */
.L_x_1213:
        /* <DEDUP_REMOVED lines=14> */
.L_x_3881:


//--------------------- .text._ZN12tensorrt_llm7kernels32fusedQKNormRopeKernelNTokenHeadsIN3c108BFloat16EfLi256ELb0ELi8EEEvPviiifPKvS6_S6_PKlii --------------------------
	.section	.text._ZN12tensorrt_llm7kernels32fusedQKNormRopeKernelNTokenHeadsIN3c108BFloat16EfLi256ELb0ELi8EEEvPviiifPKvS6_S6_PKlii,"ax",@progbits
	.sectioninfo	@"SHI_REGISTERS=56"
	.align	128
        .global         _ZN12tensorrt_llm7kernels32fusedQKNormRopeKernelNTokenHeadsIN3c108BFloat16EfLi256ELb0ELi8EEEvPviiifPKvS6_S6_PKlii
        .type           _ZN12tensorrt_llm7kernels32fusedQKNormRopeKernelNTokenHeadsIN3c108BFloat16EfLi256ELb0ELi8EEEvPviiifPKvS6_S6_PKlii,@function
        .size           _ZN12tensorrt_llm7kernels32fusedQKNormRopeKernelNTokenHeadsIN3c108BFloat16EfLi256ELb0ELi8EEEvPviiifPKvS6_S6_PKlii,(.L_x_3703 - _ZN12tensorrt_llm7kernels32fusedQKNormRopeKernelNTokenHeadsIN3c108BFloat16EfLi256ELb0ELi8EEEvPviiifPKvS6_S6_PKlii)
        .other          _ZN12tensorrt_llm7kernels32fusedQKNormRopeKernelNTokenHeadsIN3c108BFloat16EfLi256ELb0ELi8EEEvPviiifPKvS6_S6_PKlii,@"STO_CUDA_ENTRY STV_DEFAULT"
_ZN12tensorrt_llm7kernels32fusedQKNormRopeKernelNTokenHeadsIN3c108BFloat16EfLi256ELb0ELi8EEEvPviiifPKvS6_S6_PKlii:
.text._ZN12tensorrt_llm7kernels32fusedQKNormRopeKernelNTokenHeadsIN3c108BFloat16EfLi256ELb0ELi8EEEvPviiifPKvS6_S6_PKlii:
        /* <DEDUP_REMOVED lines=67> */
[----:B------:R-:W-:-:S04]  /*0430*/  ISETP.NE.AND P0, PT, R0, RZ, PT ;  /* 0x000000ff0000720c */ /* 0x000fc80003f05270 */
[----:B------:R-:W-:-:S07]  /*0440*/  LEA R2, R2, R3, 0x8 ;  /* 0x0000000302027211 */ /* 0x000fce00078e40ff */
[----:B------:R-:W-:Y:S05]  /*0450*/  @!P2 BRA `(.L_x_1217) ;  /* 0x000003100000a947 */ /* 0x000fea0003800000 */
[----:B------:R-:W-:Y:S01]  /*0460*/  IADD3 R5, R21, UR6, RZ ;  /* 0x0000000615057c10 */ /* 0x000fe2000fffe0ff */
[----:B------:R-:W-:Y:S02]  /*0470*/  IMAD.IADD R6, R37, 0x1, -R0 ;  /* 0x0000000125067824 */ /* 0x000fe400078e0a00 */
[----:B------:R-:W-:Y:S02]  /*0480*/  IMAD.MOV.U32 R4, RZ, RZ, RZ ;  /* 0x000000ffff047224 */ /* 0x000fe400078e00ff */
[----:B------:R-:W-:Y:S02]  /*0490*/  IMAD R5, R36, 0x10, R5 ;  /* 0x0000001024057824 */ /* 0x000fe400078e0205 */
.L_x_1218:
[C-C-:B-1----:R-:W-:Y:S01]  /*04a0*/  IMAD.IADD R10, R35.reuse, 0x1, R4.reuse ;  /* 0x00000001230a7824 */ /* 0x142fe200078e0204 */
[C-C-:B------:R-:W-:Y:S01]  /*04b0*/  IADD3 R16, R35.reuse, 0x3, R4.reuse ;  /* 0x0000000323107810 */ /* 0x140fe20007ffe004 */
[----:B------:R-:W-:Y:S01]  /*04c0*/  IMAD.MOV.U32 R25, RZ, RZ, 0x2 ;  /* 0x00000002ff197424 */ /* 0x000fe200078e00ff */
[----:B------:R-:W-:Y:S02]  /*04d0*/  IADD3 R12, R35, 0x1, R4 ;  /* 0x00000001230c7810 */ /* 0x000fe40007ffe004 */
[----:B------:R-:W-:-:S02]  /*04e0*/  ISETP.GE.AND P2, PT, R10, c[0x0][0x168], PT ;  /* 0x00005a000a007a0c */ /* 0x000fc40003f46270 */
[----:B------:R-:W-:Y:S02]  /*04f0*/  ISETP.GE.AND P5, PT, R16, c[0x0][0x168], PT ;  /* 0x00005a0010007a0c */ /* 0x000fe40003fa6270 */
[----:B------:R-:W-:Y:S02]  /*0500*/  IADD3 R14, R35, 0x2, R4 ;  /* 0x00000002230e7810 */ /* 0x000fe40007ffe004 */
[----:B------:R-:W-:Y:S02]  /*0510*/  SEL R11, RZ, c[0x0][0x168], !P2 ;  /* 0x00005a00ff0b7a07 */ /* 0x000fe40005000000 */
[----:B------:R-:W-:Y:S02]  /*0520*/  SEL R13, R3, R2, !P2 ;  /* 0x00000002030d7207 */ /* 0x000fe40005000000 */
[----:B------:R-:W-:Y:S02]  /*0530*/  ISETP.GE.AND P3, PT, R12, c[0x0][0x168], PT ;  /* 0x00005a000c007a0c */ /* 0x000fe40003f66270 */
[----:B------:R-:W-:-:S02]  /*0540*/  SEL R19, RZ, c[0x0][0x168], !P5 ;  /* 0x00005a00ff137a07 */ /* 0x000fc40006800000 */
[----:B------:R-:W-:Y:S02]  /*0550*/  ISETP.GE.AND P4, PT, R14, c[0x0][0x168], PT ;  /* 0x00005a000e007a0c */ /* 0x000fe40003f86270 */
[----:B------:R-:W-:Y:S01]  /*0560*/  IADD3 R11, R10, -R11, RZ ;  /* 0x8000000b0a0b7210 */ /* 0x000fe20007ffe0ff */
[----:B------:R-:W-:Y:S01]  /*0570*/  IMAD R10, R36, 0x8, R13 ;  /* 0x00000008240a7824 */ /* 0x000fe200078e020d */
[----:B------:R-:W-:Y:S01]  /*0580*/  SEL R15, RZ, c[0x0][0x168], !P3 ;  /* 0x00005a00ff0f7a07 */ /* 0x000fe20005800000 */
[----:B------:R-:W-:Y:S01]  /*0590*/  IMAD.IADD R16, R16, 0x1, -R19 ;  /* 0x0000000110107824 */ /* 0x000fe200078e0a13 */
[CC--:B------:R-:W-:Y:S02]  /*05a0*/  SEL R13, R3.reuse, R2.reuse, !P3 ;  /* 0x00000002030d7207 */ /* 0x0c0fe40005800000 */
[----:B------:R-:W-:Y:S01]  /*05b0*/  SEL R17, RZ, c[0x0][0x168], !P4 ;  /* 0x00005a00ff117a07 */ /* 0x000fe20006000000 */
[----:B------:R-:W-:Y:S01]  /*05c0*/  IMAD.IADD R15, R12, 0x1, -R15 ;  /* 0x000000010c0f7824 */ /* 0x000fe200078e0a0f */
[CC--:B------:R-:W-:Y:S01]  /*05d0*/  SEL R19, R3.reuse, R2.reuse, !P4 ;  /* 0x0000000203137207 */ /* 0x0c0fe20006000000 */
[----:B------:R-:W-:Y:S01]  /*05e0*/  IMAD R12, R36, 0x8, R13 ;  /* 0x00000008240c7824 */ /* 0x000fe200078e020d */
[----:B------:R-:W-:Y:S01]  /*05f0*/  SEL R23, R3, R2, !P5 ;  /* 0x0000000203177207 */ /* 0x000fe20006800000 */
[----:B------:R-:W-:Y:S01]  /*0600*/  IMAD.IADD R17, R14, 0x1, -R17 ;  /* 0x000000010e117824 */ /* 0x000fe200078e0a11 */
[----:B------:R-:W-:Y:S01]  /*0610*/  LEA R10, R11, R10, 0x8 ;  /* 0x0000000a0b0a7211 */ /* 0x000fe200078e40ff */
[C---:B------:R-:W-:Y:S01]  /*0620*/  IMAD R14, R36.reuse, 0x8, R19 ;  /* 0x00000008240e7824 */ /* 0x040fe200078e0213 */
[----:B------:R-:W-:Y:S01]  /*0630*/  LEA R12, R15, R12, 0x8 ;  /* 0x0000000c0f0c7211 */ /* 0x000fe200078e40ff */
[----:B------:R-:W-:Y:S01]  /*0640*/  IMAD R23, R36, 0x8, R23 ;  /* 0x0000000824177824 */ /* 0x000fe200078e0217 */
[----:B------:R-:W-:Y:S01]  /*0650*/  IADD3 R6, R6, -0x4, RZ ;  /* 0xfffffffc06067810 */ /* 0x000fe20007ffe0ff */
[----:B------:R-:W-:-:S02]  /*0660*/  IMAD R14, R17, 0x100, R14 ;  /* 0x00000100110e7824 */ /* 0x000fc400078e020e */
[----:B------:R-:W-:Y:S01]  /*0670*/  IMAD R16, R16, 0x100, R23 ;  /* 0x0000010010107824 */ /* 0x000fe200078e0217 */
[----:B------:R-:W-:Y:S01]  /*0680*/  ISETP.NE.AND P2, PT, R6, RZ, PT ;  /* 0x000000ff0600720c */ /* 0x000fe20003f45270 */
        /* <DEDUP_REMOVED lines=14> */
.L_x_1217:
[----:B------:R-:W-:Y:S05]  /*0770*/  BSYNC B1 ;  /* 0x0000000000017941 */ /* 0x000fea0003800000 */
.L_x_1216:
        /* <DEDUP_REMOVED lines=9> */
.L_x_1219:
        /* <DEDUP_REMOVED lines=16> */
.L_x_1215:
[----:B------:R-:W-:Y:S05]  /*0910*/  BSYNC B0 ;  /* 0x0000000000007941 */ /* 0x000fea0003800000 */
.L_x_1214:
        /* <DEDUP_REMOVED lines=36> */
.L_x_1224:
        /* <DEDUP_REMOVED lines=13> */
.L_x_1223:
[----:B------:R-:W-:Y:S05]  /*0c30*/  BSYNC B1 ;  /* 0x0000000000017941 */ /* 0x000fea0003800000 */
.L_x_1222:
        /* <DEDUP_REMOVED lines=22> */
.L_x_1227:
        /* <DEDUP_REMOVED lines=49> */
.L_x_1226:
[----:B------:R-:W-:Y:S05]  /*10b0*/  BSYNC B1 ;  /* 0x0000000000017941 */ /* 0x000fea0003800000 */
.L_x_1225:
        /* <DEDUP_REMOVED lines=32> */
.L_x_1229:
[----:B------:R-:W-:Y:S05]  /*12c0*/  BSYNC B1 ;  /* 0x0000000000017941 */ /* 0x000fea0003800000 */
.L_x_1228:
        /* <DEDUP_REMOVED lines=15> */
.L_x_1221:
[----:B------:R-:W-:Y:S05]  /*13c0*/  BSYNC B0 ;  /* 0x0000000000007941 */ /* 0x000fea0003800000 */
.L_x_1220:
        /* <DEDUP_REMOVED lines=39> */
[----:B------:R-:W-:Y:S01]  /*1640*/  IABS R44, R41 ;  /* 0x00000029002c7213 */ /* 0x000fe20000000000 */
[----:B--2---:R-:W1:Y:S01]  /*1650*/  I2F.RP R13, UR9 ;  /* 0x00000009000d7d06 */ /* 0x004e620008209400 */
[----:B------:R-:W-:-:S02]  /*1660*/  IADD3 R15, R15, 0xe, RZ ;  /* 0x0000000e0f0f7810 */ /* 0x000fc40007ffe0ff */
        /* <DEDUP_REMOVED lines=50> */
[----:B------:R-:W-:Y:S01]  /*1990*/  ULEA.HI UR7, UR5, UR8, URZ, 0x3 ;  /* 0x0000000805077291 */ /* 0x000fe2000f8f183f */
        /* <DEDUP_REMOVED lines=18> */
[----:B------:R-:W-:Y:S01]  /*1ac0*/  IMAD.MOV.U32 R22, RZ, RZ, RZ ;  /* 0x000000ffff167224 */ /* 0x000fe200078e00ff */
[----:B------:R-:W-:Y:S01]  /*1ad0*/  @!P0 IADD3 R19, R19, -UR9, RZ ;  /* 0x8000000913138c10 */ /* 0x000fe2000fffe0ff */
[----:B------:R-:W-:Y:S01]  /*1ae0*/  USHF.R.S32.HI UR7, URZ, 0x3, UR7 ;  /* 0x000000033f077899 */ /* 0x000fe20008011407 */
[----:B------:R-:W-:Y:S01]  /*1af0*/  ISETP.LT.U32.AND P0, PT, R16, UR9, PT ;  /* 0x0000000910007c0c */ /* 0x000fe2000bf01070 */
[----:B------:R-:W-:Y:S01]  /*1b00*/  USHF.R.S32.HI UR5, URZ, 0x4, UR5 ;  /* 0x000000043f057899 */ /* 0x000fe20008011405 */
[----:B------:R-:W-:-:S02]  /*1b10*/  @!P4 IADD3 R17, R17, -UR9, RZ ;  /* 0x800000091111cc10 */ /* 0x000fc4000fffe0ff */
[----:B------:R-:W-:Y:S02]  /*1b20*/  @!P6 IADD3 R18, R18, -UR9, RZ ;  /* 0x800000091212ec10 */ /* 0x000fe4000fffe0ff */
[----:B------:R-:W-:Y:S02]  /*1b30*/  ISETP.LT.U32.AND P3, PT, R19, UR9, PT ;  /* 0x0000000913007c0c */ /* 0x000fe4000bf61070 */
[----:B------:R-:W-:Y:S02]  /*1b40*/  @!P2 IADD3 R20, R20, -UR9, RZ ;  /* 0x800000091414ac10 */ /* 0x000fe4000fffe0ff */
[----:B------:R-:W-:Y:S02]  /*1b50*/  ISETP.LT.U32.AND P6, PT, R13, UR9, PT ;  /* 0x000000090d007c0c */ /* 0x000fe4000bfc1070 */
[----:B------:R-:W-:Y:S02]  /*1b60*/  ISETP.LT.U32.AND P1, PT, R17, UR9, PT ;  /* 0x0000000911007c0c */ /* 0x000fe4000bf21070 */
[----:B------:R-:W-:-:S02]  /*1b70*/  ISETP.LT.U32.AND P2, PT, R18, UR9, PT ;  /* 0x0000000912007c0c */ /* 0x000fc4000bf41070 */
[----:B------:R-:W-:Y:S02]  /*1b80*/  ISETP.LT.U32.AND P4, PT, R20, UR9, PT ;  /* 0x0000000914007c0c */ /* 0x000fe4000bf81070 */
[----:B------:R-:W-:Y:S02]  /*1b90*/  @!P0 IADD3 R16, R16, -UR9, RZ ;  /* 0x8000000910108c10 */ /* 0x000fe4000fffe0ff */
[----:B------:R-:W-:Y:S02]  /*1ba0*/  @!P3 IADD3 R19, R19, -UR9, RZ ;  /* 0x800000091313bc10 */ /* 0x000fe4000fffe0ff */
[----:B------:R-:W-:Y:S02]  /*1bb0*/  ISETP.GE.AND P0, PT, R43, RZ, PT ;  /* 0x000000ff2b00720c */ /* 0x000fe40003f06270 */
[----:B------:R-:W-:Y:S02]  /*1bc0*/  ISETP.GE.AND P3, PT, R15, RZ, PT ;  /* 0x000000ff0f00720c */ /* 0x000fe40003f66270 */
[----:B------:R-:W-:-:S02]  /*1bd0*/  @!P6 IADD3 R13, R13, -UR9, RZ ;  /* 0x800000090d0dec10 */ /* 0x000fc4000fffe0ff */
[----:B------:R-:W-:Y:S02]  /*1be0*/  @!P1 IADD3 R17, R17, -UR9, RZ ;  /* 0x8000000911119c10 */ /* 0x000fe4000fffe0ff */
[----:B------:R-:W-:Y:S01]  /*1bf0*/  @!P2 IADD3 R18, R18, -UR9, RZ ;  /* 0x800000091212ac10 */ /* 0x000fe2000fffe0ff */
[----:B------:R-:W-:Y:S01]  /*1c00*/  @!P5 IMAD.MOV R13, RZ, RZ, -R13 ;  /* 0x000000ffff0dd224 */ /* 0x000fe200078e0a0d */
[----:B------:R-:W-:Y:S02]  /*1c10*/  ISETP.GE.AND P6, PT, R38, RZ, PT ;  /* 0x000000ff2600720c */ /* 0x000fe40003fc6270 */
[----:B------:R-:W-:Y:S01]  /*1c20*/  ISETP.GE.AND P1, PT, R42, RZ, PT ;  /* 0x000000ff2a00720c */ /* 0x000fe20003f26270 */
[----:B------:R-:W-:Y:S01]  /*1c30*/  IMAD.MOV.U32 R10, RZ, RZ, R18 ;  /* 0x000000ffff0a7224 */ /* 0x000fe200078e0012 */
[----:B------:R-:W-:Y:S02]  /*1c40*/  ISETP.GE.AND P2, PT, R41, RZ, PT ;  /* 0x000000ff2900720c */ /* 0x000fe40003f46270 */
[----:B------:R-:W-:-:S02]  /*1c50*/  @!P4 IADD3 R20, R20, -UR9, RZ ;  /* 0x800000091414cc10 */ /* 0x000fc4000fffe0ff */
[----:B------:R-:W-:Y:S02]  /*1c60*/  MOV R8, R17 ;  /* 0x0000001100087202 */ /* 0x000fe40000000f00 */
[----:B------:R-:W-:Y:S01]  /*1c70*/  ISETP.NE.AND P4, PT, RZ, c[0x0][0x19c], PT ;  /* 0x00006700ff007a0c */ /* 0x000fe20003f85270 */
[----:B------:R-:W-:Y:S01]  /*1c80*/  @!P3 IMAD.MOV R20, RZ, RZ, -R20 ;  /* 0x000000ffff14b224 */ /* 0x000fe200078e0a14 */
[----:B------:R-:W-:Y:S01]  /*1c90*/  @!P0 IADD3 R8, -R8, RZ, RZ ;  /* 0x000000ff08088210 */ /* 0x000fe20007ffe1ff */
[----:B------:R-:W-:Y:S01]  /*1ca0*/  @!P6 IMAD.MOV R16, RZ, RZ, -R16 ;  /* 0x000000ffff10e224 */ /* 0x000fe200078e0a10 */
[C---:B------:R-:W-:Y:S01]  /*1cb0*/  SEL R18, R7.reuse, R14, !P4 ;  /* 0x0000000e07127207 */ /* 0x040fe20006000000 */
[----:B------:R-:W-:Y:S01]  /*1cc0*/  @!P1 IMAD.MOV R10, RZ, RZ, -R10 ;  /* 0x000000ffff0a9224 */ /* 0x000fe200078e0a0a */
[C---:B------:R-:W-:Y:S01]  /*1cd0*/  SEL R11, R7.reuse, R8, !P4 ;  /* 0x00000008070b7207 */ /* 0x040fe20006000000 */
[----:B------:R-:W-:Y:S01]  /*1ce0*/  @!P2 IMAD.MOV R19, RZ, RZ, -R19 ;  /* 0x000000ffff13a224 */ /* 0x000fe200078e0a13 */
[----:B------:R-:W-:-:S02]  /*1cf0*/  SEL R8, R7, R20, !P4 ;  /* 0x0000001407087207 */ /* 0x000fc40006000000 */
[----:B------:R-:W-:Y:S02]  /*1d00*/  MOV R20, c[0x0][0x168] ;  /* 0x00005a0000147a02 */ /* 0x000fe40000000f00 */
[----:B------:R-:W-:Y:S02]  /*1d10*/  MOV R14, UR4 ;  /* 0x00000004000e7c02 */ /* 0x000fe40008000f00 */
[C---:B------:R-:W-:Y:S01]  /*1d20*/  SEL R17, R7.reuse, R13, !P4 ;  /* 0x0000000d07117207 */ /* 0x040fe20006000000 */
[----:B------:R-:W-:Y:S01]  /*1d30*/  IMAD R20, R20, 0x100, R23 ;  /* 0x0000010014147824 */ /* 0x000fe200078e0217 */
[C---:B------:R-:W-:Y:S02]  /*1d40*/  SEL R16, R7.reuse, R16, !P4 ;  /* 0x0000001007107207 */ /* 0x040fe40006000000 */
        /* <DEDUP_REMOVED lines=12> */
.L_x_1240:
        /* <DEDUP_REMOVED lines=20> */
.L_x_1241:
        /* <DEDUP_REMOVED lines=9> */
.L_x_1242:
        /* <DEDUP_REMOVED lines=31> */
.L_x_1233:
[----:B------:R-:W-:Y:S05]  /*21d0*/  BSYNC B0 ;  /* 0x0000000000007941 */ /* 0x000fea0003800000 */
.L_x_1232:
        /* <DEDUP_REMOVED lines=8> */
[----:B------:R-:W-:Y:S05]  /*2260*/  CALL.REL.NOINC `($__internal_67_$__cuda_sm70_warpsync) ;  /* 0x00000fe000007944 */ /* 0x000fea0003c00000 */
.L_x_1236:
[----:B------:R-:W-:-:S06]  /*2270*/  NOP ;  /* 0x0000000000007918 */ /* 0x000fcc0000000000 */
[----:B------:R-:W-:Y:S05]  /*2280*/  BRA.DIV ~URZ, `(.L_x_1237) ;  /* 0x000009627f007947 */ /* 0x000fea000b800000 */
[----:B------:R-:W-:-:S05]  /*2290*/  MOV R13, UR5 ;  /* 0x00000005000d7c02 */ /* 0x000fca0008000f00 */
[----:B------:R1:W2:Y:S02]  /*22a0*/  SHFL.BFLY PT, R46, R38, R13, 0x1f ;  /* 0x0c001f0d262e7589 */ /* 0x0002a400000e0000 */
.L_x_1243:
[----:B------:R-:W-:Y:S01]  /*22b0*/  IABS R44, c[0x0][0x19c] ;  /* 0x00006700002c7a13 */ /* 0x000fe20000000000 */
[----:B------:R-:W-:Y:S01]  /*22c0*/  IMAD.MOV.U32 R12, RZ, RZ, RZ ;  /* 0x000000ffff0c7224 */ /* 0x000fe200078e00ff */
[----:B------:R-:W-:Y:S02]  /*22d0*/  ISETP.GE.AND P2, PT, R24, RZ, PT ;  /* 0x000000ff1800720c */ /* 0x000fe40003f46270 */
[----:B------:R-:W3:Y:S01]  /*22e0*/  I2F.RP R45, R44 ;  /* 0x0000002c002d7306 */ /* 0x000ee20000209400 */
[----:B------:R-:W-:-:S07]  /*22f0*/  ISETP.NE.AND P3, PT, RZ, c[0x0][0x19c], PT ;  /* 0x00006700ff007a0c */ /* 0x000fce0003f65270 */
[----:B---3--:R-:W3:Y:S02]  /*2300*/  MUFU.RCP R45, R45 ;  /* 0x0000002d002d7308 */ /* 0x008ee40000001000 */
[----:B---3--:R-:W-:-:S06]  /*2310*/  IADD3 R47, R45, 0xffffffe, RZ ;  /* 0x0ffffffe2d2f7810 */ /* 0x008fcc0007ffe0ff */
[----:B-1----:R1:W3:Y:S02]  /*2320*/  F2I.FTZ.U32.TRUNC.NTZ R13, R47 ;  /* 0x0000002f000d7305 */ /* 0x0022e4000021f000 */
[----:B-12---:R-:W-:-:S05]  /*2330*/  FADD.FTZ R47, -R46, -RZ ;  /* 0x800000ff2e2f7221 */ /* 0x006fca0000010100 */
[----:B------:R-:W-:Y:S01]  /*2340*/  FSEL R46, R47, R46, !P0 ;  /* 0x0000002e2f2e7208 */ /* 0x000fe20004000000 */
        /* <DEDUP_REMOVED lines=15> */
[----:B------:R-:W-:-:S04]  /*2440*/  IMAD R12, R39, c[0x0][0x19c], R12 ;  /* 0x00006700270c7a24 */ /* 0x000fc800078e020c */
[----:B------:R-:W1:Y:S04]  /*2450*/  LDS R13, [R13.X4] ;  /* 0x000000000d0d7984 */ /* 0x000e680000004800 */
[----:B------:R-:W2:Y:S01]  /*2460*/  LDS R45, [R12.X4] ;  /* 0x000000000c2d7984 */ /* 0x000ea20000004800 */
[----:B-1----:R-:W-:-:S04]  /*2470*/  FMUL.FTZ R46, R46, R13 ;  /* 0x0000000d2e2e7220 */ /* 0x002fc80000410000 */
[----:B--2---:R-:W-:Y:S01]  /*2480*/  FFMA.FTZ R38, R38, R45, R46 ;  /* 0x0000002d26267223 */ /* 0x004fe2000001002e */
[----:B------:R-:W-:Y:S05]  /*2490*/  BRA.DIV ~URZ, `(.L_x_1238) ;  /* 0x000007c27f007947 */ /* 0x000fea000b800000 */
[----:B------:R-:W-:Y:S01]  /*24a0*/  IADD3 R46, R19, R18, RZ ;  /* 0x00000012132e7210 */ /* 0x000fe20007ffe0ff */
[----:B------:R-:W-:Y:S01]  /*24b0*/  IMAD R44, R39, c[0x0][0x19c], R18 ;  /* 0x00006700272c7a24 */ /* 0x000fe200078e0212 */
[----:B------:R-:W-:Y:S01]  /*24c0*/  MOV R53, UR5 ;  /* 0x0000000500357c02 */ /* 0x000fe20008000f00 */
[----:B------:R-:W-:Y:S02]  /*24d0*/  IMAD.U32 R48, RZ, RZ, UR5 ;  /* 0x00000005ff307e24 */ /* 0x000fe4000f8e00ff */
[----:B------:R1:W-:Y:S01]  /*24e0*/  LDS R13, [R46.X4] ;  /* 0x000000002e0d7984 */ /* 0x0003e20000004800 */
[C---:B------:R-:W-:Y:S02]  /*24f0*/  IMAD.IADD R50, R19.reuse, 0x1, R16 ;  /* 0x0000000113327824 */ /* 0x040fe400078e0210 */
[--C-:B------:R-:W-:Y:S01]  /*2500*/  IMAD.IADD R45, R19, 0x1, R17.reuse ;  /* 0x00000001132d7824 */ /* 0x100fe200078e0211 */
[----:B------:R-:W-:Y:S01]  /*2510*/  LDS R44, [R44.X4] ;  /* 0x000000002c2c7984 */ /* 0x000fe20000004800 */
[----:B------:R-:W-:-:S02]  /*2520*/  IMAD R47, R39, c[0x0][0x19c], R17 ;  /* 0x00006700272f7a24 */ /* 0x000fc400078e0211 */
[----:B------:R-:W-:Y:S01]  /*2530*/  IMAD.U32 R52, RZ, RZ, UR5 ;  /* 0x00000005ff347e24 */ /* 0x000fe2000f8e00ff */
[----:B------:R-:W2:Y:S01]  /*2540*/  SHFL.BFLY PT, R12, R41, R48, 0x1f ;  /* 0x0c001f30290c7589 */ /* 0x000ea200000e0000 */
[----:B-1----:R-:W-:-:S03]  /*2550*/  IMAD R46, R39, c[0x0][0x19c], R16 ;  /* 0x00006700272e7a24 */ /* 0x002fc600078e0210 */
[----:B------:R-:W-:Y:S04]  /*2560*/  LDS R45, [R45.X4] ;  /* 0x000000002d2d7984 */ /* 0x000fe80000004800 */
[----:B------:R-:W-:Y:S04]  /*2570*/  LDS R46, [R46.X4] ;  /* 0x000000002e2e7984 */ /* 0x000fe80000004800 */
[----:B------:R-:W-:Y:S04]  /*2580*/  LDS R47, [R47.X4] ;  /* 0x000000002f2f7984 */ /* 0x000fe80000004800 */
[----:B------:R-:W1:Y:S04]  /*2590*/  SHFL.BFLY PT, R51, R43, R52, 0x1f ;  /* 0x0c001f342b337589 */ /* 0x000e6800000e0000 */
[----:B------:R-:W3:Y:S01]  /*25a0*/  SHFL.BFLY PT, R48, R40, R53, 0x1f ;  /* 0x0c001f3528307589 */ /* 0x000ee200000e0000 */
[----:B--2---:R-:W-:-:S04]  /*25b0*/  @!P0 FADD.FTZ R12, -R12, -RZ ;  /* 0x800000ff0c0c8221 */ /* 0x004fc80000010100 */
[----:B------:R-:W-:Y:S02]  /*25c0*/  FMUL.FTZ R13, R12, R13 ;  /* 0x0000000d0c0d7220 */ /* 0x000fe40000410000 */
[----:B------:R2:W-:Y:S02]  /*25d0*/  LDS R12, [R50.X4] ;  /* 0x00000000320c7984 */ /* 0x0005e40000004800 */
[----:B------:R-:W-:Y:S02]  /*25e0*/  FFMA.FTZ R41, R41, R44, R13 ;  /* 0x0000002c29297223 */ /* 0x000fe4000001000d */
[----:B------:R-:W-:Y:S02]  /*25f0*/  IMAD.IADD R44, R19, 0x1, R11 ;  /* 0x00000001132c7824 */ /* 0x000fe400078e020b */
[----:B-1----:R-:W-:Y:S02]  /*2600*/  @!P0 FADD.FTZ R51, -R51, -RZ ;  /* 0x800000ff33338221 */ /* 0x002fe40000010100 */
[----:B--2---:R-:W-:-:S02]  /*2610*/  IMAD.U32 R50, RZ, RZ, UR5 ;  /* 0x00000005ff327e24 */ /* 0x004fc4000f8e00ff */
[----:B------:R-:W-:Y:S01]  /*2620*/  LDS R44, [R44.X4] ;  /* 0x000000002c2c7984 */ /* 0x000fe20000004800 */
[----:B---3--:R-:W-:-:S03]  /*2630*/  @!P0 FADD.FTZ R48, -R48, -RZ ;  /* 0x800000ff30308221 */ /* 0x008fc60000010100 */
[----:B------:R-:W1:Y:S01]  /*2640*/  SHFL.BFLY PT, R13, R42, R50, 0x1f ;  /* 0x0c001f322a0d7589 */ /* 0x000e6200000e0000 */
[----:B------:R-:W-:Y:S02]  /*2650*/  FMUL.FTZ R45, R48, R45 ;  /* 0x0000002d302d7220 */ /* 0x000fe40000410000 */
[C---:B------:R-:W-:Y:S01]  /*2660*/  IMAD R48, R39.reuse, c[0x0][0x19c], R10 ;  /* 0x0000670027307a24 */ /* 0x040fe200078e020a */
[----:B------:R-:W2:Y:S01]  /*2670*/  SHFL.BFLY PT, R53, R14, R50, 0x1f ;  /* 0x0c001f320e357589 */ /* 0x000ea200000e0000 */
[----:B------:R-:W-:Y:S02]  /*2680*/  FFMA.FTZ R40, R40, R47, R45 ;  /* 0x0000002f28287223 */ /* 0x000fe4000001002d */
[----:B------:R-:W-:Y:S01]  /*2690*/  IMAD R47, R39, c[0x0][0x19c], R11 ;  /* 0x00006700272f7a24 */ /* 0x000fe200078e020b */
[----:B------:R-:W3:Y:S04]  /*26a0*/  SHFL.BFLY PT, R45, R49, R52, 0x1f ;  /* 0x0c001f34312d7589 */ /* 0x000ee800000e0000 */
[----:B------:R-:W-:Y:S04]  /*26b0*/  LDS R48, [R48.X4] ;  /* 0x0000000030307984 */ /* 0x000fe80000004800 */
[----:B------:R-:W4:Y:S01]  /*26c0*/  LDS R47, [R47.X4] ;  /* 0x000000002f2f7984 */ /* 0x000f220000004800 */
[----:B-1----:R-:W-:-:S02]  /*26d0*/  @!P0 FADD.FTZ R13, -R13, -RZ ;  /* 0x800000ff0d0d8221 */ /* 0x002fc40000010100 */
[----:B------:R-:W-:Y:S01]  /*26e0*/  FMUL.FTZ R51, R51, R12 ;  /* 0x0000000c33337220 */ /* 0x000fe20000410000 */
[----:B------:R-:W-:Y:S01]  /*26f0*/  IADD3 R12, R19, R10, RZ ;  /* 0x0000000a130c7210 */ /* 0x000fe20007ffe0ff */
[----:B--2---:R-:W-:Y:S02]  /*2700*/  @!P0 FADD.FTZ R53, -R53, -RZ ;  /* 0x800000ff35358221 */ /* 0x004fe40000010100 */
[----:B------:R-:W-:Y:S02]  /*2710*/  FFMA.FTZ R43, R43, R46, R51 ;  /* 0x0000002e2b2b7223 */ /* 0x000fe40000010033 */
[--C-:B------:R-:W-:Y:S01]  /*2720*/  IMAD.IADD R46, R19, 0x1, R9.reuse ;  /* 0x00000001132e7824 */ /* 0x100fe200078e0209 */
[----:B------:R-:W1:Y:S01]  /*2730*/  LDS R12, [R12.X4] ;  /* 0x000000000c0c7984 */ /* 0x000e620000004800 */
[----:B------:R-:W-:Y:S02]  /*2740*/  IMAD R51, R39, c[0x0][0x19c], R9 ;  /* 0x0000670027337a24 */ /* 0x000fe400078e0209 */
[----:B------:R-:W-:-:S02]  /*2750*/  FMUL.FTZ R13, R13, R44 ;  /* 0x0000002c0d0d7220 */ /* 0x000fc40000410000 */
[----:B------:R2:W5:Y:S01]  /*2760*/  LDS R44, [R46.X4] ;  /* 0x000000002e2c7984 */ /* 0x0005620000004800 */
[----:B---3--:R-:W-:-:S03]  /*2770*/  @!P0 FADD.FTZ R45, -R45, -RZ ;  /* 0x800000ff2d2d8221 */ /* 0x008fc60000010100 */
[----:B------:R-:W3:Y:S01]  /*2780*/  LDS R51, [R51.X4] ;  /* 0x0000000033337984 */ /* 0x000ee20000004800 */
[----:B--2---:R-:W-:-:S06]  /*2790*/  IMAD.U32 R46, RZ, RZ, UR5 ;  /* 0x00000005ff2e7e24 */ /* 0x004fcc000f8e00ff */
[----:B------:R2:W2:Y:S01]  /*27a0*/  SHFL.BFLY PT, R46, R15, R46, 0x1f ;  /* 0x0c001f2e0f2e7589 */ /* 0x0004a200000e0000 */
[----:B----4-:R-:W-:Y:S02]  /*27b0*/  FFMA.FTZ R42, R42, R47, R13 ;  /* 0x0000002f2a2a7223 */ /* 0x010fe4000001000d */
[----:B-1----:R-:W-:-:S04]  /*27c0*/  FMUL.FTZ R12, R45, R12 ;  /* 0x0000000c2d0c7220 */ /* 0x002fc80000410000 */
[----:B------:R-:W-:Y:S02]  /*27d0*/  FFMA.FTZ R49, R49, R48, R12 ;  /* 0x0000003031317223 */ /* 0x000fe4000001000c */
[----:B-----5:R-:W-:-:S04]  /*27e0*/  FMUL.FTZ R44, R53, R44 ;  /* 0x0000002c352c7220 */ /* 0x020fc80000410000 */
[----:B---3--:R-:W-:Y:S02]  /*27f0*/  FFMA.FTZ R14, R14, R51, R44 ;  /* 0x000000330e0e7223 */ /* 0x008fe4000001002c */
.L_x_1244:
[--C-:B--2---:R-:W-:Y:S02]  /*2800*/  IMAD.IADD R13, R19, 0x1, R8.reuse ;  /* 0x00000001130d7824 */ /* 0x104fe400078e0208 */
[----:B------:R-:W-:Y:S02]  /*2810*/  IMAD R12, R39, c[0x0][0x19c], R8 ;  /* 0x00006700270c7a24 */ /* 0x000fe400078e0208 */
[----:B------:R-:W-:Y:S02]  /*2820*/  @!P0 FADD.FTZ R46, -R46, -RZ ;  /* 0x800000ff2e2e8221 */ /* 0x000fe40000010100 */
[----:B------:R-:W1:Y:S04]  /*2830*/  LDS R13, [R13.X4] ;  /* 0x000000000d0d7984 */ /* 0x000e680000004800 */
[----:B------:R-:W2:Y:S01]  /*2840*/  LDS R12, [R12.X4] ;  /* 0x000000000c0c7984 */ /* 0x000ea20000004800 */
[----:B-1----:R-:W-:-:S04]  /*2850*/  FMUL.FTZ R44, R46, R13 ;  /* 0x0000000d2e2c7220 */ /* 0x002fc80000410000 */
[----:B--2---:R-:W-:Y:S01]  /*2860*/  FFMA.FTZ R15, R15, R12, R44 ;  /* 0x0000000c0f0f7223 */ /* 0x004fe2000001002c */
[----:B------:R-:W-:Y:S05]  /*2870*/  BRA.CONV ~URZ, `(.L_x_1239) ;  /* 0x000000337f007947 */ /* 0x000fea000b800000 */
[----:B------:R-:W-:Y:S02]  /*2880*/  MOV R13, 0xffffffff ;  /* 0xffffffff000d7802 */ /* 0x000fe40000000f00 */
[----:B------:R-:W-:Y:S02]  /*2890*/  MOV R12, 0x28b0 ;  /* 0x000028b0000c7802 */ /* 0x000fe40000000f00 */
[----:B------:R-:W-:Y:S05]  /*28a0*/  CALL.REL.NOINC `($__internal_67_$__cuda_sm70_warpsync) ;  /* 0x000009a000007944 */ /* 0x000fea0003c00000 */
.L_x_1239:
[----:B------:R-:W-:-:S06]  /*28b0*/  NOP ;  /* 0x0000000000007918 */ /* 0x000fcc0000000000 */
.L_x_1235:
[----:B------:R-:W-:Y:S05]  /*28c0*/  BSYNC B0 ;  /* 0x0000000000007941 */ /* 0x000fea0003800000 */
.L_x_1234:
        /* <DEDUP_REMOVED lines=17> */
[----:B-1----:R-:W-:Y:S05]  /*29e0*/  @!P0 BRA `(.L_x_1240) ;  /* 0xfffff42000008947 */ /* 0x002fea000383ffff */
[----:B------:R-:W-:Y:S05]  /*29f0*/  EXIT ;  /* 0x000000000000794d */ /* 0x000fea0003800000 */
.L_x_1230:
[----:B------:R-:W-:Y:S01]  /*2a00*/  HFMA2.MMA R46, -RZ, RZ, 0, 1.847743988037109375e-06 ;  /* 0x0000001fff2e7435 */ /* 0x000fe200000001ff */
[----:B------:R-:W-:Y:S01]  /*2a10*/  IMAD.MOV.U32 R47, RZ, RZ, 0x10 ;  /* 0x00000010ff2f7424 */ /* 0x000fe200078e00ff */
[----:B------:R-:W-:Y:S01]  /*2a20*/  MOV R12, 0x2a50 ;  /* 0x00002a50000c7802 */ /* 0x000fe20000000f00 */
[----:B------:R-:W-:-:S03]  /*2a30*/  IMAD.MOV.U32 R45, RZ, RZ, -0x1 ;  /* 0xffffffffff2d7424 */ /* 0x000fc600078e00ff */
[----:B------:R-:W-:Y:S05]  /*2a40*/  CALL.REL.NOINC `($__internal_66_$__cuda_sm70_shflsync_bfly_p) ;  /* 0x000007c000007944 */ /* 0x000fea0003c00000 */
[----:B-12---:R-:W-:Y:S05]  /*2a50*/  BRA `(.L_x_1241) ;  /* 0xfffff4f000007947 */ /* 0x006fea000383ffff */
.L_x_1231:
[----:B-1----:R-:W-:Y:S01]  /*2a60*/  IMAD.MOV.U32 R48, RZ, RZ, R49 ;  /* 0x000000ffff307224 */ /* 0x002fe200078e0031 */
[----:B------:R-:W-:Y:S01]  /*2a70*/  MOV R46, 0x1f ;  /* 0x0000001f002e7802 */ /* 0x000fe20000000f00 */
[----:B------:R-:W-:Y:S01]  /*2a80*/  IMAD.MOV.U32 R47, RZ, RZ, 0x8 ;  /* 0x00000008ff2f7424 */ /* 0x000fe200078e00ff */
[----:B------:R-:W-:Y:S01]  /*2a90*/  MOV R12, 0x2ac0 ;  /* 0x00002ac0000c7802 */ /* 0x000fe20000000f00 */
[----:B------:R-:W-:-:S02]  /*2aa0*/  IMAD.MOV.U32 R45, RZ, RZ, -0x1 ;  /* 0xffffffffff2d7424 */ /* 0x000fc400078e00ff */
[----:B------:R-:W-:Y:S05]  /*2ab0*/  CALL.REL.NOINC `($__internal_66_$__cuda_sm70_shflsync_bfly_p) ;  /* 0x0000075000007944 */ /* 0x000fea0003c00000 */
[----:B-12---:R-:W-:Y:S01]  /*2ac0*/  FADD.FTZ R48, R49, R46 ;  /* 0x0000002e31307221 */ /* 0x006fe20000010000 */
[----:B------:R-:W-:Y:S01]  /*2ad0*/  MOV R45, 0xffffffff ;  /* 0xffffffff002d7802 */ /* 0x000fe20000000f00 */
[----:B------:R-:W-:Y:S01]  /*2ae0*/  IMAD.MOV.U32 R47, RZ, RZ, 0x4 ;  /* 0x00000004ff2f7424 */ /* 0x000fe200078e00ff */
[----:B------:R-:W-:Y:S01]  /*2af0*/  MOV R12, 0x2b20 ;  /* 0x00002b20000c7802 */ /* 0x000fe20000000f00 */
[----:B------:R-:W-:-:S02]  /*2b00*/  IMAD.MOV.U32 R46, RZ, RZ, 0x1f ;  /* 0x0000001fff2e7424 */ /* 0x000fc400078e00ff */
[----:B------:R-:W-:Y:S05]  /*2b10*/  CALL.REL.NOINC `($__internal_66_$__cuda_sm70_shflsync_bfly_p) ;  /* 0x000006f000007944 */ /* 0x000fea0003c00000 */
[----:B-12---:R-:W-:Y:S01]  /*2b20*/  FADD.FTZ R48, R48, R46 ;  /* 0x0000002e30307221 */ /* 0x006fe20000010000 */
[----:B------:R-:W-:Y:S01]  /*2b30*/  MOV R12, 0x2b80 ;  /* 0x00002b80000c7802 */ /* 0x000fe20000000f00 */
[----:B------:R-:W-:-:S02]  /*2b40*/  IMAD.MOV.U32 R47, RZ, RZ, 0x2 ;  /* 0x00000002ff2f7424 */ /* 0x000fc400078e00ff */
[----:B------:R-:W-:Y:S02]  /*2b50*/  IMAD.MOV.U32 R46, RZ, RZ, 0x1f ;  /* 0x0000001fff2e7424 */ /* 0x000fe400078e00ff */
[----:B------:R-:W-:Y:S02]  /*2b60*/  IMAD.MOV.U32 R45, RZ, RZ, -0x1 ;  /* 0xffffffffff2d7424 */ /* 0x000fe400078e00ff */
[----:B------:R-:W-:Y:S05]  /*2b70*/  CALL.REL.NOINC `($__internal_66_$__cuda_sm70_shflsync_bfly_p) ;  /* 0x0000069000007944 */ /* 0x000fea0003c00000 */
[----:B-1----:R-:W-:Y:S01]  /*2b80*/  HFMA2.MMA R47, -RZ, RZ, 0, 5.9604644775390625e-08 ;  /* 0x00000001ff2f7435 */ /* 0x002fe200000001ff */
[----:B--2---:R-:W-:Y:S01]  /*2b90*/  FADD.FTZ R48, R48, R46 ;  /* 0x0000002e30307221 */ /* 0x004fe20000010000 */
[----:B------:R-:W-:Y:S01]  /*2ba0*/  MOV R12, 0x2be0 ;  /* 0x00002be0000c7802 */ /* 0x000fe20000000f00 */
[----:B------:R-:W-:Y:S02]  /*2bb0*/  IMAD.MOV.U32 R46, RZ, RZ, 0x1f ;  /* 0x0000001fff2e7424 */ /* 0x000fe400078e00ff */
[----:B------:R-:W-:Y:S02]  /*2bc0*/  IMAD.MOV.U32 R45, RZ, RZ, -0x1 ;  /* 0xffffffffff2d7424 */ /* 0x000fe400078e00ff */
[----:B------:R-:W-:Y:S05]  /*2bd0*/  CALL.REL.NOINC `($__internal_66_$__cuda_sm70_shflsync_bfly_p) ;  /* 0x0000063000007944 */ /* 0x000fea0003c00000 */
[----:B-12---:R-:W-:Y:S05]  /*2be0*/  BRA `(.L_x_1242) ;  /* 0xfffff3f000007947 */ /* 0x006fea000383ffff */
.L_x_1237:
[----:B------:R-:W-:Y:S01]  /*2bf0*/  IMAD.MOV.U32 R48, RZ, RZ, R38 ;  /* 0x000000ffff307224 */ /* 0x000fe200078e0026 */
[----:B------:R-:W-:Y:S01]  /*2c00*/  MOV R47, UR5 ;  /* 0x00000005002f7c02 */ /* 0x000fe20008000f00 */
[----:B------:R-:W-:Y:S01]  /*2c10*/  IMAD.MOV.U32 R46, RZ, RZ, 0x1f ;  /* 0x0000001fff2e7424 */ /* 0x000fe200078e00ff */
[----:B------:R-:W-:Y:S01]  /*2c20*/  MOV R12, 0x2c50 ;  /* 0x00002c50000c7802 */ /* 0x000fe20000000f00 */
[----:B------:R-:W-:-:S02]  /*2c30*/  IMAD.MOV.U32 R45, RZ, RZ, -0x1 ;  /* 0xffffffffff2d7424 */ /* 0x000fc400078e00ff */
[----:B------:R-:W-:Y:S05]  /*2c40*/  CALL.REL.NOINC `($__internal_66_$__cuda_sm70_shflsync_bfly_p) ;  /* 0x000005c000007944 */ /* 0x000fea0003c00000 */
[----:B-12---:R-:W-:Y:S05]  /*2c50*/  BRA `(.L_x_1243) ;  /* 0xfffff65000007947 */ /* 0x006fea000383ffff */
.L_x_1238:
[----:B------:R-:W-:Y:S01]  /*2c60*/  IMAD.MOV.U32 R48, RZ, RZ, R41 ;  /* 0x000000ffff307224 */ /* 0x000fe200078e0029 */
[----:B------:R-:W-:Y:S01]  /*2c70*/  MOV R47, UR5 ;  /* 0x00000005002f7c02 */ /* 0x000fe20008000f00 */
[----:B------:R-:W-:Y:S01]  /*2c80*/  IMAD.MOV.U32 R46, RZ, RZ, 0x1f ;  /* 0x0000001fff2e7424 */ /* 0x000fe200078e00ff */
[----:B------:R-:W-:Y:S01]  /*2c90*/  MOV R12, 0x2cc0 ;  /* 0x00002cc0000c7802 */ /* 0x000fe20000000f00 */
[----:B------:R-:W-:-:S02]  /*2ca0*/  IMAD.MOV.U32 R45, RZ, RZ, -0x1 ;  /* 0xffffffffff2d7424 */ /* 0x000fc400078e00ff */
[----:B------:R-:W-:Y:S05]  /*2cb0*/  CALL.REL.NOINC `($__internal_66_$__cuda_sm70_shflsync_bfly_p) ;  /* 0x0000055000007944 */ /* 0x000fea0003c00000 */
[--C-:B------:R-:W-:Y:S01]  /*2cc0*/  IMAD.IADD R44, R19, 0x1, R18.reuse ;  /* 0x00000001132c7824 */ /* 0x100fe200078e0212 */
[----:B-1----:R-:W-:Y:S01]  /*2cd0*/  MOV R48, R40 ;  /* 0x0000002800307202 */ /* 0x002fe20000000f00 */
[----:B------:R-:W-:-:S02]  /*2ce0*/  IMAD R12, R39, c[0x0][0x19c], R18 ;  /* 0x00006700270c7a24 */ /* 0x000fc400078e0212 */
[----:B--2---:R-:W-:Y:S02]  /*2cf0*/  FADD.FTZ R13, -R46, -RZ ;  /* 0x800000ff2e0d7221 */ /* 0x004fe40000010100 */
[----:B------:R-:W1:Y:S01]  /*2d00*/  LDS R44, [R44.X4] ;  /* 0x000000002c2c7984 */ /* 0x000e620000004800 */
[----:B------:R-:W-:Y:S02]  /*2d10*/  IMAD.U32 R47, RZ, RZ, UR5 ;  /* 0x00000005ff2f7e24 */ /* 0x000fe4000f8e00ff */
[----:B------:R-:W-:Y:S01]  /*2d20*/  FSEL R13, R13, R46, !P0 ;  /* 0x0000002e0d0d7208 */ /* 0x000fe20004000000 */
[----:B------:R-:W2:Y:S01]  /*2d30*/  LDS R12, [R12.X4] ;  /* 0x000000000c0c7984 */ /* 0x000ea20000004800 */
[----:B------:R-:W-:Y:S02]  /*2d40*/  IMAD.MOV.U32 R46, RZ, RZ, 0x1f ;  /* 0x0000001fff2e7424 */ /* 0x000fe400078e00ff */
[----:B------:R-:W-:Y:S02]  /*2d50*/  IMAD.MOV.U32 R45, RZ, RZ, -0x1 ;  /* 0xffffffffff2d7424 */ /* 0x000fe400078e00ff */
[----:B-1----:R-:W-:-:S04]  /*2d60*/  FMUL.FTZ R13, R13, R44 ;  /* 0x0000002c0d0d7220 */ /* 0x002fc80000410000 */
[----:B--2---:R-:W-:Y:S01]  /*2d70*/  FFMA.FTZ R41, R41, R12, R13 ;  /* 0x0000000c29297223 */ /* 0x004fe2000001000d */
[----:B------:R-:W-:Y:S02]  /*2d80*/  MOV R12, 0x2da0 ;  /* 0x00002da0000c7802 */ /* 0x000fe40000000f00 */
[----:B------:R-:W-:Y:S05]  /*2d90*/  CALL.REL.NOINC `($__internal_66_$__cuda_sm70_shflsync_bfly_p) ;  /* 0x0000047000007944 */ /* 0x000fea0003c00000 */
[----:B------:R-:W-:Y:S01]  /*2da0*/  IADD3 R13, R19, R17, RZ ;  /* 0x00000011130d7210 */ /* 0x000fe20007ffe0ff */
[----:B------:R-:W-:Y:S02]  /*2db0*/  IMAD R12, R39, c[0x0][0x19c], R17 ;  /* 0x00006700270c7a24 */ /* 0x000fe400078e0211 */
[----:B-12---:R-:W-:Y:S02]  /*2dc0*/  FADD.FTZ R47, -R46, -RZ ;  /* 0x800000ff2e2f7221 */ /* 0x006fe40000010100 */
[----:B------:R-:W-:Y:S01]  /*2dd0*/  IMAD.MOV.U32 R48, RZ, RZ, R43 ;  /* 0x000000ffff307224 */ /* 0x000fe200078e002b */
[----:B------:R-:W1:Y:S02]  /*2de0*/  LDS R13, [R13.X4] ;  /* 0x000000000d0d7984 */ /* 0x000e640000004800 */
[----:B------:R-:W-:Y:S01]  /*2df0*/  FSEL R44, R47, R46, !P0 ;  /* 0x0000002e2f2c7208 */ /* 0x000fe20004000000 */
[----:B------:R-:W-:Y:S01]  /*2e00*/  IMAD.U32 R47, RZ, RZ, UR5 ;  /* 0x00000005ff2f7e24 */ /* 0x000fe2000f8e00ff */
[----:B------:R2:W3:Y:S01]  /*2e10*/  LDS R45, [R12.X4] ;  /* 0x000000000c2d7984 */ /* 0x0004e20000004800 */
[----:B------:R-:W-:Y:S01]  /*2e20*/  IMAD.MOV.U32 R46, RZ, RZ, 0x1f ;  /* 0x0000001fff2e7424 */ /* 0x000fe200078e00ff */
[----:B--2---:R-:W-:Y:S01]  /*2e30*/  MOV R12, 0x2e80 ;  /* 0x00002e80000c7802 */ /* 0x004fe20000000f00 */
[----:B-1----:R-:W-:-:S04]  /*2e40*/  FMUL.FTZ R44, R44, R13 ;  /* 0x0000000d2c2c7220 */ /* 0x002fc80000410000 */
[----:B---3--:R-:W-:Y:S01]  /*2e50*/  FFMA.FTZ R40, R40, R45, R44 ;  /* 0x0000002d28287223 */ /* 0x008fe2000001002c */
[----:B------:R-:W-:Y:S02]  /*2e60*/  MOV R45, 0xffffffff ;  /* 0xffffffff002d7802 */ /* 0x000fe40000000f00 */
[----:B------:R-:W-:Y:S05]  /*2e70*/  CALL.REL.NOINC `($__internal_66_$__cuda_sm70_shflsync_bfly_p) ;  /* 0x0000039000007944 */ /* 0x000fea0003c00000 */
[--C-:B------:R-:W-:Y:S02]  /*2e80*/  IMAD.IADD R13, R19, 0x1, R16.reuse ;  /* 0x00000001130d7824 */ /* 0x100fe400078e0210 */
[----:B------:R-:W-:Y:S02]  /*2e90*/  IMAD R12, R39, c[0x0][0x19c], R16 ;  /* 0x00006700270c7a24 */ /* 0x000fe400078e0210 */
[----:B-12---:R-:W-:Y:S02]  /*2ea0*/  FADD.FTZ R45, -R46, -RZ ;  /* 0x800000ff2e2d7221 */ /* 0x006fe40000010100 */
[----:B------:R-:W1:Y:S01]  /*2eb0*/  LDS R13, [R13.X4] ;  /* 0x000000000d0d7984 */ /* 0x000e620000004800 */
[----:B------:R-:W-:Y:S02]  /*2ec0*/  IMAD.MOV.U32 R48, RZ, RZ, R42 ;  /* 0x000000ffff307224 */ /* 0x000fe400078e002a */
[----:B------:R-:W-:Y:S01]  /*2ed0*/  FSEL R44, R45, R46, !P0 ;  /* 0x0000002e2d2c7208 */ /* 0x000fe20004000000 */
[----:B------:R-:W2:Y:S01]  /*2ee0*/  LDS R12, [R12.X4] ;  /* 0x000000000c0c7984 */ /* 0x000ea20000004800 */
[----:B------:R-:W-:Y:S01]  /*2ef0*/  HFMA2.MMA R46, -RZ, RZ, 0, 1.847743988037109375e-06 ;  /* 0x0000001fff2e7435 */ /* 0x000fe200000001ff */
[----:B------:R-:W-:-:S02]  /*2f00*/  IMAD.U32 R47, RZ, RZ, UR5 ;  /* 0x00000005ff2f7e24 */ /* 0x000fc4000f8e00ff */
[----:B------:R-:W-:Y:S02]  /*2f10*/  IMAD.MOV.U32 R45, RZ, RZ, -0x1 ;  /* 0xffffffffff2d7424 */ /* 0x000fe400078e00ff */
[----:B-1----:R-:W-:-:S04]  /*2f20*/  FMUL.FTZ R44, R44, R13 ;  /* 0x0000000d2c2c7220 */ /* 0x002fc80000410000 */
[----:B--2---:R-:W-:Y:S01]  /*2f30*/  FFMA.FTZ R43, R43, R12, R44 ;  /* 0x0000000c2b2b7223 */ /* 0x004fe2000001002c */
        /* <DEDUP_REMOVED lines=8> */
[----:B------:R2:W3:Y:S01]  /*2fc0*/  LDS R45, [R12.X4] ;  /* 0x000000000c2d7984 */ /* 0x0004e20000004800 */
[----:B------:R-:W-:Y:S01]  /*2fd0*/  MOV R47, UR5 ;  /* 0x00000005002f7c02 */ /* 0x000fe20008000f00 */
[----:B------:R-:W-:Y:S01]  /*2fe0*/  IMAD.MOV.U32 R46, RZ, RZ, 0x1f ;  /* 0x0000001fff2e7424 */ /* 0x000fe200078e00ff */
[----:B--2---:R-:W-:Y:S01]  /*2ff0*/  MOV R12, 0x3040 ;  /* 0x00003040000c7802 */ /* 0x004fe20000000f00 */
[----:B-1----:R-:W-:-:S04]  /*3000*/  FMUL.FTZ R44, R44, R13 ;  /* 0x0000000d2c2c7220 */ /* 0x002fc80000410000 */
[----:B---3--:R-:W-:Y:S02]  /*3010*/  FFMA.FTZ R42, R42, R45, R44 ;  /* 0x0000002d2a2a7223 */ /* 0x008fe4000001002c */
[----:B------:R-:W-:Y:S02]  /*3020*/  IMAD.MOV.U32 R45, RZ, RZ, -0x1 ;  /* 0xffffffffff2d7424 */ /* 0x000fe400078e00ff */
[----:B------:R-:W-:Y:S05]  /*3030*/  CALL.REL.NOINC `($__internal_66_$__cuda_sm70_shflsync_bfly_p) ;  /* 0x000001d000007944 */ /* 0x000fea0003c00000 */
[--C-:B------:R-:W-:Y:S01]  /*3040*/  IMAD.IADD R13, R19, 0x1, R10.reuse ;  /* 0x00000001130d7824 */ /* 0x100fe200078e020a */
[----:B-1----:R-:W-:Y:S01]  /*3050*/  MOV R48, R14 ;  /* 0x0000000e00307202 */ /* 0x002fe20000000f00 */
[----:B------:R-:W-:Y:S02]  /*3060*/  IMAD R12, R39, c[0x0][0x19c], R10 ;  /* 0x00006700270c7a24 */ /* 0x000fe400078e020a */
[----:B--2---:R-:W-:Y:S02]  /*3070*/  FADD.FTZ R45, -R46, -RZ ;  /* 0x800000ff2e2d7221 */ /* 0x004fe40000010100 */
[----:B------:R-:W1:Y:S01]  /*3080*/  LDS R13, [R13.X4] ;  /* 0x000000000d0d7984 */ /* 0x000e620000004800 */
[----:B------:R-:W-:Y:S02]  /*3090*/  IMAD.U32 R47, RZ, RZ, UR5 ;  /* 0x00000005ff2f7e24 */ /* 0x000fe4000f8e00ff */
[----:B------:R-:W-:Y:S01]  /*30a0*/  FSEL R44, R45, R46, !P0 ;  /* 0x0000002e2d2c7208 */ /* 0x000fe20004000000 */
[----:B------:R-:W2:Y:S01]  /*30b0*/  LDS R12, [R12.X4] ;  /* 0x000000000c0c7984 */ /* 0x000ea20000004800 */
[----:B------:R-:W-:-:S02]  /*30c0*/  IMAD.MOV.U32 R46, RZ, RZ, 0x1f ;  /* 0x0000001fff2e7424 */ /* 0x000fc400078e00ff */
        /* <DEDUP_REMOVED lines=19> */
[----:B-12---:R-:W-:Y:S05]  /*3200*/  BRA `(.L_x_1244) ;  /* 0xfffff5f000007947 */ /* 0x006fea000383ffff */
        .weak           $__internal_66_$__cuda_sm70_shflsync_bfly_p
        .type           $__internal_66_$__cuda_sm70_shflsync_bfly_p,@function
        .size           $__internal_66_$__cuda_sm70_shflsync_bfly_p,($__internal_67_$__cuda_sm70_warpsync - $__internal_66_$__cuda_sm70_shflsync_bfly_p)
$__internal_66_$__cuda_sm70_shflsync_bfly_p:
[----:B------:R-:W-:Y:S01]  /*3210*/  IMAD.MOV.U32 R13, RZ, RZ, 0x0 ;  /* 0x00000000ff0d7424 */ /* 0x000fe200078e00ff */
[----:B------:R-:W-:Y:S04]  /*3220*/  WARPSYNC R45 ;  /* 0x0000002d00007348 */ /* 0x000fe80003800000 */
[----:B------:R1:W2:Y:S01]  /*3230*/  SHFL.BFLY PT, R46, R48, R47, R46 ;  /* 0x0c00002f302e7389 */ /* 0x0002a200000e002e */
[----:B------:R-:W-:Y:S05]  /*3240*/  RET.REL.NODEC R12 `(_ZN12tensorrt_llm7kernels32fusedQKNormRopeKernelNTokenHeadsIN3c108BFloat16EfLi256ELb0ELi8EEEvPviiifPKvS6_S6_PKlii) ;  /* 0xffffcdb00c007950 */ /* 0x000fea0003c3ffff */
        .weak           $__internal_67_$__cuda_sm70_warpsync
        .type           $__internal_67_$__cuda_sm70_warpsync,@function
        .size           $__internal_67_$__cuda_sm70_warpsync,(.L_x_3703 - $__internal_67_$__cuda_sm70_warpsync)
$__internal_67_$__cuda_sm70_warpsync:
[----:B------:R-:W-:Y:S04]  /*3250*/  WARPSYNC R13 ;  /* 0x0000000d00007348 */ /* 0x000fe80003800000 */
[----:B------:R-:W-:-:S04]  /*3260*/  IMAD.MOV.U32 R13, RZ, RZ, 0x0 ;  /* 0x00000000ff0d7424 */ /* 0x000fc800078e00ff */
[----:B------:R-:W-:Y:S05]  /*3270*/  RET.REL.NODEC R12 `(_ZN12tensorrt_llm7kernels32fusedQKNormRopeKernelNTokenHeadsIN3c108BFloat16EfLi256ELb0ELi8EEEvPviiifPKvS6_S6_PKlii) ;  /* 0xffffcd800c007950 */ /* 0x000fea0003c3ffff */
.L_x_1245:
        /* <DEDUP_REMOVED lines=16> */
.L_x_3703:


//--------------------- .text._ZN12tensorrt_llm7kernels32fusedQKNormRopeKernelNTokenHeadsIN3c108BFloat16EfLi256ELb1ELi8EEEvPviiifPKvS6_S6_PKlii --------------------------
	.section	.text._ZN12tensorrt_llm7kernels32fusedQKNormRopeKernelNTokenHeadsIN3c108BFloat16EfLi256ELb1ELi8EEEvPviiifPKvS6_S6_PKlii,"ax",@progbits
	.sectioninfo	@"SHI_REGISTERS=48"
	.align	128
        .global         _ZN12tensorrt_llm7kernels32fusedQKNormRopeKernelNTokenHeadsIN3c108BFloat16EfLi256ELb1ELi8EEEvPviiifPKvS6_S6_PKlii
        .type           _ZN12tensorrt_llm7kernels32fusedQKNormRopeKernelNTokenHeadsIN3c108BFloat16EfLi256ELb1ELi8EEEvPviiifPKvS6_S6_PKlii,@function
        .size           _ZN12tensorrt_llm7kernels32fusedQKNormRopeKernelNTokenHeadsIN3c108BFloat16EfLi256ELb1ELi8EEEvPviiifPKvS6_S6_PKlii,(.L_x_3704 - _ZN12tensorrt_llm7kernels32fusedQKNormRopeKernelNTokenHeadsIN3c108BFloat16EfLi256ELb1ELi8EEEvPviiifPKvS6_S6_PKlii)
        .other          _ZN12tensorrt_llm7kernels32fusedQKNormRopeKernelNTokenHeadsIN3c108BFloat16EfLi256ELb1ELi8EEEvPviiifPKvS6_S6_PKlii,@"STO_CUDA_ENTRY STV_DEFAULT"
_ZN12tensorrt_llm7kernels32fusedQKNormRopeKernelNTokenHeadsIN3c108BFloat16EfLi256ELb1ELi8EEEvPviiifPKvS6_S6_PKlii:
.text._ZN12tensorrt_llm7kernels32fusedQKNormRopeKernelNTokenHeadsIN3c108BFloat16EfLi256ELb1ELi8EEEvPviiifPKvS6_S6_PKlii:
        /* <DEDUP_REMOVED lines=76> */
.L_x_1250:
        /* <DEDUP_REMOVED lines=45> */
.L_x_1249:
[----:B------:R-:W-:Y:S05]  /*0790*/  BSYNC B1 ;  /* 0x0000000000017941 */ /* 0x000fea0003800000 */
.L_x_1248:
        /* <DEDUP_REMOVED lines=9> */
.L_x_1251:
        /* <DEDUP_REMOVED lines=16> */
.L_x_1247:
[----:B------:R-:W-:Y:S05]  /*0930*/  BSYNC B0 ;  /* 0x0000000000007941 */ /* 0x000fea0003800000 */
.L_x_1246:
        /* <DEDUP_REMOVED lines=36> */
.L_x_1256:
        /* <DEDUP_REMOVED lines=13> */
.L_x_1255:
[----:B------:R-:W-:Y:S05]  /*0c50*/  BSYNC B1 ;  /* 0x0000000000017941 */ /* 0x000fea0003800000 */
.L_x_1254:
        /* <DEDUP_REMOVED lines=22> */
.L_x_1259:
        /* <DEDUP_REMOVED lines=49> */
.L_x_1258:
[----:B------:R-:W-:Y:S05]  /*10d0*/  BSYNC B1 ;  /* 0x0000000000017941 */ /* 0x000fea0003800000 */
.L_x_1257:
        /* <DEDUP_REMOVED lines=14> */
[----:B------:R-:W-:Y:S01]  /*11c0*/  IADD3.X R5, RZ, R15, RZ, P0, !PT ;  /* 0x0000000fff057210 */ /* 0x000fe200007fe4ff */
[----:B------:R-:W-:Y:S01]  /*11d0*/  @!PT LDS RZ, [RZ] ;  /* 0x00000000fffff984 */ /* 0x000fe20000000800 */
[----:B------:R-:W-:Y:S01]  /*11e0*/  @!PT LDS RZ, [RZ] ;  /* 0x00000000fffff984 */ /* 0x000fe20000000800 */
[----:B------:R-:W-:Y:S01]  /*11f0*/  @!PT LDS RZ, [RZ] ;  /* 0x00000000fffff984 */ /* 0x000fe20000000800 */
[----:B------:R1:W-:Y:S01]  /*1200*/  LDGSTS.E.BYPASS.128 [R25], [R14.64] ;  /* 0x000000000e197fae */ /* 0x0003e2000b901c4a */
[--C-:B------:R-:W-:Y:S01]  /*1210*/  IMAD.IADD R29, R23, 0x1, R18.reuse ;  /* 0x00000001171d7824 */ /* 0x100fe200078e0212 */
[----:B------:R-:W-:Y:S01]  /*1220*/  PLOP3.LUT P0, PT, PT, PT, PT, 0x8, 0x0 ;  /* 0x000000000000781c */ /* 0x000fe20003f0e170 */
[----:B------:R-:W-:Y:S01]  /*1230*/  IMAD.IADD R27, R21, 0x1, R18 ;  /* 0x00000001151b7824 */ /* 0x000fe200078e0212 */
[----:B------:R2:W-:Y:S01]  /*1240*/  LDGSTS.E.BYPASS.128 [R37], [R14.64+0x200] ;  /* 0x000002000e257fae */ /* 0x0005e2000b901c4a */
[----:B------:R-:W-:-:S02]  /*1250*/  IADD3 R6, R6, 0x100, RZ ;  /* 0x0000010006067810 */ /* 0x000fc40007ffe0ff */
[----:B------:R-:W-:Y:S01]  /*1260*/  IADD3.X R17, RZ, R17, RZ, P2, !PT ;  /* 0x00000011ff117210 */ /* 0x000fe200017fe4ff */
[----:B------:R2:W-:Y:S01]  /*1270*/  LDGSTS.E.BYPASS.128 [R35], [R14.64+0x400] ;  /* 0x000004000e237fae */ /* 0x0005e2000b901c4a */
[----:B-1----:R-:W-:-:S03]  /*1280*/  IMAD.IADD R25, R19, 0x1, R18 ;  /* 0x0000000113197824 */ /* 0x002fc600078e0212 */
[----:B------:R2:W-:Y:S04]  /*1290*/  LDGSTS.E.BYPASS.128 [R33], [R14.64+0x600] ;  /* 0x000006000e217fae */ /* 0x0005e8000b901c4a */
[----:B------:R2:W-:Y:S04]  /*12a0*/  LDGSTS.E.BYPASS.128 [R31], [R4.64+-0x800] ;  /* 0x00000800041f7fae */ /* 0x0005e8000b901c4a */
[----:B------:R2:W-:Y:S04]  /*12b0*/  LDGSTS.E.BYPASS.128 [R29], [R4.64+-0x600] ;  /* 0x00000a00041d7fae */ /* 0x0005e8000b901c4a */
[----:B------:R2:W-:Y:S04]  /*12c0*/  LDGSTS.E.BYPASS.128 [R27], [R4.64+-0x400] ;  /* 0x00000c00041b7fae */ /* 0x0005e8000b901c4a */
[----:B------:R2:W-:Y:S02]  /*12d0*/  LDGSTS.E.BYPASS.128 [R25], [R4.64+-0x200] ;  /* 0x00000e0004197fae */ /* 0x0005e4000b901c4a */
.L_x_1261:
[----:B------:R-:W-:Y:S05]  /*12e0*/  BSYNC B1 ;  /* 0x0000000000017941 */ /* 0x000fea0003800000 */
.L_x_1260:
        /* <DEDUP_REMOVED lines=15> */
.L_x_1253:
[----:B------:R-:W-:Y:S05]  /*13e0*/  BSYNC B0 ;  /* 0x0000000000007941 */ /* 0x000fea0003800000 */
.L_x_1252:
[----:B-12---:R-:W-:Y:S01]  /*13f0*/  IMAD.SHL.U32 R14, R8, 0x8, RZ ;  /* 0x00000008080e7824 */ /* 0x006fe200078e00ff */
[----:B------:R-:W0:Y:S01]  /*1400*/  LDGDEPBAR ;  /* 0x00000000000079af */ /* 0x000e220000000000 */
[----:B-----5:R-:W-:-:S04]  /*1410*/  IMAD.MOV.U32 R5, RZ, RZ, 0x2 ;  /* 0x00000002ff057424 */ /* 0x020fc800078e00ff */
[----:B------:R-:W-:-:S04]  /*1420*/  IMAD.WIDE.U32 R6, R14, R5, c[0x0][0x178] ;  /* 0x00005e000e067625 */ /* 0x000fc800078e0005 */
[----:B------:R-:W-:Y:S01]  /*1430*/  IMAD.WIDE.U32 R4, R14, R5, c[0x0][0x180] ;  /* 0x000060000e047625 */ /* 0x000fe200078e0005 */
[----:B------:R1:W5:Y:S04]  /*1440*/  LDG.E.U16 R10, [R6.64] ;  /* 0x0000000a060a7981 */ /* 0x000368000c1e1500 */
[----:B------:R1:W5:Y:S04]  /*1450*/  LDG.E.U16 R13, [R6.64+0x2] ;  /* 0x0000020a060d7981 */ /* 0x000368000c1e1500 */
[----:B------:R1:W5:Y:S04]  /*1460*/  LDG.E.U16 R15, [R6.64+0x4] ;  /* 0x0000040a060f7981 */ /* 0x000368000c1e1500 */
        /* <DEDUP_REMOVED lines=15> */
[----:B------:R-:W-:Y:S01]  /*1560*/  LEA R11, R11, R14, 0xb ;  /* 0x0000000e0b0b7211 */ /* 0x000fe200078e58ff */
[----:B------:R-:W-:Y:S01]  /*1570*/  ULDC UR5, c[0x0][0x19c] ;  /* 0x0000670000057ab9 */ /* 0x000fe20000000800 */
[----:B-1----:R-:W-:Y:S01]  /*1580*/  LEA R5, R8, UR4, 0x4 ;  /* 0x0000000408057c11 */ /* 0x002fe2000f8e20ff */
[----:B------:R-:W-:Y:S01]  /*1590*/  ULEA.HI UR6, UR8, UR5, URZ, 0x1 ;  /* 0x0000000508067291 */ /* 0x000fe2000f8f083f */
[----:B-----5:R-:W-:Y:S01]  /*15a0*/  PRMT R14, RZ, 0x5410, R15 ;  /* 0x00005410ff0e7816 */ /* 0x020fe2000000000f */
[----:B------:R-:W-:Y:S01]  /*15b0*/  USHF.R.S32.HI UR4, URZ, 0x1f, UR8 ;  /* 0x0000001f3f047899 */ /* 0x000fe20008011408 */
[----:B------:R-:W-:Y:S01]  /*15c0*/  PRMT R15, RZ, 0x5410, R16 ;  /* 0x00005410ff0f7816 */ /* 0x000fe20000000010 */
        /* <DEDUP_REMOVED lines=8> */
[----:B------:R-:W-:Y:S01]  /*1650*/  IMAD R20, R3, UR7, RZ ;  /* 0x0000000703147c24 */ /* 0x000fe2000f8e02ff */
[----:B------:R-:W-:Y:S01]  /*1660*/  LEA.HI R3, R2, R5, RZ, 0x1f ;  /* 0x0000000502037211 */ /* 0x000fe200078ff8ff */
[----:B------:R-:W-:Y:S01]  /*1670*/  ULEA.HI UR4, UR4, UR5, URZ, 0x3 ;  /* 0x0000000504047291 */ /* 0x000fe2000f8f183f */
[----:B------:R-:W-:Y:S01]  /*1680*/  PRMT R10, RZ, 0x5410, R10 ;  /* 0x00005410ff0a7816 */ /* 0x000fe2000000000a */
[----:B------:R-:W-:Y:S01]  /*1690*/  IMAD.MOV.U32 R23, RZ, RZ, RZ ;  /* 0x000000ffff177224 */ /* 0x000fe200078e00ff */
[----:B------:R-:W-:Y:S01]  /*16a0*/  SHF.L.U32 R20, R20, 0x8, RZ ;  /* 0x0000000814147819 */ /* 0x000fe200000006ff */
[C---:B------:R-:W-:Y:S01]  /*16b0*/  IMAD R22, R8.reuse, 0x4, R5 ;  /* 0x0000000408167824 */ /* 0x040fe200078e0205 */
[----:B------:R-:W-:Y:S01]  /*16c0*/  PRMT R13, RZ, 0x5410, R13 ;  /* 0x00005410ff0d7816 */ /* 0x000fe2000000000d */
[----:B------:R-:W-:Y:S01]  /*16d0*/  USHF.R.S32.HI UR4, URZ, 0x3, UR4 ;  /* 0x000000033f047899 */ /* 0x000fe20008011404 */
[----:B------:R-:W-:Y:S01]  /*16e0*/  PRMT R21, RZ, 0x5410, R21 ;  /* 0x00005410ff157816 */ /* 0x000fe20000000015 */
[----:B------:R-:W-:Y:S01]  /*16f0*/  IMAD R25, R25, 0x100, R20 ;  /* 0x0000010019197824 */ /* 0x000fe200078e0214 */
[----:B------:R-:W-:-:S02]  /*1700*/  LEA R24, R8, R3, 0x2 ;  /* 0x0000000308187211 */ /* 0x000fc400078e10ff */
[----:B------:R-:W-:Y:S02]  /*1710*/  PRMT R26, RZ, 0x5410, R26 ;  /* 0x00005410ff1a7816 */ /* 0x000fe4000000001a */
[----:B------:R-:W-:Y:S02]  /*1720*/  PRMT R27, RZ, 0x5410, R27 ;  /* 0x00005410ff1b7816 */ /* 0x000fe4000000001b */
[----:B------:R-:W-:Y:S02]  /*1730*/  PRMT R28, RZ, 0x5410, R28 ;  /* 0x00005410ff1c7816 */ /* 0x000fe4000000001c */
[----:B------:R-:W-:Y:S02]  /*1740*/  PRMT R29, RZ, 0x5410, R29 ;  /* 0x00005410ff1d7816 */ /* 0x000fe4000000001d */
[----:B------:R-:W-:Y:S02]  /*1750*/  PRMT R30, RZ, 0x5410, R30 ;  /* 0x00005410ff1e7816 */ /* 0x000fe4000000001e */
[----:B------:R-:W-:-:S02]  /*1760*/  PRMT R31, RZ, 0x5410, R31 ;  /* 0x00005410ff1f7816 */ /* 0x000fc4000000001f */
[----:B------:R-:W-:Y:S02]  /*1770*/  PRMT R32, RZ, 0x5410, R32 ;  /* 0x00005410ff207816 */ /* 0x000fe40000000020 */
.L_x_1268:
[----:B------:R-:W1:Y:S01]  /*1780*/  LDS.128 R4, [R12] ;  /* 0x000000000c047984 */ /* 0x000e620000000c00 */
[----:B------:R-:W-:Y:S02]  /*1790*/  ISETP.GE.AND P2, PT, R9, c[0x0][0x168], PT ;  /* 0x00005a0009007a0c */ /* 0x000fe40003f46270 */
        /* <DEDUP_REMOVED lines=18> */
.L_x_1269:
        /* <DEDUP_REMOVED lines=9> */
.L_x_1270:
        /* <DEDUP_REMOVED lines=31> */
.L_x_1265:
[----:B------:R-:W-:Y:S05]  /*1b40*/  BSYNC B0 ;  /* 0x0000000000007941 */ /* 0x000fea0003800000 */
.L_x_1264:
[----:B------:R-:W-:Y:S01]  /*1b50*/  BSSY B0, `(.L_x_1266) ;  /* 0x000001d000007945 */ /* 0x000fe20003800000 */
[----:B------:R-:W-:Y:S02]  /*1b60*/  FMUL.FTZ R39, R39, R34 ;  /* 0x0000002227277220 */ /* 0x000fe40000410000 */
[----:B------:R-:W-:Y:S01]  /*1b70*/  FMUL.FTZ R34, R7, R40 ;  /* 0x0000002807227220 */ /* 0x000fe20000410000 */
[----:B------:R-:W-:Y:S05]  /*1b80*/  @P1 BRA `(.L_x_1267) ;  /* 0x0000019000001947 */ /* 0x000fea0003800000 */
[----:B------:R-:W1:Y:S04]  /*1b90*/  LDS R35, [R24.X4] ;  /* 0x0000000018237984 */ /* 0x000e680000004800 */
[----:B------:R-:W2:Y:S04]  /*1ba0*/  LDS R41, [R22.X4] ;  /* 0x0000000016297984 */ /* 0x000ea80000004800 */
[----:B------:R-:W3:Y:S04]  /*1bb0*/  LDS R36, [R24.X4+0x4] ;  /* 0x0000040018247984 */ /* 0x000ee80000004800 */
[----:B------:R-:W4:Y:S04]  /*1bc0*/  LDS R7, [R22.X4+0x4] ;  /* 0x0000040016077984 */ /* 0x000f280000004800 */
[----:B------:R-:W-:Y:S04]  /*1bd0*/  LDS R40, [R22.X4+0x8] ;  /* 0x0000080016287984 */ /* 0x000fe80000004800 */
[----:B------:R-:W-:Y:S01]  /*1be0*/  LDS R38, [R22.X4+0xc] ;  /* 0x00000c0016267984 */ /* 0x000fe20000004800 */
[----:B-1----:R-:W-:-:S02]  /*1bf0*/  FMUL.FTZ R37, R3, R35 ;  /* 0x0000002303257220 */ /* 0x002fc40000410000 */
[C---:B------:R-:W-:Y:S02]  /*1c00*/  FMUL.FTZ R42, R4.reuse, R35 ;  /* 0x00000023042a7220 */ /* 0x040fe40000410000 */
[----:B------:R-:W1:Y:S01]  /*1c10*/  LDS R35, [R24.X4+0x8] ;  /* 0x0000080018237984 */ /* 0x000e620000004800 */
[-C--:B--2---:R-:W-:Y:S02]  /*1c20*/  FFMA.FTZ R37, R4, R41.reuse, -R37 ;  /* 0x0000002904257223 */ /* 0x084fe40000010825 */
[----:B------:R-:W-:Y:S01]  /*1c30*/  FFMA.FTZ R3, R3, R41, R42 ;  /* 0x0000002903037223 */ /* 0x000fe2000001002a */
[----:B------:R-:W2:Y:S01]  /*1c40*/  LDS R4, [R24.X4+0xc] ;  /* 0x00000c0018047984 */ /* 0x000ea20000004800 */
[-C--:B---3--:R-:W-:Y:S02]  /*1c50*/  FMUL.FTZ R42, R2, R36.reuse ;  /* 0x00000024022a7220 */ /* 0x088fe40000410000 */
[C---:B------:R-:W-:Y:S02]  /*1c60*/  FMUL.FTZ R36, R5.reuse, R36 ;  /* 0x0000002405247220 */ /* 0x040fe40000410000 */
[----:B----4-:R-:W-:-:S02]  /*1c70*/  FFMA.FTZ R5, R5, R7, -R42 ;  /* 0x0000000705057223 */ /* 0x010fc4000001082a */
[----:B------:R-:W-:Y:S02]  /*1c80*/  FFMA.FTZ R2, R2, R7, R36 ;  /* 0x0000000702027223 */ /* 0x000fe40000010024 */
[-C--:B-1----:R-:W-:Y:S02]  /*1c90*/  FMUL.FTZ R7, R33, R35.reuse ;  /* 0x0000002321077220 */ /* 0x082fe40000410000 */
[----:B------:R-:W-:Y:S02]  /*1ca0*/  FMUL.FTZ R35, R6, R35 ;  /* 0x0000002306237220 */ /* 0x000fe40000410000 */
[-C--:B--2---:R-:W-:Y:S02]  /*1cb0*/  FMUL.FTZ R36, R34, R4.reuse ;  /* 0x0000000422247220 */ /* 0x084fe40000410000 */
[----:B------:R-:W-:Y:S02]  /*1cc0*/  FMUL.FTZ R41, R39, R4 ;  /* 0x0000000427297220 */ /* 0x000fe40000410000 */
[----:B------:R-:W-:-:S02]  /*1cd0*/  FFMA.FTZ R6, R6, R40, -R7 ;  /* 0x0000002806067223 */ /* 0x000fc40000010807 */
[----:B------:R-:W-:Y:S02]  /*1ce0*/  FFMA.FTZ R33, R33, R40, R35 ;  /* 0x0000002821217223 */ /* 0x000fe40000010023 */
[-C--:B------:R-:W-:Y:S02]  /*1cf0*/  FFMA.FTZ R39, R39, R38.reuse, -R36 ;  /* 0x0000002627277223 */ /* 0x080fe40000010824 */
[----:B------:R-:W-:Y:S02]  /*1d00*/  FFMA.FTZ R34, R34, R38, R41 ;  /* 0x0000002622227223 */ /* 0x000fe40000010029 */
[----:B------:R-:W-:Y:S02]  /*1d10*/  IMAD.MOV.U32 R4, RZ, RZ, R37 ;  /* 0x000000ffff047224 */ /* 0x000fe400078e0025 */
.L_x_1267:
[----:B------:R-:W-:Y:S05]  /*1d20*/  BSYNC B0 ;  /* 0x0000000000007941 */ /* 0x000fea0003800000 */
.L_x_1266:
[----:B------:R-:W-:Y:S01]  /*1d30*/  ISETP.GE.AND P0, PT, R9, c[0x0][0x168], PT ;  /* 0x00005a0009007a0c */ /* 0x000fe20003f06270 */
[----:B------:R-:W-:Y:S01]  /*1d40*/  IMAD.MOV.U32 R35, RZ, RZ, 0x2 ;  /* 0x00000002ff237424 */ /* 0x000fe200078e00ff */
[----:B------:R-:W-:Y:S02]  /*1d50*/  F2FP.BF16.PACK_AB R5, R2, R5 ;  /* 0x000000050205723e */ /* 0x000fe400000010ff */
[----:B------:R-:W-:-:S02]  /*1d60*/  SEL R7, R20, R25, !P0 ;  /* 0x0000001914077207 */ /* 0x000fc40004000000 */
[----:B------:R-:W-:Y:S02]  /*1d70*/  SEL R36, RZ, c[0x0][0x168], !P0 ;  /* 0x00005a00ff247a07 */ /* 0x000fe40004000000 */
[----:B------:R-:W-:Y:S02]  /*1d80*/  F2FP.BF16.PACK_AB R4, R3, R4 ;  /* 0x000000040304723e */ /* 0x000fe400000010ff */
[----:B------:R-:W-:Y:S01]  /*1d90*/  F2FP.BF16.PACK_AB R6, R33, R6 ;  /* 0x000000062106723e */ /* 0x000fe200000010ff */
[----:B------:R-:W-:Y:S01]  /*1da0*/  IMAD R36, R36, -0x100, R7 ;  /* 0xffffff0024247824 */ /* 0x000fe200078e0207 */
[----:B------:R-:W-:Y:S02]  /*1db0*/  F2FP.BF16.PACK_AB R7, R34, R39 ;  /* 0x000000272207723e */ /* 0x000fe400000010ff */
[----:B------:R-:W-:Y:S02]  /*1dc0*/  IADD3 R23, R23, 0x1, RZ ;  /* 0x0000000117177810 */ /* 0x000fe40007ffe0ff */
[----:B------:R-:W-:-:S02]  /*1dd0*/  IADD3 R36, R36, R11, RZ ;  /* 0x0000000b24247210 */ /* 0x000fc40007ffe0ff */
[----:B------:R-:W-:Y:S02]  /*1de0*/  ISETP.GE.AND P0, PT, R23, R0, PT ;  /* 0x000000001700720c */ /* 0x000fe40003f06270 */
[----:B------:R-:W-:Y:S01]  /*1df0*/  IADD3 R12, R12, 0x200, RZ ;  /* 0x000002000c0c7810 */ /* 0x000fe20007ffe0ff */
[----:B------:R-:W-:Y:S01]  /*1e00*/  IMAD.WIDE R2, R36, R35, c[0x0][0x160] ;  /* 0x0000580024027625 */ /* 0x000fe200078e0223 */
[----:B------:R-:W-:Y:S02]  /*1e10*/  IADD3 R9, R9, 0x1, RZ ;  /* 0x0000000109097810 */ /* 0x000fe40007ffe0ff */
[----:B------:R-:W-:Y:S02]  /*1e20*/  IADD3 R11, R11, 0x100, RZ ;  /* 0x000001000b0b7810 */ /* 0x000fe40007ffe0ff */
[----:B------:R1:W-:Y:S05]  /*1e30*/  STG.E.128 [R2.64], R4 ;  /* 0x0000000402007986 */ /* 0x0003ea000c101d0a */
[----:B-1----:R-:W-:Y:S05]  /*1e40*/  @!P0 BRA `(.L_x_1268) ;  /* 0xfffff93000008947 */ /* 0x002fea000383ffff */
[----:B------:R-:W-:Y:S05]  /*1e50*/  EXIT ;  /* 0x000000000000794d */ /* 0x000fea0003800000 */
.L_x_1262:
[----:B------:R-:W-:Y:S01]  /*1e60*/  IMAD.MOV.U32 R5, RZ, RZ, 0x10 ;  /* 0x00000010ff057424 */ /* 0x000fe200078e00ff */
[----:B------:R-:W-:Y:S01]  /*1e70*/  MOV R2, 0x1eb0 ;  /* 0x00001eb000027802 */ /* 0x000fe20000000f00 */
[----:B------:R-:W-:-:S02]  /*1e80*/  IMAD.MOV.U32 R6, RZ, RZ, 0x1f ;  /* 0x0000001fff067424 */ /* 0x000fc400078e00ff */
[----:B------:R-:W-:Y:S02]  /*1e90*/  IMAD.MOV.U32 R41, RZ, RZ, -0x1 ;  /* 0xffffffffff297424 */ /* 0x000fe400078e00ff */
[----:B------:R-:W-:Y:S05]  /*1ea0*/  CALL.REL.NOINC `($__internal_68_$__cuda_sm70_shflsync_bfly_p) ;  /* 0x000001b000007944 */ /* 0x000fea0003c00000 */
[----:B--2---:R-:W-:Y:S01]  /*1eb0*/  MOV R2, R5 ;  /* 0x0000000500027202 */ /* 0x004fe20000000f00 */
[----:B-1----:R-:W-:Y:S05]  /*1ec0*/  BRA `(.L_x_1269) ;  /* 0xfffff9f000007947 */ /* 0x002fea000383ffff */
.L_x_1263:
[----:B-1----:R-:W-:Y:S01]  /*1ed0*/  IMAD.MOV.U32 R4, RZ, RZ, R40 ;  /* 0x000000ffff047224 */ /* 0x002fe200078e0028 */
[----:B------:R-:W-:Y:S01]  /*1ee0*/  MOV R41, 0xffffffff ;  /* 0xffffffff00297802 */ /* 0x000fe20000000f00 */
[----:B------:R-:W-:Y:S01]  /*1ef0*/  IMAD.MOV.U32 R5, RZ, RZ, 0x8 ;  /* 0x00000008ff057424 */ /* 0x000fe200078e00ff */
[----:B------:R-:W-:Y:S01]  /*1f00*/  MOV R2, 0x1f30 ;  /* 0x00001f3000027802 */ /* 0x000fe20000000f00 */
[----:B------:R-:W-:Y:S02]  /*1f10*/  IMAD.MOV.U32 R6, RZ, RZ, 0x1f ;  /* 0x0000001fff067424 */ /* 0x000fe400078e00ff */
[----:B------:R-:W-:Y:S05]  /*1f20*/  CALL.REL.NOINC `($__internal_68_$__cuda_sm70_shflsync_bfly_p) ;  /* 0x0000013000007944 */ /* 0x000fea0003c00000 */
[----:B-12---:R-:W-:Y:S01]  /*1f30*/  FADD.FTZ R4, R40, R5 ;  /* 0x0000000528047221 */ /* 0x006fe20000010000 */
[----:B------:R-:W-:Y:S01]  /*1f40*/  MOV R2, 0x1f90 ;  /* 0x00001f9000027802 */ /* 0x000fe20000000f00 */
[----:B------:R-:W-:Y:S02]  /*1f50*/  IMAD.MOV.U32 R5, RZ, RZ, 0x4 ;  /* 0x00000004ff057424 */ /* 0x000fe400078e00ff */
[----:B------:R-:W-:Y:S02]  /*1f60*/  IMAD.MOV.U32 R6, RZ, RZ, 0x1f ;  /* 0x0000001fff067424 */ /* 0x000fe400078e00ff */
[----:B------:R-:W-:-:S02]  /*1f70*/  IMAD.MOV.U32 R41, RZ, RZ, -0x1 ;  /* 0xffffffffff297424 */ /* 0x000fc400078e00ff */
[----:B------:R-:W-:Y:S05]  /*1f80*/  CALL.REL.NOINC `($__internal_68_$__cuda_sm70_shflsync_bfly_p) ;  /* 0x000000d000007944 */ /* 0x000fea0003c00000 */
[----:B-12---:R-:W-:Y:S01]  /*1f90*/  FADD.FTZ R4, R4, R5 ;  /* 0x0000000504047221 */ /* 0x006fe20000010000 */
[----:B------:R-:W-:Y:S01]  /*1fa0*/  HFMA2.MMA R5, -RZ, RZ, 0, 1.1920928955078125e-07 ;  /* 0x00000002ff057435 */ /* 0x000fe200000001ff */
[----:B------:R-:W-:Y:S01]  /*1fb0*/  IMAD.MOV.U32 R6, RZ, RZ, 0x1f ;  /* 0x0000001fff067424 */ /* 0x000fe200078e00ff */
[----:B------:R-:W-:Y:S01]  /*1fc0*/  MOV R2, 0x1ff0 ;  /* 0x00001ff000027802 */ /* 0x000fe20000000f00 */
[----:B------:R-:W-:-:S03]  /*1fd0*/  IMAD.MOV.U32 R41, RZ, RZ, -0x1 ;  /* 0xffffffffff297424 */ /* 0x000fc600078e00ff */
[----:B------:R-:W-:Y:S05]  /*1fe0*/  CALL.REL.NOINC `($__internal_68_$__cuda_sm70_shflsync_bfly_p) ;  /* 0x0000007000007944 */ /* 0x000fea0003c00000 */
[----:B-12---:R-:W-:Y:S01]  /*1ff0*/  FADD.FTZ R4, R4, R5 ;  /* 0x0000000504047221 */ /* 0x006fe20000010000 */
[----:B------:R-:W-:Y:S01]  /*2000*/  MOV R6, 0x1f ;  /* 0x0000001f00067802 */ /* 0x000fe20000000f00 */
[----:B------:R-:W-:Y:S01]  /*2010*/  IMAD.MOV.U32 R5, RZ, RZ, 0x1 ;  /* 0x00000001ff057424 */ /* 0x000fe200078e00ff */
[----:B------:R-:W-:Y:S01]  /*2020*/  MOV R2, 0x2050 ;  /* 0x0000205000027802 */ /* 0x000fe20000000f00 */
[----:B------:R-:W-:-:S02]  /*2030*/  IMAD.MOV.U32 R41, RZ, RZ, -0x1 ;  /* 0xffffffffff297424 */ /* 0x000fc400078e00ff */
[----:B------:R-:W-:Y:S05]  /*2040*/  CALL.REL.NOINC `($__internal_68_$__cuda_sm70_shflsync_bfly_p) ;  /* 0x0000001000007944 */ /* 0x000fea0003c00000 */
[----:B-12---:R-:W-:Y:S05]  /*2050*/  BRA `(.L_x_1270) ;  /* 0xfffff8f000007947 */ /* 0x006fea000383ffff */
        .weak           $__internal_68_$__cuda_sm70_shflsync_bfly_p
        .type           $__internal_68_$__cuda_sm70_shflsync_bfly_p,@function
        .size           $__internal_68_$__cuda_sm70_shflsync_bfly_p,(.L_x_3704 - $__internal_68_$__cuda_sm70_shflsync_bfly_p)
$__internal_68_$__cuda_sm70_shflsync_bfly_p:
[----:B------:R-:W-:Y:S01]  /*2060*/  IMAD.MOV.U32 R3, RZ, RZ, 0x0 ;  /* 0x00000000ff037424 */ /* 0x000fe200078e00ff */
[----:B------:R-:W-:Y:S04]  /*2070*/  WARPSYNC R41 ;  /* 0x0000002900007348 */ /* 0x000fe80003800000 */
[----:B------:R1:W2:Y:S01]  /*2080*/  SHFL.BFLY PT, R5, R4, R5, R6 ;  /* 0x0c00000504057389 */ /* 0x0002a200000e0006 */
[----:B------:R-:W-:Y:S05]  /*2090*/  RET.REL.NODEC R2 `(_ZN12tensorrt_llm7kernels32fusedQKNormRopeKernelNTokenHeadsIN3c108BFloat16EfLi256ELb1ELi8EEEvPviiifPKvS6_S6_PKlii) ;  /* 0xffffdf6002007950 */ /* 0x000fea0003c3ffff */
.L_x_1271:
        /* <DEDUP_REMOVED lines=14> */
.L_x_3704:


//--------------------- .text._ZN12tensorrt_llm7kernels32fusedQKNormRopeKernelNTokenHeadsIN3c108BFloat16EfLi128ELb0ELi8EEEvPviiifPKvS6_S6_PKlii --------------------------
	.section	.text._ZN12tensorrt_llm7kernels32fusedQKNormRopeKernelNTokenHeadsIN3c108BFloat16EfLi128ELb0ELi8EEEvPviiifPKvS6_S6_PKlii,"ax",@progbits
	.sectioninfo	@"SHI_REGISTERS=39"
	.align	128
        .global         _ZN12tensorrt_llm7kernels32fusedQKNormRopeKernelNTokenHeadsIN3c108BFloat16EfLi128ELb0ELi8EEEvPviiifPKvS6_S6_PKlii
        .type           _ZN12tensorrt_llm7kernels32fusedQKNormRopeKernelNTokenHeadsIN3c108BFloat16EfLi128ELb0ELi8EEEvPviiifPKvS6_S6_PKlii,@function
        .size           _ZN12tensorrt_llm7kernels32fusedQKNormRopeKernelNTokenHeadsIN3c108BFloat16EfLi128ELb0ELi8EEEvPviiifPKvS6_S6_PKlii,(.L_x_3706 - _ZN12tensorrt_llm7kernels32fusedQKNormRopeKernelNTokenHeadsIN3c108BFloat16EfLi128ELb0ELi8EEEvPviiifPKvS6_S6_PKlii)
        .other          _ZN12tensorrt_llm7kernels32fusedQKNormRopeKernelNTokenHeadsIN3c108BFloat16EfLi128ELb0ELi8EEEvPviiifPKvS6_S6_PKlii,@"STO_CUDA_ENTRY STV_DEFAULT"
_ZN12tensorrt_llm7kernels32fusedQKNormRopeKernelNTokenHeadsIN3c108BFloat16EfLi128ELb0ELi8EEEvPviiifPKvS6_S6_PKlii:
.text._ZN12tensorrt_llm7kernels32fusedQKNormRopeKernelNTokenHeadsIN3c108BFloat16EfLi128ELb0ELi8EEEvPviiifPKvS6_S6_PKlii:
        /* <DEDUP_REMOVED lines=78> */
.L_x_1276:
        /* <DEDUP_REMOVED lines=45> */
.L_x_1275:
[----:B------:R-:W-:Y:S05]  /*07b0*/  BSYNC B1 ;  /* 0x0000000000017941 */ /* 0x000fea0003800000 */
.L_x_1274:
        /* <DEDUP_REMOVED lines=9> */
.L_x_1277:
        /* <DEDUP_REMOVED lines=16> */
.L_x_1273:
[----:B------:R-:W-:Y:S05]  /*0950*/  BSYNC B0 ;  /* 0x0000000000007941 */ /* 0x000fea0003800000 */
.L_x_1272:
        /* <DEDUP_REMOVED lines=36> */
.L_x_1282:
        /* <DEDUP_REMOVED lines=13> */
.L_x_1281:
[----:B------:R-:W-:Y:S05]  /*0c70*/  BSYNC B1 ;  /* 0x0000000000017941 */ /* 0x000fea0003800000 */
.L_x_1280:
        /* <DEDUP_REMOVED lines=23> */
.L_x_1285:
        /* <DEDUP_REMOVED lines=49> */
.L_x_1284:
[----:B------:R-:W-:Y:S05]  /*1100*/  BSYNC B1 ;  /* 0x0000000000017941 */ /* 0x000fea0003800000 */
.L_x_1283:
        /* <DEDUP_REMOVED lines=32> */
.L_x_1287:
[----:B------:R-:W-:Y:S05]  /*1310*/  BSYNC B1 ;  /* 0x0000000000017941 */ /* 0x000fea0003800000 */
.L_x_1286:
        /* <DEDUP_REMOVED lines=15> */
.L_x_1279:
[----:B------:R-:W-:Y:S05]  /*1410*/  BSYNC B0 ;  /* 0x0000000000007941 */ /* 0x000fea0003800000 */
.L_x_1278:
[----:B-1----:R-:W-:Y:S01]  /*1420*/  HFMA2.MMA R13, -RZ, RZ, 0, 1.1920928955078125e-07 ;  /* 0x00000002ff0d7435 */ /* 0x002fe200000001ff */
[----:B------:R-:W-:Y:S01]  /*1430*/  IMAD.SHL.U32 R10, R6, 0x4, RZ ;  /* 0x00000004060a7824 */ /* 0x000fe200078e00ff */
[----:B------:R-:W0:Y:S08]  /*1440*/  LDGDEPBAR ;  /* 0x00000000000079af */ /* 0x000e300000000000 */
[----:B-----5:R-:W-:-:S04]  /*1450*/  IMAD.WIDE.U32 R4, R10, R13, c[0x0][0x178] ;  /* 0x00005e000a047625 */ /* 0x020fc800078e000d */
[----:B------:R-:W-:Y:S01]  /*1460*/  IMAD.WIDE.U32 R12, R10, R13, c[0x0][0x180] ;  /* 0x000060000a0c7625 */ /* 0x000fe200078e000d */
[----:B------:R1:W5:Y:S04]  /*1470*/  LDG.E.U16 R9, [R4.64] ;  /* 0x0000000a04097981 */ /* 0x000368000c1e1500 */
[----:B------:R1:W5:Y:S04]  /*1480*/  LDG.E.U16 R19, [R4.64+0x2] ;  /* 0x0000020a04137981 */ /* 0x000368000c1e1500 */
[----:B------:R1:W5:Y:S01]  /*1490*/  LDG.E.U16 R20, [R4.64+0x4] ;  /* 0x0000040a04147981 */ /* 0x000362000c1e1500 */
[----:B------:R-:W-:-:S04]  /*14a0*/  DEPBAR.LE SB0, 0x1 ;  /* 0x000080400000791a */ /* 0x000fc80000000000 */
[----:B------:R1:W5:Y:S04]  /*14b0*/  LDG.E.U16 R17, [R4.64+0x6] ;  /* 0x0000060a04117981 */ /* 0x000368000c1e1500 */
[----:B------:R1:W5:Y:S04]  /*14c0*/  LDG.E.U16 R18, [R12.64] ;  /* 0x0000000a0c127981 */ /* 0x000368000c1e1500 */
        /* <DEDUP_REMOVED lines=30> */
[----:B-1----:R-:W-:Y:S02]  /*16b0*/  IMAD.MOV.U32 R4, RZ, RZ, RZ ;  /* 0x000000ffff047224 */ /* 0x002fe400078e00ff */
[----:B--2---:R-:W-:-:S04]  /*16c0*/  IMAD.MOV R24, RZ, RZ, -R5 ;  /* 0x000000ffff187224 */ /* 0x004fc800078e0a05 */
[----:B------:R-:W-:-:S04]  /*16d0*/  IMAD R23, R24, R11, RZ ;  /* 0x0000000b18177224 */ /* 0x000fc800078e02ff */
[----:B------:R-:W-:Y:S01]  /*16e0*/  IMAD.HI.U32 R4, R5, R23, R4 ;  /* 0x0000001705047227 */ /* 0x000fe200078e0004 */
[----:B------:R-:W-:-:S03]  /*16f0*/  MOV R23, R25 ;  /* 0x0000001900177202 */ /* 0x000fc60000000f00 */
[----:B------:R-:W-:Y:S02]  /*1700*/  IMAD.MOV.U32 R25, RZ, RZ, R22 ;  /* 0x000000ffff197224 */ /* 0x000fe400078e0016 */
[----:B------:R-:W-:-:S04]  /*1710*/  IMAD.HI.U32 R5, R4, R23, RZ ;  /* 0x0000001704057227 */ /* 0x000fc800078e00ff */
[----:B------:R-:W-:-:S04]  /*1720*/  IMAD.HI.U32 R22, R4, R25, RZ ;  /* 0x0000001904167227 */ /* 0x000fc800078e00ff */
[----:B------:R-:W-:-:S04]  /*1730*/  IMAD.HI.U32 R4, R4, R27, RZ ;  /* 0x0000001b04047227 */ /* 0x000fc800078e00ff */
[----:B------:R-:W-:Y:S01]  /*1740*/  IMAD.MOV R24, RZ, RZ, -R5 ;  /* 0x000000ffff187224 */ /* 0x000fe200078e0a05 */
[----:B------:R-:W-:Y:S01]  /*1750*/  IADD3 R28, -R4, RZ, RZ ;  /* 0x000000ff041c7210 */ /* 0x000fe20007ffe1ff */
[----:B------:R-:W-:Y:S01]  /*1760*/  IMAD.MOV R22, RZ, RZ, -R22 ;  /* 0x000000ffff167224 */ /* 0x000fe200078e0a16 */
[----:B------:R-:W-:Y:S01]  /*1770*/  LOP3.LUT R5, RZ, c[0x0][0x19c], RZ, 0x33, !PT ;  /* 0x00006700ff057a12 */ /* 0x000fe200078e33ff */
        /* <DEDUP_REMOVED lines=8> */
[--C-:B------:R-:W-:Y:S01]  /*1800*/  @!P2 IMAD.IADD R24, R24, 0x1, -R11.reuse ;  /* 0x000000011818a824 */ /* 0x100fe200078e0a0b */
[----:B------:R-:W-:Y:S01]  /*1810*/  ISETP.GE.AND P2, PT, R21, RZ, PT ;  /* 0x000000ff1500720c */ /* 0x000fe20003f46270 */
[----:B------:R-:W-:Y:S01]  /*1820*/  @!P1 IMAD.IADD R22, R22, 0x1, -R11 ;  /* 0x0000000116169824 */ /* 0x000fe200078e0a0b */
[C---:B------:R-:W-:Y:S01]  /*1830*/  ISETP.GT.U32.AND P3, PT, R11.reuse, R4, PT ;  /* 0x000000040b00720c */ /* 0x040fe20003f64070 */
[----:B------:R-:W-:Y:S01]  /*1840*/  IMAD.MOV.U32 R12, RZ, RZ, RZ ;  /* 0x000000ffff0c7224 */ /* 0x000fe200078e00ff */
[C---:B------:R-:W-:Y:S02]  /*1850*/  ISETP.GT.U32.AND P5, PT, R11.reuse, R24, PT ;  /* 0x000000180b00720c */ /* 0x040fe40003fa4070 */
[----:B------:R-:W-:Y:S02]  /*1860*/  ISETP.GT.U32.AND P4, PT, R11, R22, PT ;  /* 0x000000160b00720c */ /* 0x000fe40003f84070 */
[----:B------:R-:W-:-:S02]  /*1870*/  ISETP.GE.AND P1, PT, R13, RZ, PT ;  /* 0x000000ff0d00720c */ /* 0x000fc40003f26270 */
[----:B------:R-:W-:-:S04]  /*1880*/  SHF.L.U32 R13, R6, 0x3, RZ ;  /* 0x00000003060d7819 */ /* 0x000fc800000006ff */
[----:B------:R-:W-:Y:S02]  /*1890*/  IADD3 R26, R26, UR4, R13 ;  /* 0x000000041a1a7c10 */ /* 0x000fe4000fffe00d */
[----:B------:R-:W-:Y:S01]  /*18a0*/  @!P3 IADD3 R4, R4, -R11, RZ ;  /* 0x8000000b0404b210 */ /* 0x000fe20007ffe0ff */
[--C-:B------:R-:W-:Y:S01]  /*18b0*/  @!P5 IMAD.IADD R24, R24, 0x1, -R11.reuse ;  /* 0x000000011818d824 */ /* 0x100fe200078e0a0b */
[----:B------:R-:W-:Y:S01]  /*18c0*/  ISETP.NE.AND P3, PT, RZ, c[0x0][0x19c], PT ;  /* 0x00006700ff007a0c */ /* 0x000fe20003f65270 */
[----:B------:R-:W-:Y:S02]  /*18d0*/  @!P4 IMAD.IADD R22, R22, 0x1, -R11 ;  /* 0x000000011616c824 */ /* 0x000fe400078e0a0b */
[----:B------:R-:W-:Y:S02]  /*18e0*/  @!P2 IMAD.MOV R24, RZ, RZ, -R24 ;  /* 0x000000ffff18a224 */ /* 0x000fe400078e0a18 */
[----:B------:R-:W-:Y:S01]  /*18f0*/  @!P0 IMAD.MOV R4, RZ, RZ, -R4 ;  /* 0x000000ffff048224 */ /* 0x000fe200078e0a04 */
[----:B------:R-:W-:Y:S01]  /*1900*/  @!P1 IADD3 R22, -R22, RZ, RZ ;  /* 0x000000ff16169210 */ /* 0x000fe20007ffe1ff */
[----:B------:R-:W-:Y:S01]  /*1910*/  IMAD R11, R2, UR7, RZ ;  /* 0x00000007020b7c24 */ /* 0x000fe2000f8e02ff */
[C---:B------:R-:W-:Y:S01]  /*1920*/  SEL R21, R5.reuse, R24, !P3 ;  /* 0x0000001805157207 */ /* 0x040fe20005800000 */
[----:B------:R-:W-:Y:S01]  /*1930*/  IMAD.MOV.U32 R24, RZ, RZ, c[0x0][0x168] ;  /* 0x00005a00ff187624 */ /* 0x000fe200078e00ff */
[----:B------:R-:W-:Y:S01]  /*1940*/  SEL R25, R5, R4, !P3 ;  /* 0x0000000405197207 */ /* 0x000fe20005800000 */
[----:B------:R-:W-:Y:S01]  /*1950*/  IMAD.SHL.U32 R11, R11, 0x80, RZ ;  /* 0x000000800b0b7824 */ /* 0x000fe200078e00ff */
[----:B------:R-:W-:Y:S01]  /*1960*/  SEL R23, R5, R22, !P3 ;  /* 0x0000001605177207 */ /* 0x000fe20005800000 */
[----:B------:R-:W-:Y:S01]  /*1970*/  ULEA.HI UR7, UR6, UR9, URZ, 0x2 ;  /* 0x0000000906077291 */ /* 0x000fe2000f8f103f */
[----:B------:R-:W-:Y:S01]  /*1980*/  IMAD R22, R8, c[0x0][0x19c], R3 ;  /* 0x0000670008167a24 */ /* 0x000fe200078e0203 */
[----:B------:R-:W-:Y:S01]  /*1990*/  ULEA.HI UR6, UR6, UR9, URZ, 0x3 ;  /* 0x0000000906067291 */ /* 0x000fe2000f8f183f */
[----:B------:R-:W-:Y:S01]  /*19a0*/  LEA R24, R24, R11, 0x7 ;  /* 0x0000000b18187211 */ /* 0x000fe200078e38ff */
[----:B------:R-:W-:Y:S01]  /*19b0*/  USHF.R.S32.HI UR7, URZ, 0x2, UR7 ;  /* 0x000000023f077899 */ /* 0x000fe20008011407 */
[----:B------:R-:W-:Y:S01]  /*19c0*/  SHF.R.U32.HI R25, RZ, 0x1, R25 ;  /* 0x00000001ff197819 */ /* 0x000fe20000011619 */
[----:B------:R-:W-:Y:S01]  /*19d0*/  USHF.R.S32.HI UR6, URZ, 0x3, UR6 ;  /* 0x000000033f067899 */ /* 0x000fe20008011406 */
[----:B------:R-:W-:-:S02]  /*19e0*/  SHF.R.U32.HI R23, RZ, 0x1, R23 ;  /* 0x00000001ff177819 */ /* 0x000fc40000011617 */
[----:B------:R-:W-:Y:S02]  /*19f0*/  SHF.R.U32.HI R21, RZ, 0x1, R21 ;  /* 0x00000001ff157819 */ /* 0x000fe40000011615 */
.L_x_1298:
[----:B------:R-:W1:Y:S01]  /*1a00*/  LDS.64 R2, [R26] ;  /* 0x000000001a027984 */ /* 0x000e620000000a00 */
[----:B------:R-:W-:Y:S02]  /*1a10*/  ISETP.GE.AND P0, PT, R0, c[0x0][0x168], PT ;  /* 0x00005a0000007a0c */ /* 0x000fe40003f06270 */
        /* <DEDUP_REMOVED lines=10> */
.L_x_1299:
        /* <DEDUP_REMOVED lines=9> */
.L_x_1300:
        /* <DEDUP_REMOVED lines=19> */
.L_x_1291:
[----:B------:R-:W-:Y:S05]  /*1c80*/  BSYNC B0 ;  /* 0x0000000000007941 */ /* 0x000fea0003800000 */
.L_x_1290:
        /* <DEDUP_REMOVED lines=8> */
[----:B------:R-:W-:Y:S05]  /*1d10*/  CALL.REL.NOINC `($__internal_70_$__cuda_sm70_warpsync) ;  /* 0x00000a2000007944 */ /* 0x000fea0003c00000 */
.L_x_1294:
[----:B------:R-:W-:-:S06]  /*1d20*/  NOP ;  /* 0x0000000000007918 */ /* 0x000fcc0000000000 */
[----:B------:R-:W-:Y:S05]  /*1d30*/  BRA.DIV ~URZ, `(.L_x_1295) ;  /* 0x000007127f007947 */ /* 0x000fea000b800000 */
[----:B------:R-:W-:-:S06]  /*1d40*/  IMAD.U32 R29, RZ, RZ, UR6 ;  /* 0x00000006ff1d7e24 */ /* 0x000fcc000f8e00ff */
[----:B------:R1:W2:Y:S02]  /*1d50*/  SHFL.BFLY PT, R29, R4, R29, 0x1f ;  /* 0x0c001f1d041d7589 */ /* 0x0002a400000e0000 */
.L_x_1301:
        /* <DEDUP_REMOVED lines=8> */
[----:B---3--:R-:W-:-:S05]  /*1de0*/  IADD3 R33, RZ, -R3, RZ ;  /* 0x80000003ff217210 */ /* 0x008fca0007ffe0ff */
        /* <DEDUP_REMOVED lines=9> */
[----:B------:R-:W-:Y:S01]  /*1e80*/  @!P2 IADD3 R3, R3, -R30, RZ ;  /* 0x8000001e0303a210 */ /* 0x000fe20007ffe0ff */
[----:B--2---:R-:W-:-:S04]  /*1e90*/  FADD.FTZ R30, -R29, -RZ ;  /* 0x800000ff1d1e7221 */ /* 0x004fc80000010100 */
[----:B------:R-:W-:Y:S01]  /*1ea0*/  @!P3 IMAD.MOV R3, RZ, RZ, -R3 ;  /* 0x000000ffff03b224 */ /* 0x000fe200078e0a03 */
[----:B------:R-:W-:Y:S02]  /*1eb0*/  @!P4 LOP3.LUT R3, RZ, c[0x0][0x19c], RZ, 0x33, !PT ;  /* 0x00006700ff03ca12 */ /* 0x000fe400078e33ff */
[----:B------:R-:W-:Y:S02]  /*1ec0*/  FSEL R29, R30, R29, !P1 ;  /* 0x0000001d1e1d7208 */ /* 0x000fe40004800000 */
[----:B------:R-:W-:-:S05]  /*1ed0*/  SHF.R.U32.HI R3, RZ, 0x1, R3 ;  /* 0x00000001ff037819 */ /* 0x000fca0000011603 */
[--C-:B------:R-:W-:Y:S02]  /*1ee0*/  IMAD.IADD R2, R22, 0x1, R3.reuse ;  /* 0x0000000116027824 */ /* 0x100fe400078e0203 */
[----:B------:R-:W-:-:S04]  /*1ef0*/  IMAD R3, R8, c[0x0][0x19c], R3 ;  /* 0x0000670008037a24 */ /* 0x000fc800078e0203 */
[----:B------:R-:W2:Y:S04]  /*1f00*/  LDS R2, [R2.X4] ;  /* 0x0000000002027984 */ /* 0x000ea80000004800 */
[----:B------:R-:W3:Y:S01]  /*1f10*/  LDS R3, [R3.X4] ;  /* 0x0000000003037984 */ /* 0x000ee20000004800 */
[----:B--2---:R-:W-:-:S04]  /*1f20*/  FMUL.FTZ R29, R29, R2 ;  /* 0x000000021d1d7220 */ /* 0x004fc80000410000 */
[----:B-1-3--:R-:W-:Y:S01]  /*1f30*/  FFMA.FTZ R4, R4, R3, R29 ;  /* 0x0000000304047223 */ /* 0x00afe2000001001d */
[----:B------:R-:W-:Y:S05]  /*1f40*/  BRA.DIV ~URZ, `(.L_x_1296) ;  /* 0x000005727f007947 */ /* 0x000fea000b800000 */
[C-C-:B------:R-:W-:Y:S01]  /*1f50*/  IMAD.IADD R29, R22.reuse, 0x1, R25.reuse ;  /* 0x00000001161d7824 */ /* 0x140fe200078e0219 */
[----:B------:R-:W-:Y:S01]  /*1f60*/  IADD3 R3, R22, R23, RZ ;  /* 0x0000001716037210 */ /* 0x000fe20007ffe0ff */
[C---:B------:R-:W-:Y:S02]  /*1f70*/  IMAD R30, R8.reuse, c[0x0][0x19c], R25 ;  /* 0x00006700081e7a24 */ /* 0x040fe400078e0219 */
[----:B------:R-:W-:Y:S02]  /*1f80*/  IMAD R32, R8, c[0x0][0x19c], R23 ;  /* 0x0000670008207a24 */ /* 0x000fe400078e0217 */
[----:B------:R-:W-:Y:S01]  /*1f90*/  LDS R29, [R29.X4] ;  /* 0x000000001d1d7984 */ /* 0x000fe20000004800 */
[----:B------:R-:W-:Y:S02]  /*1fa0*/  IMAD.U32 R31, RZ, RZ, UR6 ;  /* 0x00000006ff1f7e24 */ /* 0x000fe4000f8e00ff */
[----:B------:R-:W-:Y:S01]  /*1fb0*/  IMAD.U32 R33, RZ, RZ, UR6 ;  /* 0x00000006ff217e24 */ /* 0x000fe2000f8e00ff */
[----:B------:R-:W-:Y:S01]  /*1fc0*/  LDS R3, [R3.X4] ;  /* 0x0000000003037984 */ /* 0x000fe20000004800 */
[----:B------:R-:W-:-:S03]  /*1fd0*/  IMAD.U32 R35, RZ, RZ, UR6 ;  /* 0x00000006ff237e24 */ /* 0x000fc6000f8e00ff */
[----:B------:R-:W-:Y:S04]  /*1fe0*/  LDS R30, [R30.X4] ;  /* 0x000000001e1e7984 */ /* 0x000fe80000004800 */
[----:B------:R-:W-:Y:S04]  /*1ff0*/  LDS R32, [R32.X4] ;  /* 0x0000000020207984 */ /* 0x000fe80000004800 */
[----:B------:R-:W1:Y:S04]  /*2000*/  SHFL.BFLY PT, R34, R5, R31, 0x1f ;  /* 0x0c001f1f05227589 */ /* 0x000e6800000e0000 */
[----:B------:R-:W2:Y:S04]  /*2010*/  SHFL.BFLY PT, R36, R27, R33, 0x1f ;  /* 0x0c001f211b247589 */ /* 0x000ea800000e0000 */
[----:B------:R3:W4:Y:S01]  /*2020*/  SHFL.BFLY PT, R2, R28, R35, 0x1f ;  /* 0x0c001f231c027589 */ /* 0x00072200000e0000 */
[----:B-1----:R-:W-:-:S02]  /*2030*/  @!P1 FADD.FTZ R34, -R34, -RZ ;  /* 0x800000ff22229221 */ /* 0x002fc40000010100 */
[----:B--2---:R-:W-:Y:S02]  /*2040*/  @!P1 FADD.FTZ R36, -R36, -RZ ;  /* 0x800000ff24249221 */ /* 0x004fe40000010100 */
[----:B------:R-:W-:Y:S02]  /*2050*/  FMUL.FTZ R29, R34, R29 ;  /* 0x0000001d221d7220 */ /* 0x000fe40000410000 */
[----:B------:R-:W-:Y:S02]  /*2060*/  FMUL.FTZ R3, R36, R3 ;  /* 0x0000000324037220 */ /* 0x000fe40000410000 */
[----:B------:R-:W-:Y:S02]  /*2070*/  FFMA.FTZ R5, R5, R30, R29 ;  /* 0x0000001e05057223 */ /* 0x000fe4000001001d */
[----:B------:R-:W-:Y:S02]  /*2080*/  FFMA.FTZ R27, R27, R32, R3 ;  /* 0x000000201b1b7223 */ /* 0x000fe40000010003 */
.L_x_1302:
[----:B---34-:R-:W-:Y:S01]  /*2090*/  IADD3 R29, R22, R21, RZ ;  /* 0x00000015161d7210 */ /* 0x018fe20007ffe0ff */
[----:B------:R-:W-:Y:S02]  /*20a0*/  IMAD R3, R8, c[0x0][0x19c], R21 ;  /* 0x0000670008037a24 */ /* 0x000fe400078e0215 */
[----:B------:R-:W-:-:S03]  /*20b0*/  @!P1 FADD.FTZ R2, -R2, -RZ ;  /* 0x800000ff02029221 */ /* 0x000fc60000010100 */
[----:B------:R-:W1:Y:S04]  /*20c0*/  LDS R29, [R29.X4] ;  /* 0x000000001d1d7984 */ /* 0x000e680000004800 */
[----:B------:R-:W2:Y:S01]  /*20d0*/  LDS R3, [R3.X4] ;  /* 0x0000000003037984 */ /* 0x000ea20000004800 */
[----:B-1----:R-:W-:-:S04]  /*20e0*/  FMUL.FTZ R2, R2, R29 ;  /* 0x0000001d02027220 */ /* 0x002fc80000410000 */
[----:B--2---:R-:W-:Y:S01]  /*20f0*/  FFMA.FTZ R28, R28, R3, R2 ;  /* 0x000000031c1c7223 */ /* 0x004fe20000010002 */
[----:B------:R-:W-:Y:S05]  /*2100*/  BRA.CONV ~URZ, `(.L_x_1297) ;  /* 0x000000337f007947 */ /* 0x000fea000b800000 */
[----:B------:R-:W-:Y:S01]  /*2110*/  IMAD.MOV.U32 R3, RZ, RZ, -0x1 ;  /* 0xffffffffff037424 */ /* 0x000fe200078e00ff */
[----:B------:R-:W-:Y:S02]  /*2120*/  MOV R2, 0x2140 ;  /* 0x0000214000027802 */ /* 0x000fe40000000f00 */
[----:B------:R-:W-:Y:S05]  /*2130*/  CALL.REL.NOINC `($__internal_70_$__cuda_sm70_warpsync) ;  /* 0x0000060000007944 */ /* 0x000fea0003c00000 */
.L_x_1297:
[----:B------:R-:W-:-:S06]  /*2140*/  NOP ;  /* 0x0000000000007918 */ /* 0x000fcc0000000000 */
.L_x_1293:
[----:B------:R-:W-:Y:S05]  /*2150*/  BSYNC B0 ;  /* 0x0000000000007941 */ /* 0x000fea0003800000 */
.L_x_1292:
        /* <DEDUP_REMOVED lines=16> */
.L_x_1288:
[----:B------:R-:W-:Y:S01]  /*2260*/  MOV R29, 0x10 ;  /* 0x00000010001d7802 */ /* 0x000fe20000000f00 */
[----:B------:R-:W-:Y:S01]  /*2270*/  IMAD.MOV.U32 R32, RZ, RZ, 0x1f ;  /* 0x0000001fff207424 */ /* 0x000fe200078e00ff */
[----:B------:R-:W-:Y:S01]  /*2280*/  MOV R2, 0x22b0 ;  /* 0x000022b000027802 */ /* 0x000fe20000000f00 */
[----:B------:R-:W-:Y:S02]  /*2290*/  IMAD.MOV.U32 R31, RZ, RZ, -0x1 ;  /* 0xffffffffff1f7424 */ /* 0x000fe400078e00ff */
[----:B------:R-:W-:Y:S05]  /*22a0*/  CALL.REL.NOINC `($__internal_69_$__cuda_sm70_shflsync_bfly_p) ;  /* 0x0000045000007944 */ /* 0x000fea0003c00000 */
[----:B-12---:R-:W-:Y:S05]  /*22b0*/  BRA `(.L_x_1299) ;  /* 0xfffff80000007947 */ /* 0x006fea000383ffff */
.L_x_1289:
[----:B------:R-:W-:Y:S01]  /*22c0*/  HFMA2.MMA R29, -RZ, RZ, 0, 4.76837158203125e-07 ;  /* 0x00000008ff1d7435 */ /* 0x000fe200000001ff */
[----:B-1----:R-:W-:Y:S01]  /*22d0*/  IMAD.MOV.U32 R30, RZ, RZ, R33 ;  /* 0x000000ffff1e7224 */ /* 0x002fe200078e0021 */
[----:B------:R-:W-:Y:S01]  /*22e0*/  MOV R2, 0x2320 ;  /* 0x0000232000027802 */ /* 0x000fe20000000f00 */
[----:B------:R-:W-:Y:S02]  /*22f0*/  IMAD.MOV.U32 R32, RZ, RZ, 0x1f ;  /* 0x0000001fff207424 */ /* 0x000fe400078e00ff */
[----:B------:R-:W-:-:S02]  /*2300*/  IMAD.MOV.U32 R31, RZ, RZ, -0x1 ;  /* 0xffffffffff1f7424 */ /* 0x000fc400078e00ff */
[----:B------:R-:W-:Y:S05]  /*2310*/  CALL.REL.NOINC `($__internal_69_$__cuda_sm70_shflsync_bfly_p) ;  /* 0x000003e000007944 */ /* 0x000fea0003c00000 */
[----:B-12---:R-:W-:Y:S01]  /*2320*/  FADD.FTZ R30, R33, R29 ;  /* 0x0000001d211e7221 */ /* 0x006fe20000010000 */
[----:B------:R-:W-:Y:S01]  /*2330*/  MOV R32, 0x1f ;  /* 0x0000001f00207802 */ /* 0x000fe20000000f00 */
[----:B------:R-:W-:Y:S01]  /*2340*/  IMAD.MOV.U32 R29, RZ, RZ, 0x4 ;  /* 0x00000004ff1d7424 */ /* 0x000fe200078e00ff */
[----:B------:R-:W-:Y:S01]  /*2350*/  MOV R2, 0x2380 ;  /* 0x0000238000027802 */ /* 0x000fe20000000f00 */
[----:B------:R-:W-:-:S02]  /*2360*/  IMAD.MOV.U32 R31, RZ, RZ, -0x1 ;  /* 0xffffffffff1f7424 */ /* 0x000fc400078e00ff */
[----:B------:R-:W-:Y:S05]  /*2370*/  CALL.REL.NOINC `($__internal_69_$__cuda_sm70_shflsync_bfly_p) ;  /* 0x0000038000007944 */ /* 0x000fea0003c00000 */
[----:B-12---:R-:W-:Y:S01]  /*2380*/  FADD.FTZ R30, R30, R29 ;  /* 0x0000001d1e1e7221 */ /* 0x006fe20000010000 */
[----:B------:R-:W-:Y:S01]  /*2390*/  MOV R31, 0xffffffff ;  /* 0xffffffff001f7802 */ /* 0x000fe20000000f00 */
[----:B------:R-:W-:Y:S01]  /*23a0*/  IMAD.MOV.U32 R29, RZ, RZ, 0x2 ;  /* 0x00000002ff1d7424 */ /* 0x000fe200078e00ff */
[----:B------:R-:W-:Y:S01]  /*23b0*/  MOV R2, 0x23e0 ;  /* 0x000023e000027802 */ /* 0x000fe20000000f00 */
[----:B------:R-:W-:-:S02]  /*23c0*/  IMAD.MOV.U32 R32, RZ, RZ, 0x1f ;  /* 0x0000001fff207424 */ /* 0x000fc400078e00ff */
[----:B------:R-:W-:Y:S05]  /*23d0*/  CALL.REL.NOINC `($__internal_69_$__cuda_sm70_shflsync_bfly_p) ;  /* 0x0000032000007944 */ /* 0x000fea0003c00000 */
[----:B-12---:R-:W-:Y:S01]  /*23e0*/  FADD.FTZ R30, R30, R29 ;  /* 0x0000001d1e1e7221 */ /* 0x006fe20000010000 */
[----:B------:R-:W-:Y:S01]  /*23f0*/  MOV R2, 0x2440 ;  /* 0x0000244000027802 */ /* 0x000fe20000000f00 */
[----:B------:R-:W-:-:S02]  /*2400*/  IMAD.MOV.U32 R29, RZ, RZ, 0x1 ;  /* 0x00000001ff1d7424 */ /* 0x000fc400078e00ff */
[----:B------:R-:W-:Y:S02]  /*2410*/  IMAD.MOV.U32 R32, RZ, RZ, 0x1f ;  /* 0x0000001fff207424 */ /* 0x000fe400078e00ff */
[----:B------:R-:W-:Y:S02]  /*2420*/  IMAD.MOV.U32 R31, RZ, RZ, -0x1 ;  /* 0xffffffffff1f7424 */ /* 0x000fe400078e00ff */
[----:B------:R-:W-:Y:S05]  /*2430*/  CALL.REL.NOINC `($__internal_69_$__cuda_sm70_shflsync_bfly_p) ;  /* 0x000002c000007944 */ /* 0x000fea0003c00000 */
[----:B-12---:R-:W-:Y:S05]  /*2440*/  BRA `(.L_x_1300) ;  /* 0xfffff70000007947 */ /* 0x006fea000383ffff */
.L_x_1295:
[----:B------:R-:W-:Y:S01]  /*2450*/  MOV R30, R4 ;  /* 0x00000004001e7202 */ /* 0x000fe20000000f00 */
[----:B------:R-:W-:Y:S01]  /*2460*/  IMAD.U32 R29, RZ, RZ, UR6 ;  /* 0x00000006ff1d7e24 */ /* 0x000fe2000f8e00ff */
[----:B------:R-:W-:Y:S01]  /*2470*/  MOV R2, 0x24b0 ;  /* 0x000024b000027802 */ /* 0x000fe20000000f00 */
[----:B------:R-:W-:Y:S02]  /*2480*/  IMAD.MOV.U32 R32, RZ, RZ, 0x1f ;  /* 0x0000001fff207424 */ /* 0x000fe400078e00ff */
[----:B------:R-:W-:Y:S02]  /*2490*/  IMAD.MOV.U32 R31, RZ, RZ, -0x1 ;  /* 0xffffffffff1f7424 */ /* 0x000fe400078e00ff */
[----:B------:R-:W-:Y:S05]  /*24a0*/  CALL.REL.NOINC `($__internal_69_$__cuda_sm70_shflsync_bfly_p) ;  /* 0x0000025000007944 */ /* 0x000fea0003c00000 */
[----:B-12---:R-:W-:Y:S05]  /*24b0*/  BRA `(.L_x_1301) ;  /* 0xfffff8a000007947 */ /* 0x006fea000383ffff */
.L_x_1296:
[----:B------:R-:W-:Y:S01]  /*24c0*/  MOV R30, R5 ;  /* 0x00000005001e7202 */ /* 0x000fe20000000f00 */
[----:B------:R-:W-:Y:S01]  /*24d0*/  IMAD.U32 R29, RZ, RZ, UR6 ;  /* 0x00000006ff1d7e24 */ /* 0x000fe2000f8e00ff */
[----:B------:R-:W-:Y:S01]  /*24e0*/  MOV R31, 0xffffffff ;  /* 0xffffffff001f7802 */ /* 0x000fe20000000f00 */
[----:B------:R-:W-:Y:S01]  /*24f0*/  IMAD.MOV.U32 R32, RZ, RZ, 0x1f ;  /* 0x0000001fff207424 */ /* 0x000fe200078e00ff */
[----:B------:R-:W-:-:S02]  /*2500*/  MOV R2, 0x2520 ;  /* 0x0000252000027802 */ /* 0x000fc40000000f00 */
[----:B------:R-:W-:Y:S05]  /*2510*/  CALL.REL.NOINC `($__internal_69_$__cuda_sm70_shflsync_bfly_p) ;  /* 0x000001e000007944 */ /* 0x000fea0003c00000 */
[--C-:B------:R-:W-:Y:S02]  /*2520*/  IMAD.IADD R33, R22, 0x1, R25.reuse ;  /* 0x0000000116217824 */ /* 0x100fe400078e0219 */
[----:B------:R-:W-:-:S02]  /*2530*/  IMAD R3, R8, c[0x0][0x19c], R25 ;  /* 0x0000670008037a24 */ /* 0x000fc400078e0219 */
[----:B--2---:R-:W-:Y:S02]  /*2540*/  FADD.FTZ R2, -R29, -RZ ;  /* 0x800000ff1d027221 */ /* 0x004fe40000010100 */
[----:B------:R-:W2:Y:S01]  /*2550*/  LDS R33, [R33.X4] ;  /* 0x0000000021217984 */ /* 0x000ea20000004800 */
[----:B-1----:R-:W-:Y:S02]  /*2560*/  IMAD.MOV.U32 R30, RZ, RZ, R27 ;  /* 0x000000ffff1e7224 */ /* 0x002fe400078e001b */
[----:B------:R-:W-:Y:S01]  /*2570*/  FSEL R2, R2, R29, !P1 ;  /* 0x0000001d02027208 */ /* 0x000fe20004800000 */
[----:B------:R-:W1:Y:S01]  /*2580*/  LDS R32, [R3.X4] ;  /* 0x0000000003207984 */ /* 0x000e620000004800 */
[----:B------:R-:W-:Y:S01]  /*2590*/  MOV R29, UR6 ;  /* 0x00000006001d7c02 */ /* 0x000fe20008000f00 */
[----:B------:R-:W-:Y:S02]  /*25a0*/  IMAD.MOV.U32 R31, RZ, RZ, -0x1 ;  /* 0xffffffffff1f7424 */ /* 0x000fe400078e00ff */
[----:B--2---:R-:W-:-:S04]  /*25b0*/  FMUL.FTZ R2, R2, R33 ;  /* 0x0000002102027220 */ /* 0x004fc80000410000 */
[----:B-1----:R-:W-:Y:S01]  /*25c0*/  FFMA.FTZ R5, R5, R32, R2 ;  /* 0x0000002005057223 */ /* 0x002fe20000010002 */
[----:B------:R-:W-:Y:S01]  /*25d0*/  MOV R2, 0x2600 ;  /* 0x0000260000027802 */ /* 0x000fe20000000f00 */
[----:B------:R-:W-:Y:S02]  /*25e0*/  IMAD.MOV.U32 R32, RZ, RZ, 0x1f ;  /* 0x0000001fff207424 */ /* 0x000fe400078e00ff */
[----:B------:R-:W-:Y:S05]  /*25f0*/  CALL.REL.NOINC `($__internal_69_$__cuda_sm70_shflsync_bfly_p) ;  /* 0x0000010000007944 */ /* 0x000fea0003c00000 */
[----:B------:R-:W-:Y:S01]  /*2600*/  IADD3 R3, R22, R23, RZ ;  /* 0x0000001716037210 */ /* 0x000fe20007ffe0ff */
[----:B------:R-:W-:Y:S01]  /*2610*/  IMAD R2, R8, c[0x0][0x19c], R23 ;  /* 0x0000670008027a24 */ /* 0x000fe200078e0217 */
[----:B-1----:R-:W-:Y:S01]  /*2620*/  HFMA2.MMA R32, -RZ, RZ, 0, 1.847743988037109375e-06 ;  /* 0x0000001fff207435 */ /* 0x002fe200000001ff */
[----:B--2---:R-:W-:-:S03]  /*2630*/  FADD.FTZ R30, -R29, -RZ ;  /* 0x800000ff1d1e7221 */ /* 0x004fc60000010100 */
[----:B------:R-:W1:Y:S02]  /*2640*/  LDS R3, [R3.X4] ;  /* 0x0000000003037984 */ /* 0x000e640000004800 */
[----:B------:R-:W-:Y:S01]  /*2650*/  FSEL R30, R30, R29, !P1 ;  /* 0x0000001d1e1e7208 */ /* 0x000fe20004800000 */
[----:B------:R-:W-:Y:S01]  /*2660*/  IMAD.U32 R29, RZ, RZ, UR6 ;  /* 0x00000006ff1d7e24 */ /* 0x000fe2000f8e00ff */
[----:B------:R-:W2:Y:S03]  /*2670*/  LDS R2, [R2.X4] ;  /* 0x0000000002027984 */ /* 0x000ea60000004800 */
[----:B-1----:R-:W-:Y:S02]  /*2680*/  FMUL.FTZ R31, R30, R3 ;  /* 0x000000031e1f7220 */ /* 0x002fe40000410000 */
[----:B------:R-:W-:Y:S02]  /*2690*/  IMAD.MOV.U32 R30, RZ, RZ, R28 ;  /* 0x000000ffff1e7224 */ /* 0x000fe400078e001c */
[----:B--2---:R-:W-:Y:S01]  /*26a0*/  FFMA.FTZ R27, R27, R2, R31 ;  /* 0x000000021b1b7223 */ /* 0x004fe2000001001f */
[----:B------:R-:W-:Y:S01]  /*26b0*/  MOV R2, 0x26e0 ;  /* 0x000026e000027802 */ /* 0x000fe20000000f00 */
[----:B------:R-:W-:-:S02]  /*26c0*/  IMAD.MOV.U32 R31, RZ, RZ, -0x1 ;  /* 0xffffffffff1f7424 */ /* 0x000fc400078e00ff */
[----:B------:R-:W-:Y:S05]  /*26d0*/  CALL.REL.NOINC `($__internal_69_$__cuda_sm70_shflsync_bfly_p) ;  /* 0x0000002000007944 */ /* 0x000fea0003c00000 */
[----:B--2---:R-:W-:Y:S01]  /*26e0*/  IMAD.MOV.U32 R2, RZ, RZ, R29 ;  /* 0x000000ffff027224 */ /* 0x004fe200078e001d */
[----:B-1----:R-:W-:Y:S05]  /*26f0*/  BRA `(.L_x_1302) ;  /* 0xfffff99000007947 */ /* 0x002fea000383ffff */
        .weak           $__internal_69_$__cuda_sm70_shflsync_bfly_p
        .type           $__internal_69_$__cuda_sm70_shflsync_bfly_p,@function
        .size           $__internal_69_$__cuda_sm70_shflsync_bfly_p,($__internal_70_$__cuda_sm70_warpsync - $__internal_69_$__cuda_sm70_shflsync_bfly_p)
$__internal_69_$__cuda_sm70_shflsync_bfly_p:
[----:B------:R-:W-:Y:S01]  /*2700*/  MOV R3, 0x0 ;  /* 0x0000000000037802 */ /* 0x000fe20000000f00 */
[----:B------:R-:W-:Y:S04]  /*2710*/  WARPSYNC R31 ;  /* 0x0000001f00007348 */ /* 0x000fe80003800000 */
[----:B------:R1:W2:Y:S01]  /*2720*/  SHFL.BFLY PT, R29, R30, R29, R32 ;  /* 0x0c00001d1e1d7389 */ /* 0x0002a200000e0020 */
[----:B------:R-:W-:Y:S05]  /*2730*/  RET.REL.NODEC R2 `(_ZN12tensorrt_llm7kernels32fusedQKNormRopeKernelNTokenHeadsIN3c108BFloat16EfLi128ELb0ELi8EEEvPviiifPKvS6_S6_PKlii) ;  /* 0xffffd8c002007950 */ /* 0x000fea0003c3ffff */
        .weak           $__internal_70_$__cuda_sm70_warpsync
        .type           $__internal_70_$__cuda_sm70_warpsync,@function
        .size           $__internal_70_$__cuda_sm70_warpsync,(.L_x_3706 - $__internal_70_$__cuda_sm70_warpsync)
$__internal_70_$__cuda_sm70_warpsync:
[----:B------:R-:W-:Y:S04]  /*2740*/  WARPSYNC R3 ;  /* 0x0000000300007348 */ /* 0x000fe80003800000 */
[----:B------:R-:W-:-:S04]  /*2750*/  IMAD.MOV.U32 R3, RZ, RZ, 0x0 ;  /* 0x00000000ff037424 */ /* 0x000fc800078e00ff */
[----:B------:R-:W-:Y:S05]  /*2760*/  RET.REL.NODEC R2 `(_ZN12tensorrt_llm7kernels32fusedQKNormRopeKernelNTokenHeadsIN3c108BFloat16EfLi128ELb0ELi8EEEvPviiifPKvS6_S6_PKlii) ;  /* 0xffffd89002007950 */ /* 0x000fea0003c3ffff */
.L_x_1303:
        /* <DEDUP_REMOVED lines=9> */
.L_x_3706:


//--------------------- .text._ZN12tensorrt_llm7kernels32fusedQKNormRopeKernelNTokenHeadsIN3c108BFloat16EfLi128ELb1ELi8EEEvPviiifPKvS6_S6_PKlii --------------------------
	.section	.text._ZN12tensorrt_llm7kernels32fusedQKNormRopeKernelNTokenHeadsIN3c108BFloat16EfLi128ELb1ELi8EEEvPviiifPKvS6_S6_PKlii,"ax",@progbits
	.sectioninfo	@"SHI_REGISTERS=40"
	.align	128
        .global         _ZN12tensorrt_llm7kernels32fusedQKNormRopeKernelNTokenHeadsIN3c108BFloat16EfLi128ELb1ELi8EEEvPviiifPKvS6_S6_PKlii
        .type           _ZN12tensorrt_llm7kernels32fusedQKNormRopeKernelNTokenHeadsIN3c108BFloat16EfLi128ELb1ELi8EEEvPviiifPKvS6_S6_PKlii,@function
        .size           _ZN12tensorrt_llm7kernels32fusedQKNormRopeKernelNTokenHeadsIN3c108BFloat16EfLi128ELb1ELi8EEEvPviiifPKvS6_S6_PKlii,(.L_x_3707 - _ZN12tensorrt_llm7kernels32fusedQKNormRopeKernelNTokenHeadsIN3c108BFloat16EfLi128ELb1ELi8EEEvPviiifPKvS6_S6_PKlii)
        .other          _ZN12tensorrt_llm7kernels32fusedQKNormRopeKernelNTokenHeadsIN3c108BFloat16EfLi128ELb1ELi8EEEvPviiifPKvS6_S6_PKlii,@"STO_CUDA_ENTRY STV_DEFAULT"
_ZN12tensorrt_llm7kernels32fusedQKNormRopeKernelNTokenHeadsIN3c108BFloat16EfLi128ELb1ELi8EEEvPviiifPKvS6_S6_PKlii:
.text._ZN12tensorrt_llm7kernels32fusedQKNormRopeKernelNTokenHeadsIN3c108BFloat16EfLi128ELb1ELi8EEEvPviiifPKvS6_S6_PKlii:
        /* <DEDUP_REMOVED lines=22> */
[----:B------:R-:W-:-:S03]  /*0160*/  IABS R9, R18 ;  /* 0x0000001200097213 */ /* 0x000fc60000000000 */
        /* <DEDUP_REMOVED lines=38> */
[----:B------:R-:W-:Y:S02]  /*03d0*/  IMAD.MOV.U32 R20, RZ, RZ, RZ ;  /* 0x000000ffff147224 */ /* 0x000fe400078e00ff */
[----:B------:R-:W-:Y:S01]  /*03e0*/  IMNMX R0, R0, R5, !PT ;  /* 0x0000000500007217 */ /* 0x000fe20007800200 */
[----:B------:R-:W-:-:S03]  /*03f0*/  IMAD R5, R4, R3, RZ ;  /* 0x0000000304057224 */ /* 0x000fc600078e02ff */
[----:B------:R-:W-:Y:S01]  /*0400*/  IADD3 R6, -R19, -0x2, -R0 ;  /* 0xfffffffe13067810 */ /* 0x000fe20007ffe900 */
[----:B------:R-:W-:Y:S01]  /*0410*/  IMAD.SHL.U32 R5, R5, 0x80, RZ ;  /* 0x0000008005057824 */ /* 0x000fe200078e00ff */
[----:B------:R-:W-:Y:S02]  /*0420*/  LOP3.LUT R0, R23, 0x3, RZ, 0xc0, !PT ;  /* 0x0000000317007812 */ /* 0x000fe400078ec0ff */
[----:B------:R-:W-:Y:S01]  /*0430*/  ISETP.GE.U32.AND P2, PT, R6, 0x3, PT ;  /* 0x000000030600780c */ /* 0x000fe20003f46070 */
[----:B------:R-:W-:Y:S01]  /*0440*/  IMAD R14, R14, 0x80, R5 ;  /* 0x000000800e0e7824 */ /* 0x000fe200078e0205 */
[----:B------:R-:W-:-:S11]  /*0450*/  ISETP.NE.AND P0, PT, R0, RZ, PT ;  /* 0x000000ff0000720c */ /* 0x000fd60003f05270 */
[----:B------:R-:W-:Y:S05]  /*0460*/  @!P2 BRA `(.L_x_1307) ;  /* 0x000003100000a947 */ /* 0x000fea0003800000 */
[----:B------:R-:W-:Y:S01]  /*0470*/  IADD3 R6, R16, UR4, RZ ;  /* 0x0000000410067c10 */ /* 0x000fe2000fffe0ff */
[----:B------:R-:W-:Y:S01]  /*0480*/  HFMA2.MMA R20, -RZ, RZ, 0, 0 ;  /* 0x00000000ff147435 */ /* 0x000fe200000001ff */
[----:B------:R-:W-:-:S03]  /*0490*/  IMAD.IADD R17, R23, 0x1, -R0 ;  /* 0x0000000117117824 */ /* 0x000fc600078e0a00 */
[----:B------:R-:W-:-:S06]  /*04a0*/  IMAD R15, R21, 0x8, R6 ;  /* 0x00000008150f7824 */ /* 0x000fcc00078e0206 */
.L_x_1308:
        /* <DEDUP_REMOVED lines=12> */
[----:B------:R-:W-:Y:S01]  /*0570*/  SEL R22, RZ, c[0x0][0x168], !P5 ;  /* 0x00005a00ff167a07 */ /* 0x000fe20006800000 */
[----:B------:R-:W-:Y:S01]  /*0580*/  IMAD.IADD R6, R8, 0x1, -R7 ;  /* 0x0000000108067824 */ /* 0x000fe200078e0a07 */
[----:B------:R-:W-:Y:S01]  /*0590*/  SEL R10, R5, R14, !P2 ;  /* 0x0000000e050a7207 */ /* 0x000fe20005000000 */
[----:B------:R-:W-:Y:S01]  /*05a0*/  IMAD.IADD R7, R11, 0x1, -R12 ;  /* 0x000000010b077824 */ /* 0x000fe200078e0a0c */
[----:B------:R-:W-:-:S02]  /*05b0*/  IADD3 R8, R13, -R22, RZ ;  /* 0x800000160d087210 */ /* 0x000fc40007ffe0ff */
[-C--:B------:R-:W-:Y:S01]  /*05c0*/  SEL R12, R5, R14.reuse, !P3 ;  /* 0x0000000e050c7207 */ /* 0x080fe20005800000 */
[----:B------:R-:W-:Y:S01]  /*05d0*/  IMAD R10, R21, 0x4, R10 ;  /* 0x00000004150a7824 */ /* 0x000fe200078e020a */
[CC--:B------:R-:W-:Y:S02]  /*05e0*/  SEL R22, R5.reuse, R14.reuse, !P4 ;  /* 0x0000000e05167207 */ /* 0x0c0fe40006000000 */
        /* <DEDUP_REMOVED lines=25> */
.L_x_1307:
[----:B------:R-:W-:Y:S05]  /*0780*/  BSYNC B1 ;  /* 0x0000000000017941 */ /* 0x000fea0003800000 */
.L_x_1306:
        /* <DEDUP_REMOVED lines=9> */
.L_x_1309:
        /* <DEDUP_REMOVED lines=16> */
.L_x_1305:
[----:B------:R-:W-:Y:S05]  /*0920*/  BSYNC B0 ;  /* 0x0000000000007941 */ /* 0x000fea0003800000 */
.L_x_1304:
[----:B------:R-:W-:Y:S01]  /*0930*/  IMAD.MOV.U32 R5, RZ, RZ, 0x4 ;  /* 0x00000004ff057424 */ /* 0x000fe200078e00ff */
[----:B------:R-:W0:Y:S01]  /*0940*/  LDGDEPBAR ;  /* 0x00000000000079af */ /* 0x000e220000000000 */
[----:B------:R-:W-:Y:S01]  /*0950*/  IMAD.MOV.U32 R0, RZ, RZ, c[0x0][0x19c] ;  /* 0x00006700ff007624 */ /* 0x000fe200078e00ff */
[----:B------:R-:W-:Y:S03]  /*0960*/  BSSY B0, `(.L_x_1310) ;  /* 0x00000a4000007945 */ /* 0x000fe60003800000 */
[----:B------:R-:W-:-:S05]  /*0970*/  IMAD R5, R5, R0, 0xf ;  /* 0x0000000f05057424 */ /* 0x000fca00078e0200 */
[----:B-1----:R-:W-:-:S04]  /*0980*/  SHF.R.S32.HI R6, RZ, 0x1f, R5 ;  /* 0x0000001fff067819 */ /* 0x002fc80000011405 */
        /* <DEDUP_REMOVED lines=9> */
[----:B------:R-:W-:-:S03]  /*0a20*/  IMAD.MOV.U32 R27, RZ, RZ, R21 ;  /* 0x000000ffff1b7224 */ /* 0x000fc600078e0015 */
[----:B------:R-:W-:-:S05]  /*0a30*/  IMAD.IADD R5, R14, 0x1, R5 ;  /* 0x000000010e057824 */ /* 0x000fca00078e0205 */
[C---:B------:R-:W-:Y:S02]  /*0a40*/  LEA.HI R8, R5.reuse, 0x1, RZ, 0x1b ;  /* 0x0000000105087811 */ /* 0x040fe400078fd8ff */
[----:B------:R-:W-:Y:S02]  /*0a50*/  ISETP.GE.U32.AND P2, PT, R5, 0x60, PT ;  /* 0x000000600500780c */ /* 0x000fe40003f46070 */
[----:B------:R-:W-:Y:S02]  /*0a60*/  LOP3.LUT P0, R12, R8, 0x3, RZ, 0xc0, !PT ;  /* 0x00000003080c7812 */ /* 0x000fe4000780c0ff */
[----:B------:R-:W-:-:S11]  /*0a70*/  SHF.R.S32.HI R5, RZ, 0x1f, R0 ;  /* 0x0000001fff057819 */ /* 0x000fd60000011400 */
[----:B------:R-:W-:Y:S05]  /*0a80*/  @!P0 BRA `(.L_x_1313) ;  /* 0x000001a000008947 */ /* 0x000fea0003800000 */
[----:B-----5:R-:W-:Y:S02]  /*0a90*/  IMAD R10, R7, c[0x0][0x19c], RZ ;  /* 0x00006700070a7a24 */ /* 0x020fe400078e02ff */
[----:B------:R-:W-:-:S04]  /*0aa0*/  IMAD.WIDE.U32 R8, R6, c[0x0][0x19c], RZ ;  /* 0x0000670006087a25 */ /* 0x000fc800078e00ff */
[----:B------:R-:W-:Y:S02]  /*0ab0*/  IMAD R11, R6, R5, R10 ;  /* 0x00000005060b7224 */ /* 0x000fe400078e020a */
[----:B------:R-:W-:Y:S02]  /*0ac0*/  IMAD.SHL.U32 R10, R8, 0x4, RZ ;  /* 0x00000004080a7824 */ /* 0x000fe400078e00ff */
[----:B------:R-:W-:Y:S01]  /*0ad0*/  IMAD.MOV.U32 R27, RZ, RZ, R21 ;  /* 0x000000ffff1b7224 */ /* 0x000fe200078e0015 */
[----:B------:R-:W-:-:S04]  /*0ae0*/  IADD3 R9, R9, R11, RZ ;  /* 0x0000000b09097210 */ /* 0x000fc80007ffe0ff */
[----:B------:R-:W-:Y:S01]  /*0af0*/  SHF.L.U64.HI R11, R8, 0x2, R9 ;  /* 0x00000002080b7819 */ /* 0x000fe20000010209 */
[----:B------:R-:W-:-:S04]  /*0b00*/  IMAD R8, R2, c[0x0][0x19c], RZ ;  /* 0x0000670002087a24 */ /* 0x000fc800078e02ff */
[----:B------:R-:W-:-:S04]  /*0b10*/  IMAD.WIDE.U32 R10, R21, 0x10, R10 ;  /* 0x00000010150a7825 */ /* 0x000fc800078e000a */
[----:B------:R-:W-:Y:S01]  /*0b20*/  IMAD R8, R21, 0x4, R8 ;  /* 0x0000000415087824 */ /* 0x000fe200078e0208 */
[----:B------:R-:W-:-:S04]  /*0b30*/  IADD3 R10, P0, R10, c[0x0][0x188], RZ ;  /* 0x000062000a0a7a10 */ /* 0x000fc80007f1e0ff */
[----:B------:R-:W-:Y:S01]  /*0b40*/  IADD3.X R13, R11, c[0x0][0x18c], RZ, P0, !PT ;  /* 0x000063000b0d7a10 */ /* 0x000fe200007fe4ff */
[----:B------:R-:W-:-:S03]  /*0b50*/  IMAD.SHL.U32 R11, R8, 0x4, RZ ;  /* 0x00000004080b7824 */ /* 0x000fc600078e00ff */
.L_x_1314:
        /* <DEDUP_REMOVED lines=13> */
.L_x_1313:
[----:B------:R-:W-:Y:S05]  /*0c30*/  BSYNC B1 ;  /* 0x0000000000017941 */ /* 0x000fea0003800000 */
.L_x_1312:
        /* <DEDUP_REMOVED lines=12> */
[----:B------:R-:W-:Y:S02]  /*0d00*/  LEA.HI.X R12, R12, c[0x0][0x18c], R9, 0x2, P0 ;  /* 0x000063000c0c7a11 */ /* 0x000fe400000f1409 */
[----:B------:R-:W-:-:S02]  /*0d10*/  PLOP3.LUT P0, PT, PT, PT, PT, 0x80, 0x0 ;  /* 0x000000000000781c */ /* 0x000fc40003f0f070 */
[C---:B------:R-:W-:Y:S02]  /*0d20*/  IADD3 R13, R5.reuse, 0x600, RZ ;  /* 0x00000600050d7810 */ /* 0x040fe40007ffe0ff */
[C---:B------:R-:W-:Y:S02]  /*0d30*/  IADD3 R15, R5.reuse, 0x400, RZ ;  /* 0x00000400050f7810 */ /* 0x040fe40007ffe0ff */
[----:B------:R-:W-:Y:S01]  /*0d40*/  IADD3 R17, R5, 0x200, RZ ;  /* 0x0000020005117810 */ /* 0x000fe20007ffe0ff */
[----:B------:R-:W-:Y:S05]  /*0d50*/  @!P2 BRA `(.L_x_1316) ;  /* 0x000003300000a947 */ /* 0x000fea0003800000 */
[----:B------:R-:W-:Y:S02]  /*0d60*/  PLOP3.LUT P0, PT, PT, PT, PT, 0x8, 0x0 ;  /* 0x000000000000781c */ /* 0x000fe40003f0e170 */
[----:B------:R-:W-:Y:S02]  /*0d70*/  IADD3 R20, R14, -0x180, RZ ;  /* 0xfffffe800e147810 */ /* 0x000fe40007ffe0ff */
.L_x_1317:
        /* <DEDUP_REMOVED lines=14> */
[----:B------:R-:W-:-:S02]  /*0e60*/  IMAD.X R11, RZ, RZ, R9, P2 ;  /* 0x000000ffff0b7224 */ /* 0x000fc400010e0609 */
[--C-:B------:R-:W-:Y:S01]  /*0e70*/  IMAD.IADD R37, R17, 0x1, R22.reuse ;  /* 0x0000000111257824 */ /* 0x100fe200078e0216 */
[----:B------:R2:W-:Y:S04]  /*0e80*/  LDGSTS.E.BYPASS.128 [R33], [R8.64+0x200] ;  /* 0x0000020008217fae */ /* 0x0005e8000b901c46 */
[----:B------:R3:W-:Y:S01]  /*0e90*/  LDGSTS.E.BYPASS.128 [R31], [R8.64+0x400] ;  /* 0x00000400081f7fae */ /* 0x0007e2000b901c46 */
[----:B-1----:R-:W-:-:S03]  /*0ea0*/  IMAD.IADD R35, R15, 0x1, R22 ;  /* 0x000000010f237824 */ /* 0x002fc600078e0216 */
[----:B------:R1:W-:Y:S01]  /*0eb0*/  LDGSTS.E.BYPASS.128 [R29], [R8.64+0x600] ;  /* 0x00000600081d7fae */ /* 0x0003e2000b901c46 */
[----:B--2---:R-:W-:-:S03]  /*0ec0*/  IADD3 R33, R13, R22, RZ ;  /* 0x000000160d217210 */ /* 0x004fc60007ffe0ff */
[----:B------:R2:W-:Y:S01]  /*0ed0*/  LDGSTS.E.BYPASS.128 [R24], [R10.64+-0x800] ;  /* 0x000008000a187fae */ /* 0x0005e2000b901c46 */
[----:B------:R-:W-:-:S03]  /*0ee0*/  IADD3 R22, R6, 0x1000, RZ ;  /* 0x0000100006167810 */ /* 0x000fc60007ffe0ff */
[----:B------:R4:W-:Y:S02]  /*0ef0*/  LDGSTS.E.BYPASS.128 [R37], [R10.64+-0x600] ;  /* 0x00000a000a257fae */ /* 0x0009e4000b901c46 */
[--C-:B---3--:R-:W-:Y:S02]  /*0f00*/  IMAD.IADD R31, R5, 0x1, R22.reuse ;  /* 0x00000001051f7824 */ /* 0x108fe400078e0216 */
[--C-:B-1----:R-:W-:Y:S01]  /*0f10*/  IMAD.IADD R29, R17, 0x1, R22.reuse ;  /* 0x00000001111d7824 */ /* 0x102fe200078e0216 */
[----:B------:R-:W-:Y:S01]  /*0f20*/  IADD3 R8, P2, R8, 0x2000, RZ ;  /* 0x0000200008087810 */ /* 0x000fe20007f5e0ff */
[----:B------:R1:W-:Y:S01]  /*0f30*/  LDGSTS.E.BYPASS.128 [R35], [R10.64+-0x400] ;  /* 0x00000c000a237fae */ /* 0x0003e2000b901c46 */
[--C-:B--2---:R-:W-:Y:S02]  /*0f40*/  IMAD.IADD R24, R15, 0x1, R22.reuse ;  /* 0x000000010f187824 */ /* 0x104fe400078e0216 */
[----:B------:R-:W-:Y:S01]  /*0f50*/  IADD3.X R9, RZ, R9, RZ, P2, !PT ;  /* 0x00000009ff097210 */ /* 0x000fe200017fe4ff */
[----:B------:R2:W-:Y:S01]  /*0f60*/  LDGSTS.E.BYPASS.128 [R33], [R10.64+-0x200] ;  /* 0x00000e000a217fae */ /* 0x0005e2000b901c46 */
[----:B------:R-:W-:Y:S01]  /*0f70*/  ISETP.GE.AND P2, PT, R27, R20, PT ;  /* 0x000000141b00720c */ /* 0x000fe20003f46270 */
[----:B----4-:R-:W-:Y:S01]  /*0f80*/  IMAD.IADD R37, R13, 0x1, R22 ;  /* 0x000000010d257824 */ /* 0x010fe200078e0216 */
[C---:B------:R-:W-:Y:S01]  /*0f90*/  IADD3 R22, R6.reuse, 0x1800, RZ ;  /* 0x0000180006167810 */ /* 0x040fe20007ffe0ff */
[----:B------:R3:W-:Y:S01]  /*0fa0*/  LDGSTS.E.BYPASS.128 [R31], [R10.64] ;  /* 0x000000000a1f7fae */ /* 0x0007e2000b901c46 */
[----:B------:R-:W-:-:S03]  /*0fb0*/  IADD3 R6, P3, R6, 0x2000, RZ ;  /* 0x0000200006067810 */ /* 0x000fc60007f7e0ff */
[--C-:B-1----:R-:W-:Y:S01]  /*0fc0*/  IMAD.IADD R35, R5, 0x1, R22.reuse ;  /* 0x0000000105237824 */ /* 0x102fe200078e0216 */
[----:B------:R1:W-:Y:S01]  /*0fd0*/  LDGSTS.E.BYPASS.128 [R29], [R10.64+0x200] ;  /* 0x000002000a1d7fae */ /* 0x0003e2000b901c46 */
[----:B------:R-:W-:Y:S01]  /*0fe0*/  IADD3.X R7, RZ, R7, RZ, P3, !PT ;  /* 0x00000007ff077210 */ /* 0x000fe20001ffe4ff */
[--C-:B--2---:R-:W-:Y:S02]  /*0ff0*/  IMAD.IADD R33, R17, 0x1, R22.reuse ;  /* 0x0000000111217824 */ /* 0x104fe400078e0216 */
        /* <DEDUP_REMOVED lines=9> */
.L_x_1316:
[----:B------:R-:W-:Y:S05]  /*1090*/  BSYNC B1 ;  /* 0x0000000000017941 */ /* 0x000fea0003800000 */
.L_x_1315:
[----:B--2---:R-:W-:Y:S01]  /*10a0*/  IMAD.IADD R8, R14, 0x1, -R27 ;  /* 0x000000010e087824 */ /* 0x004fe200078e0a1b */
[----:B------:R-:W-:Y:S04]  /*10b0*/  BSSY B1, `(.L_x_1318) ;  /* 0x000001f000017945 */ /* 0x000fe80003800000 */
        /* <DEDUP_REMOVED lines=30> */
.L_x_1319:
[----:B------:R-:W-:Y:S05]  /*12a0*/  BSYNC B1 ;  /* 0x0000000000017941 */ /* 0x000fea0003800000 */
.L_x_1318:
[----:B------:R-:W-:-:S13]  /*12b0*/  ISETP.LT.OR P0, PT, R27, R14, P0 ;  /* 0x0000000e1b00720c */ /* 0x000fda0000701670 */
        /* <DEDUP_REMOVED lines=14> */
.L_x_1311:
[----:B------:R-:W-:Y:S05]  /*13a0*/  BSYNC B0 ;  /* 0x0000000000007941 */ /* 0x000fea0003800000 */
.L_x_1310:
[----:B--2---:R-:W-:Y:S01]  /*13b0*/  IMAD.SHL.U32 R11, R21, 0x4, RZ ;  /* 0x00000004150b7824 */ /* 0x004fe200078e00ff */
[----:B------:R-:W0:Y:S01]  /*13c0*/  LDGDEPBAR ;  /* 0x00000000000079af */ /* 0x000e220000000000 */
[----:B-----5:R-:W-:-:S04]  /*13d0*/  IMAD.MOV.U32 R6, RZ, RZ, 0x2 ;  /* 0x00000002ff067424 */ /* 0x020fc800078e00ff */
[----:B-1----:R-:W-:-:S04]  /*13e0*/  IMAD.WIDE.U32 R8, R11, R6, c[0x0][0x178] ;  /* 0x00005e000b087625 */ /* 0x002fc800078e0006 */
[----:B------:R-:W-:Y:S01]  /*13f0*/  IMAD.WIDE.U32 R6, R11, R6, c[0x0][0x180] ;  /* 0x000060000b067625 */ /* 0x000fe200078e0006 */
[----:B------:R1:W5:Y:S04]  /*1400*/  LDG.E.U16 R17, [R8.64] ;  /* 0x0000000608117981 */ /* 0x000368000c1e1500 */
[----:B------:R1:W5:Y:S04]  /*1410*/  LDG.E.U16 R24, [R8.64+0x2] ;  /* 0x0000020608187981 */ /* 0x000368000c1e1500 */
[----:B------:R1:W5:Y:S04]  /*1420*/  LDG.E.U16 R5, [R8.64+0x4] ;  /* 0x0000040608057981 */ /* 0x000368000c1e1500 */
[----:B------:R1:W5:Y:S01]  /*1430*/  LDG.E.U16 R25, [R8.64+0x6] ;  /* 0x0000060608197981 */ /* 0x000362000c1e1500 */
[----:B------:R-:W-:-:S04]  /*1440*/  DEPBAR.LE SB0, 0x1 ;  /* 0x000080400000791a */ /* 0x000fc80000000000 */
[----:B------:R1:W5:Y:S04]  /*1450*/  LDG.E.U16 R22, [R6.64] ;  /* 0x0000000606167981 */ /* 0x000368000c1e1500 */
[----:B------:R1:W5:Y:S04]  /*1460*/  LDG.E.U16 R15, [R6.64+0x2] ;  /* 0x00000206060f7981 */ /* 0x000368000c1e1500 */
[----:B------:R1:W5:Y:S04]  /*1470*/  LDG.E.U16 R14, [R6.64+0x4] ;  /* 0x00000406060e7981 */ /* 0x000368000c1e1500 */
[----:B------:R1:W5:Y:S01]  /*1480*/  LDG.E.U16 R20, [R6.64+0x6] ;  /* 0x0000060606147981 */ /* 0x000362000c1e1500 */
[----:B------:R-:W-:Y:S05]  /*1490*/  @!P1 EXIT ;  /* 0x000000000000994d */ /* 0x000fea0003800000 */
[----:B------:R-:W-:Y:S01]  /*14a0*/  LEA R18, R18, R11, 0xa ;  /* 0x0000000b12127211 */ /* 0x000fe200078e50ff */
[----:B------:R-:W-:Y:S01]  /*14b0*/  IMAD R11, R2, c[0x0][0x19c], RZ ;  /* 0x00006700020b7a24 */ /* 0x000fe200078e02ff */
[----:B------:R-:W-:Y:S01]  /*14c0*/  SHF.R.S32.HI R2, RZ, 0x1f, R0 ;  /* 0x0000001fff027819 */ /* 0x000fe20000011400 */
[----:B------:R-:W-:Y:S01]  /*14d0*/  IMAD R13, R4, R3, RZ ;  /* 0x00000003040d7224 */ /* 0x000fe200078e02ff */
[----:B------:R-:W-:Y:S01]  /*14e0*/  LEA.HI R0, R0, c[0x0][0x19c], RZ, 0x1 ;  /* 0x0000670000007a11 */ /* 0x000fe200078f08ff */
[----:B-1----:R-:W-:Y:S01]  /*14f0*/  IMAD.MOV.U32 R8, RZ, RZ, c[0x0][0x168] ;  /* 0x00005a00ff087624 */ /* 0x002fe200078e00ff */
[----:B------:R-:W-:Y:S01]  /*1500*/  LEA R7, R21, UR4, 0x3 ;  /* 0x0000000415077c11 */ /* 0x000fe2000f8e18ff */
[----:B------:R-:W-:Y:S01]  /*1510*/  IMAD.SHL.U32 R13, R13, 0x80, RZ ;  /* 0x000000800d0d7824 */ /* 0x000fe200078e00ff */
[----:B------:R-:W-:Y:S01]  /*1520*/  LEA.HI R0, R0, R11, RZ, 0x1f ;  /* 0x0000000b00007211 */ /* 0x000fe200078ff8ff */
[----:B------:R-:W-:Y:S01]  /*1530*/  IMAD.MOV.U32 R12, RZ, RZ, RZ ;  /* 0x000000ffff0c7224 */ /* 0x000fe200078e00ff */
[----:B------:R-:W-:Y:S01]  /*1540*/  LEA.HI R2, R2, c[0x0][0x19c], RZ, 0x2 ;  /* 0x0000670002027a11 */ /* 0x000fe200078f10ff */
[----:B------:R-:W-:Y:S01]  /*1550*/  IMAD.IADD R16, R16, 0x1, R7 ;  /* 0x0000000110107824 */ /* 0x000fe200078e0207 */
[----:B-----5:R-:W-:Y:S01]  /*1560*/  PRMT R7, RZ, 0x5410, R5 ;  /* 0x00005410ff077816 */ /* 0x020fe20000000005 */
[----:B------:R-:W-:Y:S01]  /*1570*/  IMAD R9, R21, 0x2, R0 ;  /* 0x0000000215097824 */ /* 0x000fe200078e0200 */
[----:B------:R-:W-:Y:S01]  /*1580*/  SHF.R.S32.HI R10, RZ, 0x2, R2 ;  /* 0x00000002ff0a7819 */ /* 0x000fe20000011402 */
[----:B------:R-:W-:Y:S01]  /*1590*/  IMAD R8, R8, 0x80, R13 ;  /* 0x0000008008087824 */ /* 0x000fe200078e020d */
[----:B------:R-:W-:-:S02]  /*15a0*/  PRMT R17, RZ, 0x5410, R17 ;  /* 0x00005410ff117816 */ /* 0x000fc40000000011 */
[----:B------:R-:W-:Y:S02]  /*15b0*/  LEA R11, R21, R11, 0x1 ;  /* 0x0000000b150b7211 */ /* 0x000fe400078e08ff */
[----:B------:R-:W-:Y:S02]  /*15c0*/  PRMT R6, RZ, 0x5410, R24 ;  /* 0x00005410ff067816 */ /* 0x000fe40000000018 */
[----:B------:R-:W-:Y:S02]  /*15d0*/  PRMT R5, RZ, 0x5410, R25 ;  /* 0x00005410ff057816 */ /* 0x000fe40000000019 */
[----:B------:R-:W-:Y:S02]  /*15e0*/  PRMT R4, RZ, 0x5410, R22 ;  /* 0x00005410ff047816 */ /* 0x000fe40000000016 */
[----:B------:R-:W-:Y:S02]  /*15f0*/  PRMT R3, RZ, 0x5410, R15 ;  /* 0x00005410ff037816 */ /* 0x000fe4000000000f */
[----:B------:R-:W-:-:S02]  /*1600*/  PRMT R2, RZ, 0x5410, R14 ;  /* 0x00005410ff027816 */ /* 0x000fc4000000000e */
[----:B------:R-:W-:Y:S02]  /*1610*/  PRMT R0, RZ, 0x5410, R20 ;  /* 0x00005410ff007816 */ /* 0x000fe40000000014 */
.L_x_1326:
[----:B------:R-:W1:Y:S01]  /*1620*/  LDS.64 R14, [R16] ;  /* 0x00000000100e7984 */ /* 0x000e620000000a00 */
[----:B------:R-:W-:Y:S02]  /*1630*/  ISETP.GE.AND P2, PT, R19, c[0x0][0x168], PT ;  /* 0x00005a0013007a0c */ /* 0x000fe40003f46270 */
        /* <DEDUP_REMOVED lines=10> */
.L_x_1327:
        /* <DEDUP_REMOVED lines=9> */
.L_x_1328:
        /* <DEDUP_REMOVED lines=20> */
.L_x_1323:
[----:B------:R-:W-:Y:S05]  /*18b0*/  BSYNC B0 ;  /* 0x0000000000007941 */ /* 0x000fea0003800000 */
.L_x_1322:
[----:B------:R-:W-:Y:S01]  /*18c0*/  BSSY B0, `(.L_x_1324) ;  /* 0x000000f000007945 */ /* 0x000fe20003800000 */
[----:B------:R-:W-:Y:S01]  /*18d0*/  FMUL.FTZ R15, R26, R15 ;  /* 0x0000000f1a0f7220 */ /* 0x000fe20000410000 */
[----:B------:R-:W-:Y:S05]  /*18e0*/  @P1 BRA `(.L_x_1325) ;  /* 0x000000c000001947 */ /* 0x000fea0003800000 */
[----:B------:R-:W2:Y:S04]  /*18f0*/  LDS R24, [R9.X4] ;  /* 0x0000000009187984 */ /* 0x000ea80000004800 */
[----:B------:R-:W3:Y:S01]  /*1900*/  LDS R22, [R11.X4] ;  /* 0x000000000b167984 */ /* 0x000ee20000004800 */
[----:B--2---:R-:W-:-:S02]  /*1910*/  FMUL.FTZ R27, R25, R24 ;  /* 0x00000018191b7220 */ /* 0x004fc40000410000 */
[C---:B------:R-:W-:Y:S02]  /*1920*/  FMUL.FTZ R24, R20.reuse, R24 ;  /* 0x0000001814187220 */ /* 0x040fe40000410000 */
[-C--:B---3--:R-:W-:Y:S02]  /*1930*/  FFMA.FTZ R20, R20, R22.reuse, -R27 ;  /* 0x0000001614147223 */ /* 0x088fe4000001081b */
[----:B------:R-:W-:Y:S02]  /*1940*/  FFMA.FTZ R25, R25, R22, R24 ;  /* 0x0000001619197223 */ /* 0x000fe40000010018 */
[----:B------:R-:W2:Y:S04]  /*1950*/  LDS R24, [R9.X4+0x4] ;  /* 0x0000040009187984 */ /* 0x000ea80000004800 */
[----:B------:R-:W3:Y:S01]  /*1960*/  LDS R22, [R11.X4+0x4] ;  /* 0x000004000b167984 */ /* 0x000ee20000004800 */
[----:B--2---:R-:W-:-:S02]  /*1970*/  FMUL.FTZ R27, R15, R24 ;  /* 0x000000180f1b7220 */ /* 0x004fc40000410000 */
[C---:B------:R-:W-:Y:S02]  /*1980*/  FMUL.FTZ R24, R14.reuse, R24 ;  /* 0x000000180e187220 */ /* 0x040fe40000410000 */
[-C--:B---3--:R-:W-:Y:S02]  /*1990*/  FFMA.FTZ R14, R14, R22.reuse, -R27 ;  /* 0x000000160e0e7223 */ /* 0x088fe4000001081b */
[----:B------:R-:W-:Y:S02]  /*19a0*/  FFMA.FTZ R15, R15, R22, R24 ;  /* 0x000000160f0f7223 */ /* 0x000fe40000010018 */
.L_x_1325:
[----:B------:R-:W-:Y:S05]  /*19b0*/  BSYNC B0 ;  /* 0x0000000000007941 */ /* 0x000fea0003800000 */
.L_x_1324:
[----:B------:R-:W-:Y:S02]  /*19c0*/  SEL R22, R13, R8, !P2 ;  /* 0x000000080d167207 */ /* 0x000fe40005000000 */
[----:B------:R-:W-:Y:S02]  /*19d0*/  SEL R27, RZ, c[0x0][0x168], !P2 ;  /* 0x00005a00ff1b7a07 */ /* 0x000fe40005000000 */
[----:B------:R-:W-:Y:S02]  /*19e0*/  F2FP.BF16.PACK_AB R15, R15, R14 ;  /* 0x0000000e0f0f723e */ /* 0x000fe400000010ff */
[----:B------:R-:W-:Y:S01]  /*19f0*/  F2FP.BF16.PACK_AB R14, R25, R20 ;  /* 0x00000014190e723e */ /* 0x000fe200000010ff */
[----:B------:R-:W-:Y:S01]  /*1a00*/  IMAD R27, R27, -0x80, R22 ;  /* 0xffffff801b1b7824 */ /* 0x000fe200078e0216 */
[----:B------:R-:W-:-:S02]  /*1a10*/  IADD3 R12, R12, 0x1, RZ ;  /* 0x000000010c0c7810 */ /* 0x000fc40007ffe0ff */
[----:B------:R-:W-:Y:S01]  /*1a20*/  IADD3 R16, R16, 0x100, RZ ;  /* 0x0000010010107810 */ /* 0x000fe20007ffe0ff */
[----:B------:R-:W-:Y:S01]  /*1a30*/  IMAD.IADD R24, R27, 0x1, R18 ;  /* 0x000000011b187824 */ /* 0x000fe200078e0212 */
[----:B------:R-:W-:Y:S01]  /*1a40*/  HFMA2.MMA R27, -RZ, RZ, 0, 1.1920928955078125e-07 ;  /* 0x00000002ff1b7435 */ /* 0x000fe200000001ff */
[----:B------:R-:W-:Y:S02]  /*1a50*/  ISETP.GE.AND P0, PT, R12, R23, PT ;  /* 0x000000170c00720c */ /* 0x000fe40003f06270 */
[----:B------:R-:W-:Y:S02]  /*1a60*/  IADD3 R19, R19, 0x1, RZ ;  /* 0x0000000113137810 */ /* 0x000fe40007ffe0ff */
[----:B------:R-:W-:-:S05]  /*1a70*/  IADD3 R18, R18, 0x80, RZ ;  /* 0x0000008012127810 */ /* 0x000fca0007ffe0ff */
[----:B------:R-:W-:-:S05]  /*1a80*/  IMAD.WIDE R24, R24, R27, c[0x0][0x160] ;  /* 0x0000580018187625 */ /* 0x000fca00078e021b */
[----:B------:R2:W-:Y:S02]  /*1a90*/  STG.E.64 [R24.64], R14 ;  /* 0x0000000e18007986 */ /* 0x0005e4000c101b06 */
[----:B-12---:R-:W-:Y:S05]  /*1aa0*/  @!P0 BRA `(.L_x_1326) ;  /* 0xfffffb7000008947 */ /* 0x006fea000383ffff */
[----:B------:R-:W-:Y:S05]  /*1ab0*/  EXIT ;  /* 0x000000000000794d */ /* 0x000fea0003800000 */
.L_x_1320:
[----:B------:R-:W-:Y:S01]  /*1ac0*/  IMAD.MOV.U32 R25, RZ, RZ, 0x10 ;  /* 0x00000010ff197424 */ /* 0x000fe200078e00ff */
[----:B------:R-:W-:Y:S01]  /*1ad0*/  MOV R28, 0x1b10 ;  /* 0x00001b10001c7802 */ /* 0x000fe20000000f00 */
[----:B------:R-:W-:Y:S02]  /*1ae0*/  IMAD.MOV.U32 R24, RZ, RZ, 0x1f ;  /* 0x0000001fff187424 */ /* 0x000fe400078e00ff */
[----:B------:R-:W-:Y:S02]  /*1af0*/  IMAD.MOV.U32 R15, RZ, RZ, -0x1 ;  /* 0xffffffffff0f7424 */ /* 0x000fe400078e00ff */
[----:B------:R-:W-:Y:S05]  /*1b00*/  CALL.REL.NOINC `($__internal_71_$__cuda_sm70_shflsync_bfly_p) ;  /* 0x000001a000007944 */ /* 0x000fea0003c00000 */
[----:B-12---:R-:W-:Y:S05]  /*1b10*/  BRA `(.L_x_1327) ;  /* 0xfffffbc000007947 */ /* 0x006fea000383ffff */
.L_x_1321:
[----:B------:R-:W-:Y:S01]  /*1b20*/  IMAD.MOV.U32 R25, RZ, RZ, 0x8 ;  /* 0x00000008ff197424 */ /* 0x000fe200078e00ff */
[----:B------:R-:W-:Y:S01]  /*1b30*/  MOV R24, 0x1f ;  /* 0x0000001f00187802 */ /* 0x000fe20000000f00 */
[----:B------:R-:W-:Y:S01]  /*1b40*/  IMAD.MOV.U32 R15, RZ, RZ, -0x1 ;  /* 0xffffffffff0f7424 */ /* 0x000fe200078e00ff */
[----:B------:R-:W-:Y:S02]  /*1b50*/  MOV R28, 0x1b70 ;  /* 0x00001b70001c7802 */ /* 0x000fe40000000f00 */
[----:B------:R-:W-:Y:S05]  /*1b60*/  CALL.REL.NOINC `($__internal_71_$__cuda_sm70_shflsync_bfly_p) ;  /* 0x0000014000007944 */ /* 0x000fea0003c00000 */
[----:B-12---:R-:W-:Y:S01]  /*1b70*/  FADD.FTZ R27, R27, R24 ;  /* 0x000000181b1b7221 */ /* 0x006fe20000010000 */
[----:B------:R-:W-:Y:S01]  /*1b80*/  MOV R28, 0x1bd0 ;  /* 0x00001bd0001c7802 */ /* 0x000fe20000000f00 */
[----:B------:R-:W-:-:S02]  /*1b90*/  IMAD.MOV.U32 R25, RZ, RZ, 0x4 ;  /* 0x00000004ff197424 */ /* 0x000fc400078e00ff */
[----:B------:R-:W-:Y:S02]  /*1ba0*/  IMAD.MOV.U32 R24, RZ, RZ, 0x1f ;  /* 0x0000001fff187424 */ /* 0x000fe400078e00ff */
[----:B------:R-:W-:Y:S02]  /*1bb0*/  IMAD.MOV.U32 R15, RZ, RZ, -0x1 ;  /* 0xffffffffff0f7424 */ /* 0x000fe400078e00ff */
[----:B------:R-:W-:Y:S05]  /*1bc0*/  CALL.REL.NOINC `($__internal_71_$__cuda_sm70_shflsync_bfly_p) ;  /* 0x000000e000007944 */ /* 0x000fea0003c00000 */
[----:B-1----:R-:W-:Y:S01]  /*1bd0*/  HFMA2.MMA R25, -RZ, RZ, 0, 1.1920928955078125e-07 ;  /* 0x00000002ff197435 */ /* 0x002fe200000001ff */
[----:B--2---:R-:W-:Y:S01]  /*1be0*/  FADD.FTZ R27, R27, R24 ;  /* 0x000000181b1b7221 */ /* 0x004fe20000010000 */
[----:B------:R-:W-:Y:S01]  /*1bf0*/  MOV R28, 0x1c30 ;  /* 0x00001c30001c7802 */ /* 0x000fe20000000f00 */
[----:B------:R-:W-:Y:S02]  /*1c00*/  IMAD.MOV.U32 R24, RZ, RZ, 0x1f ;  /* 0x0000001fff187424 */ /* 0x000fe400078e00ff */
[----:B------:R-:W-:Y:S02]  /*1c10*/  IMAD.MOV.U32 R15, RZ, RZ, -0x1 ;  /* 0xffffffffff0f7424 */ /* 0x000fe400078e00ff */
[----:B------:R-:W-:Y:S05]  /*1c20*/  CALL.REL.NOINC `($__internal_71_$__cuda_sm70_shflsync_bfly_p) ;  /* 0x0000008000007944 */ /* 0x000fea0003c00000 */
[----:B--2---:R-:W-:Y:S01]  /*1c30*/  FADD.FTZ R29, R27, R24 ;  /* 0x000000181b1d7221 */ /* 0x004fe20000010000 */
[----:B-1----:R-:W-:Y:S01]  /*1c40*/  MOV R15, 0xffffffff ;  /* 0xffffffff000f7802 */ /* 0x002fe20000000f00 */
[----:B------:R-:W-:Y:S01]  /*1c50*/  IMAD.MOV.U32 R25, RZ, RZ, 0x1 ;  /* 0x00000001ff197424 */ /* 0x000fe200078e00ff */
[----:B------:R-:W-:Y:S01]  /*1c60*/  MOV R28, 0x1ca0 ;  /* 0x00001ca0001c7802 */ /* 0x000fe20000000f00 */
[----:B------:R-:W-:-:S02]  /*1c70*/  IMAD.MOV.U32 R24, RZ, RZ, 0x1f ;  /* 0x0000001fff187424 */ /* 0x000fc400078e00ff */
[----:B------:R-:W-:Y:S02]  /*1c80*/  IMAD.MOV.U32 R27, RZ, RZ, R29 ;  /* 0x000000ffff1b7224 */ /* 0x000fe400078e001d */
[----:B------:R-:W-:Y:S05]  /*1c90*/  CALL.REL.NOINC `($__internal_71_$__cuda_sm70_shflsync_bfly_p) ;  /* 0x0000001000007944 */ /* 0x000fea0003c00000 */
[----:B-12---:R-:W-:Y:S05]  /*1ca0*/  BRA `(.L_x_1328) ;  /* 0xfffffac000007947 */ /* 0x006fea000383ffff */
        .weak           $__internal_71_$__cuda_sm70_shflsync_bfly_p
        .type           $__internal_71_$__cuda_sm70_shflsync_bfly_p,@function
        .size           $__internal_71_$__cuda_sm70_shflsync_bfly_p,(.L_x_3707 - $__internal_71_$__cuda_sm70_shflsync_bfly_p)
$__internal_71_$__cuda_sm70_shflsync_bfly_p:
[----:B------:R-:W-:Y:S01]  /*1cb0*/  IMAD.MOV.U32 R30, RZ, RZ, R28 ;  /* 0x000000ffff1e7224 */ /* 0x000fe200078e001c */
[----:B------:R-:W-:Y:S04]  /*1cc0*/  WARPSYNC R15 ;  /* 0x0000000f00007348 */ /* 0x000fe80003800000 */
[----:B------:R-:W-:Y:S01]  /*1cd0*/  IMAD.MOV.U32 R31, RZ, RZ, 0x0 ;  /* 0x00000000ff1f7424 */ /* 0x000fe200078e00ff */
[----:B------:R1:W2:Y:S03]  /*1ce0*/  SHFL.BFLY PT, R24, R27, R25, R24 ;  /* 0x0c0000191b187389 */ /* 0x0002a600000e0018 */
[----:B------:R-:W-:Y:S05]  /*1cf0*/  RET.REL.NODEC R30 `(_ZN12tensorrt_llm7kernels32fusedQKNormRopeKernelNTokenHeadsIN3c108BFloat16EfLi128ELb1ELi8EEEvPviiifPKvS6_S6_PKlii) ;  /* 0xffffe3001e007950 */ /* 0x000fea0003c3ffff */
.L_x_1329:
        /* <DEDUP_REMOVED lines=16> */
.L_x_3707:


//--------------------- .text._ZN12tensorrt_llm7kernels32fusedQKNormRopeKernelNTokenHeadsIN3c108BFloat16EfLi64ELb0ELi8EEEvPviiifPKvS6_S6_PKlii --------------------------
	.section	.text._ZN12tensorrt_llm7kernels32fusedQKNormRopeKernelNTokenHeadsIN3c108BFloat16EfLi64ELb0ELi8EEEvPviiifPKvS6_S6_PKlii,"ax",@progbits
	.sectioninfo	@"SHI_REGISTERS=32"
	.align	128
        .global         _ZN12tensorrt_llm7kernels32fusedQKNormRopeKernelNTokenHeadsIN3c108BFloat16EfLi64ELb0ELi8EEEvPviiifPKvS6_S6_PKlii
        .type           _ZN12tensorrt_llm7kernels32fusedQKNormRopeKernelNTokenHeadsIN3c108BFloat16EfLi64ELb0ELi8EEEvPviiifPKvS6_S6_PKlii,@function
        .size           _ZN12tensorrt_llm7kernels32fusedQKNormRopeKernelNTokenHeadsIN3c108BFloat16EfLi64ELb0ELi8EEEvPviiifPKvS6_S6_PKlii,(.L_x_3709 - _ZN12tensorrt_llm7kernels32fusedQKNormRopeKernelNTokenHeadsIN3c108BFloat16EfLi64ELb0ELi8EEEvPviiifPKvS6_S6_PKlii)
        .other          _ZN12tensorrt_llm7kernels32fusedQKNormRopeKernelNTokenHeadsIN3c108BFloat16EfLi64ELb0ELi8EEEvPviiifPKvS6_S6_PKlii,@"STO_CUDA_ENTRY STV_DEFAULT"
_ZN12tensorrt_llm7kernels32fusedQKNormRopeKernelNTokenHeadsIN3c108BFloat16EfLi64ELb0ELi8EEEvPviiifPKvS6_S6_PKlii:
.text._ZN12tensorrt_llm7kernels32fusedQKNormRopeKernelNTokenHeadsIN3c108BFloat16EfLi64ELb0ELi8EEEvPviiifPKvS6_S6_PKlii:
        /* <DEDUP_REMOVED lines=21> */
[----:B------:R-:W-:-:S04]  /*0150*/  IMAD.MOV.U32 R6, RZ, RZ, R7 ;  /* 0x000000ffff067224 */ /* 0x000fc800078e0007 */
        /* <DEDUP_REMOVED lines=41> */
[----:B------:R-:W-:Y:S01]  /*03f0*/  IMNMX R11, R0, R11, !PT ;  /* 0x0000000b000b7217 */ /* 0x000fe20007800200 */
[----:B------:R-:W-:Y:S01]  /*0400*/  IMAD R0, R7, R2, RZ ;  /* 0x0000000207007224 */ /* 0x000fe200078e02ff */
[----:B------:R-:W-:Y:S02]  /*0410*/  ISETP.NE.AND P0, PT, R19, RZ, PT ;  /* 0x000000ff1300720c */ /* 0x000fe40003f05270 */
[----:B------:R-:W-:Y:S01]  /*0420*/  IADD3 R11, -R4, -0x2, -R11 ;  /* 0xfffffffe040b7810 */ /* 0x000fe20007ffe90b */
[----:B------:R-:W-:-:S03]  /*0430*/  IMAD.SHL.U32 R0, R0, 0x40, RZ ;  /* 0x0000004000007824 */ /* 0x000fc600078e00ff */
[----:B------:R-:W-:Y:S01]  /*0440*/  ISETP.GE.U32.AND P2, PT, R11, 0x3, PT ;  /* 0x000000030b00780c */ /* 0x000fe20003f46070 */
[----:B------:R-:W-:-:S12]  /*0450*/  IMAD R21, R21, 0x40, R0 ;  /* 0x0000004015157824 */ /* 0x000fd800078e0200 */
[----:B------:R-:W-:Y:S05]  /*0460*/  @!P2 BRA `(.L_x_1333) ;  /* 0x000003100000a947 */ /* 0x000fea0003800000 */
[----:B------:R-:W-:Y:S01]  /*0470*/  IADD3 R18, R3, UR4, RZ ;  /* 0x0000000403127c10 */ /* 0x000fe2000fffe0ff */
[----:B------:R-:W-:Y:S01]  /*0480*/  HFMA2.MMA R23, -RZ, RZ, 0, 0 ;  /* 0x00000000ff177435 */ /* 0x000fe200000001ff */
[----:B------:R-:W-:-:S03]  /*0490*/  IMAD.IADD R20, R6, 0x1, -R19 ;  /* 0x0000000106147824 */ /* 0x000fc600078e0a13 */
[----:B------:R-:W-:-:S06]  /*04a0*/  IMAD R18, R5, 0x4, R18 ;  /* 0x0000000405127824 */ /* 0x000fcc00078e0212 */
.L_x_1334:
[C-C-:B-1----:R-:W-:Y:S01]  /*04b0*/  IMAD.IADD R10, R4.reuse, 0x1, R23.reuse ;  /* 0x00000001040a7824 */ /* 0x142fe200078e0217 */
[C-C-:B------:R-:W-:Y:S02]  /*04c0*/  IADD3 R12, R4.reuse, 0x1, R23.reuse ;  /* 0x00000001040c7810 */ /* 0x140fe40007ffe017 */
[--C-:B------:R-:W-:Y:S02]  /*04d0*/  IADD3 R15, R4, 0x2, R23.reuse ;  /* 0x00000002040f7810 */ /* 0x100fe40007ffe017 */
        /* <DEDUP_REMOVED lines=14> */
[CC--:B------:R-:W-:Y:S01]  /*05c0*/  SEL R16, R0.reuse, R21.reuse, !P3 ;  /* 0x0000001500107207 */ /* 0x0c0fe20005800000 */
[C---:B------:R-:W-:Y:S01]  /*05d0*/  IMAD R14, R5.reuse, 0x2, R14 ;  /* 0x00000002050e7824 */ /* 0x040fe200078e020e */
[CC--:B------:R-:W-:Y:S02]  /*05e0*/  SEL R22, R0.reuse, R21.reuse, !P4 ;  /* 0x0000001500167207 */ /* 0x0c0fe40006000000 */
        /* <DEDUP_REMOVED lines=25> */
.L_x_1333:
[----:B------:R-:W-:Y:S05]  /*0780*/  BSYNC B1 ;  /* 0x0000000000017941 */ /* 0x000fea0003800000 */
.L_x_1332:
        /* <DEDUP_REMOVED lines=9> */
.L_x_1335:
        /* <DEDUP_REMOVED lines=16> */
.L_x_1331:
[----:B------:R-:W-:Y:S05]  /*0920*/  BSYNC B0 ;  /* 0x0000000000007941 */ /* 0x000fea0003800000 */
.L_x_1330:
        /* <DEDUP_REMOVED lines=35> */
.L_x_1340:
        /* <DEDUP_REMOVED lines=13> */
.L_x_1339:
[----:B------:R-:W-:Y:S05]  /*0c30*/  BSYNC B1 ;  /* 0x0000000000017941 */ /* 0x000fea0003800000 */
.L_x_1338:
        /* <DEDUP_REMOVED lines=22> */
.L_x_1343:
[C---:B-1----:R-:W-:Y:S01]  /*0da0*/  IADD3 R14, P2, R11.reuse, R24, RZ ;  /* 0x000000180b0e7210 */ /* 0x042fe20007f5e0ff */
[--C-:B------:R-:W-:Y:S01]  /*0db0*/  IMAD.IADD R23, R10, 0x1, R11.reuse ;  /* 0x000000010a177824 */ /* 0x100fe200078e020b */
[----:B------:R-:W-:Y:S01]  /*0dc0*/  IADD3 R27, R11, 0x800, RZ ;  /* 0x000008000b1b7810 */ /* 0x000fe20007ffe0ff */
[--C-:B------:R-:W-:Y:S01]  /*0dd0*/  IMAD.IADD R29, R20, 0x1, R11.reuse ;  /* 0x00000001141d7824 */ /* 0x100fe200078e020b */
[----:B------:R-:W-:Y:S01]  /*0de0*/  IADD3 R21, R22, R11, RZ ;  /* 0x0000000b16157210 */ /* 0x000fe20007ffe0ff */
[----:B------:R-:W-:Y:S01]  /*0df0*/  IMAD.X R15, R13, 0x1, R12, P2 ;  /* 0x000000010d0f7824 */ /* 0x000fe200010e060c */
[----:B------:R-:W-:Y:S01]  /*0e00*/  IADD3 R16, P2, R14, 0x1000, RZ ;  /* 0x000010000e107810 */ /* 0x000fe20007f5e0ff */
[----:B------:R-:W-:Y:S01]  /*0e10*/  IMAD.IADD R25, R18, 0x1, R11 ;  /* 0x0000000112197824 */ /* 0x000fe200078e020b */
[----:B------:R-:W-:-:S02]  /*0e20*/  IADD3 R19, R19, 0x200, RZ ;  /* 0x0000020013137810 */ /* 0x000fc40007ffe0ff */
[----:B------:R-:W-:Y:S01]  /*0e30*/  @!PT LDS RZ, [RZ] ;  /* 0x00000000fffff984 */ /* 0x000fe20000000800 */
[----:B------:R-:W-:Y:S01]  /*0e40*/  @!PT LDS RZ, [RZ] ;  /* 0x00000000fffff984 */ /* 0x000fe20000000800 */
[----:B------:R-:W-:Y:S01]  /*0e50*/  @!PT LDS RZ, [RZ] ;  /* 0x00000000fffff984 */ /* 0x000fe20000000800 */
[----:B------:R1:W-:Y:S01]  /*0e60*/  LDGSTS.E.BYPASS.128 [R23], [R14.64] ;  /* 0x000000000e177fae */ /* 0x0003e2000b901c46 */
[----:B------:R-:W-:-:S03]  /*0e70*/  IMAD.X R17, RZ, RZ, R15, P2 ;  /* 0x000000ffff117224 */ /* 0x000fc600010e060f */
[----:B------:R2:W-:Y:S04]  /*0e80*/  LDGSTS.E.BYPASS.128 [R21], [R14.64+0x200] ;  /* 0x000002000e157fae */ /* 0x0005e8000b901c46 */
[----:B------:R3:W-:Y:S01]  /*0e90*/  LDGSTS.E.BYPASS.128 [R29], [R14.64+0x400] ;  /* 0x000004000e1d7fae */ /* 0x0007e2000b901c46 */
[----:B-1----:R-:W-:-:S03]  /*0ea0*/  IMAD.IADD R23, R10, 0x1, R27 ;  /* 0x000000010a177824 */ /* 0x002fc600078e021b */
[----:B------:R1:W-:Y:S01]  /*0eb0*/  LDGSTS.E.BYPASS.128 [R25], [R14.64+0x600] ;  /* 0x000006000e197fae */ /* 0x0003e2000b901c46 */
[----:B--2---:R-:W-:-:S03]  /*0ec0*/  IMAD.IADD R21, R20, 0x1, R27 ;  /* 0x0000000114157824 */ /* 0x004fc600078e021b */
[----:B------:R2:W-:Y:S01]  /*0ed0*/  LDGSTS.E.BYPASS.128 [R23], [R16.64+-0x800] ;  /* 0x0000080010177fae */ /* 0x0005e2000b901c46 */
[----:B---3--:R-:W-:-:S05]  /*0ee0*/  IADD3 R29, R11, 0x1000, RZ ;  /* 0x000010000b1d7810 */ /* 0x008fca0007ffe0ff */
[----:B-1----:R-:W-:Y:S01]  /*0ef0*/  IMAD.IADD R25, R10, 0x1, R29 ;  /* 0x000000010a197824 */ /* 0x002fe200078e021d */
[----:B------:R-:W-:Y:S02]  /*0f00*/  IADD3 R14, P2, R14, 0x2000, RZ ;  /* 0x000020000e0e7810 */ /* 0x000fe40007f5e0ff */
[----:B--2---:R-:W-:Y:S01]  /*0f10*/  IADD3 R23, R22, R27, RZ ;  /* 0x0000001b16177210 */ /* 0x004fe20007ffe0ff */
[----:B------:R-:W-:Y:S02]  /*0f20*/  IMAD.IADD R27, R18, 0x1, R27 ;  /* 0x00000001121b7824 */ /* 0x000fe400078e021b */
[----:B------:R-:W-:Y:S01]  /*0f30*/  IMAD.X R15, RZ, RZ, R15, P2 ;  /* 0x000000ffff0f7224 */ /* 0x000fe200010e060f */
[----:B------:R-:W-:Y:S01]  /*0f40*/  ISETP.GE.AND P2, PT, R19, R28, PT ;  /* 0x0000001c1300720c */ /* 0x000fe20003f46270 */
[----:B------:R1:W-:Y:S04]  /*0f50*/  LDGSTS.E.BYPASS.128 [R23], [R16.64+-0x600] ;  /* 0x00000a0010177fae */ /* 0x0003e8000b901c46 */
[----:B------:R2:W-:Y:S04]  /*0f60*/  LDGSTS.E.BYPASS.128 [R21], [R16.64+-0x400] ;  /* 0x00000c0010157fae */ /* 0x0005e8000b901c46 */
[----:B------:R3:W-:Y:S04]  /*0f70*/  LDGSTS.E.BYPASS.128 [R27], [R16.64+-0x200] ;  /* 0x00000e00101b7fae */ /* 0x0007e8000b901c46 */
[----:B------:R4:W-:Y:S01]  /*0f80*/  LDGSTS.E.BYPASS.128 [R25], [R16.64] ;  /* 0x0000000010197fae */ /* 0x0009e2000b901c46 */
[----:B-1----:R-:W-:Y:S01]  /*0f90*/  IADD3 R23, R20, R29, RZ ;  /* 0x0000001d14177210 */ /* 0x002fe20007ffe0ff */
[----:B--2---:R-:W-:-:S02]  /*0fa0*/  IMAD.IADD R21, R22, 0x1, R29 ;  /* 0x0000000116157824 */ /* 0x004fc400078e021d */
[----:B------:R-:W-:-:S03]  /*0fb0*/  IMAD.IADD R29, R18, 0x1, R29 ;  /* 0x00000001121d7824 */ /* 0x000fc600078e021d */
[----:B------:R1:W-:Y:S04]  /*0fc0*/  LDGSTS.E.BYPASS.128 [R21], [R16.64+0x200] ;  /* 0x0000020010157fae */ /* 0x0003e8000b901c46 */
[----:B------:R2:W-:Y:S04]  /*0fd0*/  LDGSTS.E.BYPASS.128 [R23], [R16.64+0x400] ;  /* 0x0000040010177fae */ /* 0x0005e8000b901c46 */
[----:B------:R4:W-:Y:S01]  /*0fe0*/  LDGSTS.E.BYPASS.128 [R29], [R16.64+0x600] ;  /* 0x00000600101d7fae */ /* 0x0009e2000b901c46 */
[C---:B-1----:R-:W-:Y:S02]  /*0ff0*/  IADD3 R21, R11.reuse, 0x1800, RZ ;  /* 0x000018000b157810 */ /* 0x042fe40007ffe0ff */
[----:B------:R-:W-:-:S02]  /*1000*/  IADD3 R11, P3, R11, 0x2000, RZ ;  /* 0x000020000b0b7810 */ /* 0x000fc40007f7e0ff */
[----:B--2---:R-:W-:Y:S01]  /*1010*/  IADD3 R23, R20, R21, RZ ;  /* 0x0000001514177210 */ /* 0x004fe20007ffe0ff */
[--C-:B---3--:R-:W-:Y:S02]  /*1020*/  IMAD.IADD R27, R10, 0x1, R21.reuse ;  /* 0x000000010a1b7824 */ /* 0x108fe400078e0215 */
[--C-:B----4-:R-:W-:Y:S02]  /*1030*/  IMAD.IADD R25, R22, 0x1, R21.reuse ;  /* 0x0000000116197824 */ /* 0x110fe400078e0215 */
[----:B------:R-:W-:Y:S01]  /*1040*/  IMAD.IADD R21, R18, 0x1, R21 ;  /* 0x0000000112157824 */ /* 0x000fe200078e0215 */
[----:B------:R1:W-:Y:S01]  /*1050*/  LDGSTS.E.BYPASS.128 [R27], [R14.64+-0x800] ;  /* 0x000008000e1b7fae */ /* 0x0003e2000b901c46 */
[----:B------:R-:W-:-:S03]  /*1060*/  IMAD.X R13, RZ, RZ, R13, P3 ;  /* 0x000000ffff0d7224 */ /* 0x000fc600018e060d */
[----:B------:R1:W-:Y:S04]  /*1070*/  LDGSTS.E.BYPASS.128 [R25], [R14.64+-0x600] ;  /* 0x00000a000e197fae */ /* 0x0003e8000b901c46 */
[----:B------:R1:W-:Y:S04]  /*1080*/  LDGSTS.E.BYPASS.128 [R23], [R14.64+-0x400] ;  /* 0x00000c000e177fae */ /* 0x0003e8000b901c46 */
[----:B------:R1:W-:Y:S01]  /*1090*/  LDGSTS.E.BYPASS.128 [R21], [R14.64+-0x200] ;  /* 0x00000e000e157fae */ /* 0x0003e2000b901c46 */
[----:B------:R-:W-:Y:S05]  /*10a0*/  @!P2 BRA `(.L_x_1343) ;  /* 0xfffffcf00000a947 */ /* 0x000fea000383ffff */
.L_x_1342:
[----:B------:R-:W-:Y:S05]  /*10b0*/  BSYNC B1 ;  /* 0x0000000000017941 */ /* 0x000fea0003800000 */
.L_x_1341:
[----:B-1----:R-:W-:Y:S01]  /*10c0*/  IMAD.IADD R14, R26, 0x1, -R19 ;  /* 0x000000011a0e7824 */ /* 0x002fe200078e0a13 */
[----:B------:R-:W-:Y:S04]  /*10d0*/  BSSY B1, `(.L_x_1344) ;  /* 0x000001f000017945 */ /* 0x000fe80003800000 */
        /* <DEDUP_REMOVED lines=17> */
[----:B------:R3:W-:Y:S01]  /*11f0*/  LDGSTS.E.BYPASS.128 [R28], [R14.64+0x400] ;  /* 0x000004000e1c7fae */ /* 0x0007e2000b901c46 */
[----:B-1----:R-:W-:-:S03]  /*1200*/  IADD3 R21, R11, 0x800, RZ ;  /* 0x000008000b157810 */ /* 0x002fc60007ffe0ff */
[----:B------:R3:W-:Y:S01]  /*1210*/  LDGSTS.E.BYPASS.128 [R29], [R14.64+0x600] ;  /* 0x000006000e1d7fae */ /* 0x0007e2000b901c46 */
[----:B------:R-:W-:Y:S02]  /*1220*/  IADD3 R11, P2, R11, 0x1000, RZ ;  /* 0x000010000b0b7810 */ /* 0x000fe40007f5e0ff */
[----:B------:R-:W-:Y:S01]  /*1230*/  IADD3 R27, R10, R21, RZ ;  /* 0x000000150a1b7210 */ /* 0x000fe20007ffe0ff */
[--C-:B------:R-:W-:Y:S02]  /*1240*/  IMAD.IADD R25, R22, 0x1, R21.reuse ;  /* 0x0000000116197824 */ /* 0x100fe400078e0215 */
[--C-:B--2---:R-:W-:Y:S02]  /*1250*/  IMAD.IADD R23, R20, 0x1, R21.reuse ;  /* 0x0000000114177824 */ /* 0x104fe400078e0215 */
[----:B------:R-:W-:Y:S01]  /*1260*/  IMAD.IADD R21, R18, 0x1, R21 ;  /* 0x0000000112157824 */ /* 0x000fe200078e0215 */
[----:B------:R3:W-:Y:S01]  /*1270*/  LDGSTS.E.BYPASS.128 [R27], [R16.64+-0x800] ;  /* 0x00000800101b7fae */ /* 0x0007e2000b901c46 */
[----:B------:R-:W-:-:S03]  /*1280*/  IMAD.X R13, RZ, RZ, R13, P2 ;  /* 0x000000ffff0d7224 */ /* 0x000fc600010e060d */
[----:B------:R3:W-:Y:S04]  /*1290*/  LDGSTS.E.BYPASS.128 [R25], [R16.64+-0x600] ;  /* 0x00000a0010197fae */ /* 0x0007e8000b901c46 */
[----:B------:R3:W-:Y:S04]  /*12a0*/  LDGSTS.E.BYPASS.128 [R23], [R16.64+-0x400] ;  /* 0x00000c0010177fae */ /* 0x0007e8000b901c46 */
[----:B------:R3:W-:Y:S02]  /*12b0*/  LDGSTS.E.BYPASS.128 [R21], [R16.64+-0x200] ;  /* 0x00000e0010157fae */ /* 0x0007e4000b901c46 */
.L_x_1345:
[----:B------:R-:W-:Y:S05]  /*12c0*/  BSYNC B1 ;  /* 0x0000000000017941 */ /* 0x000fea0003800000 */
.L_x_1344:
[----:B------:R-:W-:-:S13]  /*12d0*/  ISETP.LT.OR P0, PT, R19, R26, P0 ;  /* 0x0000001a1300720c */ /* 0x000fda0000701670 */
[----:B------:R-:W-:Y:S05]  /*12e0*/  @!P0 BRA `(.L_x_1337) ;  /* 0x000000d000008947 */ /* 0x000fea0003800000 */
[----:B---3--:R-:W-:Y:S01]  /*12f0*/  IADD3 R14, P0, R11, R24, RZ ;  /* 0x000000180b0e7210 */ /* 0x008fe20007f1e0ff */
[--C-:B------:R-:W-:Y:S02]  /*1300*/  IMAD.IADD R19, R10, 0x1, R11.reuse ;  /* 0x000000010a137824 */ /* 0x100fe400078e020b */
[--C-:B------:R-:W-:Y:S01]  /*1310*/  IMAD.IADD R17, R22, 0x1, R11.reuse ;  /* 0x0000000116117824 */ /* 0x100fe200078e020b */
[----:B------:R-:W-:Y:S01]  /*1320*/  IADD3.X R15, R13, R12, RZ, P0, !PT ;  /* 0x0000000c0d0f7210 */ /* 0x000fe200007fe4ff */
[--C-:B------:R-:W-:Y:S02]  /*1330*/  IMAD.IADD R13, R20, 0x1, R11.reuse ;  /* 0x00000001140d7824 */ /* 0x100fe400078e020b */
[----:B------:R-:W-:Y:S02]  /*1340*/  IMAD.IADD R11, R18, 0x1, R11 ;  /* 0x00000001120b7824 */ /* 0x000fe400078e020b */
[----:B------:R-:W-:Y:S01]  /*1350*/  @!PT LDS RZ, [RZ] ;  /* 0x00000000fffff984 */ /* 0x000fe20000000800 */
[----:B------:R-:W-:Y:S01]  /*1360*/  @!PT LDS RZ, [RZ] ;  /* 0x00000000fffff984 */ /* 0x000fe20000000800 */
[----:B------:R-:W-:Y:S01]  /*1370*/  @!PT LDS RZ, [RZ] ;  /* 0x00000000fffff984 */ /* 0x000fe20000000800 */
[----:B------:R1:W-:Y:S04]  /*1380*/  LDGSTS.E.BYPASS.128 [R19], [R14.64] ;  /* 0x000000000e137fae */ /* 0x0003e8000b901c46 */
[----:B------:R1:W-:Y:S04]  /*1390*/  LDGSTS.E.BYPASS.128 [R17], [R14.64+0x200] ;  /* 0x000002000e117fae */ /* 0x0003e8000b901c46 */
[----:B------:R1:W-:Y:S04]  /*13a0*/  LDGSTS.E.BYPASS.128 [R13], [R14.64+0x400] ;  /* 0x000004000e0d7fae */ /* 0x0003e8000b901c46 */
[----:B------:R1:W-:Y:S02]  /*13b0*/  LDGSTS.E.BYPASS.128 [R11], [R14.64+0x600] ;  /* 0x000006000e0b7fae */ /* 0x0003e4000b901c46 */
.L_x_1337:
[----:B------:R-:W-:Y:S05]  /*13c0*/  BSYNC B0 ;  /* 0x0000000000007941 */ /* 0x000fea0003800000 */
.L_x_1336:
[----:B-1----:R-:W-:Y:S01]  /*13d0*/  SHF.L.U32 R19, R5, 0x1, RZ ;  /* 0x0000000105137819 */ /* 0x002fe200000006ff */
[----:B-----5:R-:W-:Y:S01]  /*13e0*/  IMAD.MOV.U32 R10, RZ, RZ, 0x2 ;  /* 0x00000002ff0a7424 */ /* 0x020fe200078e00ff */
[----:B------:R-:W0:Y:S03]  /*13f0*/  LDGDEPBAR ;  /* 0x00000000000079af */ /* 0x000e260000000000 */
[----:B------:R-:W-:-:S04]  /*1400*/  IMAD.WIDE.U32 R12, R19, R10, c[0x0][0x178] ;  /* 0x00005e00130c7625 */ /* 0x000fc800078e000a */
[----:B------:R-:W-:Y:S01]  /*1410*/  IMAD.WIDE.U32 R10, R19, R10, c[0x0][0x180] ;  /* 0x00006000130a7625 */ /* 0x000fe200078e000a */
[----:B---3--:R1:W5:Y:S04]  /*1420*/  LDG.E.U16 R15, [R12.64] ;  /* 0x000000060c0f7981 */ /* 0x008368000c1e1500 */
[----:B------:R1:W5:Y:S04]  /*1430*/  LDG.E.U16 R17, [R12.64+0x2] ;  /* 0x000002060c117981 */ /* 0x000368000c1e1500 */
[----:B------:R1:W5:Y:S04]  /*1440*/  LDG.E.U16 R20, [R10.64] ;  /* 0x000000060a147981 */ /* 0x000368000c1e1500 */
[----:B------:R1:W5:Y:S01]  /*1450*/  LDG.E.U16 R22, [R10.64+0x2] ;  /* 0x000002060a167981 */ /* 0x000362000c1e1500 */
[----:B------:R-:W-:-:S04]  /*1460*/  DEPBAR.LE SB0, 0x1 ;  /* 0x000080400000791a */ /* 0x000fc80000000000 */
[----:B------:R-:W-:Y:S05]  /*1470*/  @!P1 EXIT ;  /* 0x000000000000994d */ /* 0x000fea0003800000 */
[----:B-1----:R-:W-:Y:S01]  /*1480*/  IABS R11, c[0x0][0x19c] ;  /* 0x00006700000b7a13 */ /* 0x002fe20000000000 */
[----:B------:R-:W-:Y:S01]  /*1490*/  IMAD.SHL.U32 R10, R5, 0x4, RZ ;  /* 0x00000004050a7824 */ /* 0x000fe200078e00ff */
[----:B-----5:R-:W-:Y:S01]  /*14a0*/  PRMT R15, RZ, 0x5410, R15 ;  /* 0x00005410ff0f7816 */ /* 0x020fe2000000000f */
[----:B------:R-:W-:Y:S01]  /*14b0*/  IMAD R7, R7, R2, RZ ;  /* 0x0000000207077224 */ /* 0x000fe200078e02ff */
[----:B------:R-:W1:Y:S01]  /*14c0*/  I2F.RP R16, R11 ;  /* 0x0000000b00107306 */ /* 0x000e620000209400 */
[----:B------:R-:W-:Y:S01]  /*14d0*/  LEA.HI R2, R0, c[0x0][0x19c], RZ, 0x1 ;  /* 0x0000670000027a11 */ /* 0x000fe200078f08ff */
[----:B------:R-:W-:Y:S01]  /*14e0*/  IMAD R8, R8, 0x200, R19 ;  /* 0x0000020008087824 */ /* 0x000fe200078e0213 */
[----:B------:R-:W-:Y:S01]  /*14f0*/  IADD3 R14, R10, 0x2, RZ ;  /* 0x000000020a0e7810 */ /* 0x000fe20007ffe0ff */
[----:B------:R-:W-:Y:S01]  /*1500*/  IMAD.SHL.U32 R7, R7, 0x40, RZ ;  /* 0x0000004007077824 */ /* 0x000fe200078e00ff */
[----:B------:R-:W-:Y:S02]  /*1510*/  SHF.R.S32.HI R0, RZ, 0x1f, R0 ;  /* 0x0000001fff007819 */ /* 0x000fe40000011400 */
[----:B------:R-:W-:-:S02]  /*1520*/  ISETP.GE.AND P2, PT, R14, RZ, PT ;  /* 0x000000ff0e00720c */ /* 0x000fc40003f46270 */
[----:B------:R-:W-:Y:S02]  /*1530*/  PRMT R17, RZ, 0x5410, R17 ;  /* 0x00005410ff117816 */ /* 0x000fe40000000011 */
[----:B------:R-:W-:Y:S02]  /*1540*/  PRMT R20, RZ, 0x5410, R20 ;  /* 0x00005410ff147816 */ /* 0x000fe40000000014 */
[----:B------:R-:W-:Y:S01]  /*1550*/  PRMT R22, RZ, 0x5410, R22 ;  /* 0x00005410ff167816 */ /* 0x000fe20000000016 */
[----:B-1----:R-:W1:Y:S02]  /*1560*/  MUFU.RCP R16, R16 ;  /* 0x0000001000107308 */ /* 0x002e640000001000 */
[----:B-1----:R-:W-:Y:S02]  /*1570*/  IADD3 R12, R16, 0xffffffe, RZ ;  /* 0x0ffffffe100c7810 */ /* 0x002fe40007ffe0ff */
[----:B------:R-:W-:-:S04]  /*1580*/  IABS R16, R14 ;  /* 0x0000000e00107213 */ /* 0x000fc80000000000 */
[----:B------:R1:W2:Y:S01]  /*1590*/  F2I.FTZ.U32.TRUNC.NTZ R13, R12 ;  /* 0x0000000c000d7305 */ /* 0x0002a2000021f000 */
[----:B------:R-:W-:Y:S02]  /*15a0*/  LEA.HI R14, R0, c[0x0][0x19c], RZ, 0x2 ;  /* 0x00006700000e7a11 */ /* 0x000fe400078f10ff */
[----:B------:R-:W-:Y:S02]  /*15b0*/  SHF.R.S32.HI R0, RZ, 0x1, R2 ;  /* 0x00000001ff007819 */ /* 0x000fe40000011402 */
[----:B------:R-:W-:Y:S01]  /*15c0*/  SHF.R.S32.HI R14, RZ, 0x2, R14 ;  /* 0x00000002ff0e7819 */ /* 0x000fe2000001140e */
[----:B-1----:R-:W-:Y:S02]  /*15d0*/  IMAD.MOV.U32 R12, RZ, RZ, RZ ;  /* 0x000000ffff0c7224 */ /* 0x002fe400078e00ff */
[----:B--2---:R-:W-:-:S04]  /*15e0*/  IMAD.MOV R18, RZ, RZ, -R13 ;  /* 0x000000ffff127224 */ /* 0x004fc800078e0a0d */
[----:B------:R-:W-:-:S04]  /*15f0*/  IMAD R21, R18, R11, RZ ;  /* 0x0000000b12157224 */ /* 0x000fc800078e02ff */
[----:B------:R-:W-:-:S06]  /*1600*/  IMAD.HI.U32 R13, R13, R21, R12 ;  /* 0x000000150d0d7227 */ /* 0x000fcc00078e000c */
[----:B------:R-:W-:-:S05]  /*1610*/  IMAD.HI.U32 R13, R13, R16, RZ ;  /* 0x000000100d0d7227 */ /* 0x000fca00078e00ff */
[----:B------:R-:W-:-:S05]  /*1620*/  IADD3 R13, -R13, RZ, RZ ;  /* 0x000000ff0d0d7210 */ /* 0x000fca0007ffe1ff */
[----:B------:R-:W-:Y:S01]  /*1630*/  IMAD R12, R11, R13, R16 ;  /* 0x0000000d0b0c7224 */ /* 0x000fe200078e0210 */
[----:B------:R-:W-:Y:S01]  /*1640*/  MOV R16, c[0x0][0x168] ;  /* 0x00005a0000107a02 */ /* 0x000fe20000000f00 */
[----:B------:R-:W-:-:S03]  /*1650*/  IMAD R13, R9, c[0x0][0x19c], R0 ;  /* 0x00006700090d7a24 */ /* 0x000fc600078e0200 */
[----:B------:R-:W-:Y:S01]  /*1660*/  ISETP.GT.U32.AND P0, PT, R11, R12, PT ;  /* 0x0000000c0b00720c */ /* 0x000fe20003f04070 */
[----:B------:R-:W-:-:S12]  /*1670*/  IMAD R16, R16, 0x40, R7 ;  /* 0x0000004010107824 */ /* 0x000fd800078e0207 */
[----:B------:R-:W-:Y:S01]  /*1680*/  @!P0 IMAD.IADD R12, R12, 0x1, -R11 ;  /* 0x000000010c0c8824 */ /* 0x000fe200078e0a0b */
[----:B------:R-:W-:-:S04]  /*1690*/  ISETP.NE.AND P0, PT, RZ, c[0x0][0x19c], PT ;  /* 0x00006700ff007a0c */ /* 0x000fc80003f05270 */
[----:B------:R-:W-:-:S13]  /*16a0*/  ISETP.GT.U32.AND P1, PT, R11, R12, PT ;  /* 0x0000000c0b00720c */ /* 0x000fda0003f24070 */
[----:B------:R-:W-:Y:S02]  /*16b0*/  @!P1 IMAD.IADD R12, R12, 0x1, -R11 ;  /* 0x000000010c0c9824 */ /* 0x000fe400078e0a0b */
[----:B------:R-:W-:Y:S02]  /*16c0*/  IMAD.MOV.U32 R11, RZ, RZ, RZ ;  /* 0x000000ffff0b7224 */ /* 0x000fe400078e00ff */
[----:B------:R-:W-:Y:S01]  /*16d0*/  IMAD.MOV.U32 R18, RZ, RZ, R12 ;  /* 0x000000ffff127224 */ /* 0x000fe200078e000c */
[----:B------:R-:W-:-:S03]  /*16e0*/  IADD3 R12, R3, UR4, R10 ;  /* 0x00000004030c7c10 */ /* 0x000fc6000fffe00a */
[----:B------:R-:W-:Y:S01]  /*16f0*/  @!P2 IMAD.MOV R18, RZ, RZ, -R18 ;  /* 0x000000ffff12a224 */ /* 0x000fe200078e0a12 */
[----:B------:R-:W-:-:S04]  /*1700*/  @!P0 LOP3.LUT R18, RZ, c[0x0][0x19c], RZ, 0x33, !PT ;  /* 0x00006700ff128a12 */ /* 0x000fc800078e33ff */
[----:B------:R-:W-:Y:S02]  /*1710*/  SHF.R.U32.HI R18, RZ, 0x1, R18 ;  /* 0x00000001ff127819 */ /* 0x000fe40000011612 */
.L_x_1356:
        /* <DEDUP_REMOVED lines=8> */
.L_x_1357:
        /* <DEDUP_REMOVED lines=9> */
.L_x_1358:
[----:B------:R-:W-:Y:S01]  /*1830*/  HFMA2.MMA R2, -RZ, RZ, 1.125, 0 ;  /* 0x3c800000ff027435 */ /* 0x000fe200000001ff */
[----:B--2---:R-:W-:Y:S01]  /*1840*/  FADD.FTZ R25, R25, R23 ;  /* 0x0000001719197221 */ /* 0x004fe20000010000 */
[----:B------:R-:W-:Y:S01]  /*1850*/  ISETP.NE.AND P1, PT, R11, RZ, PT ;  /* 0x000000ff0b00720c */ /* 0x000fe20003f25270 */
[----:B------:R-:W-:Y:S01]  /*1860*/  BSSY B0, `(.L_x_1348) ;  /* 0x000000a000007945 */ /* 0x000fe20003800000 */
[----:B------:R-:W-:Y:S02]  /*1870*/  FSEL R24, R17, R22, !P0 ;  /* 0x0000001611187208 */ /* 0x000fe40004000000 */
[----:B------:R-:W-:-:S04]  /*1880*/  ISETP.GE.AND P2, PT, R5, R0, PT ;  /* 0x000000000500720c */ /* 0x000fc80003f46270 */
[----:B------:R-:W-:Y:S01]  /*1890*/  FFMA.FTZ R25, R25, R2, c[0x0][0x174] ;  /* 0x00005d0019197623 */ /* 0x000fe20000010002 */
[----:B------:R-:W-:-:S05]  /*18a0*/  FSEL R2, R15, R20, !P0 ;  /* 0x000000140f027208 */ /* 0x000fca0004000000 */
[----:B------:R-:W2:Y:S02]  /*18b0*/  MUFU.RSQ R25, R25 ;  /* 0x0000001900197308 */ /* 0x000ea40000001400 */
[C---:B--2---:R-:W-:Y:S02]  /*18c0*/  FMUL.FTZ R2, R25.reuse, R2 ;  /* 0x0000000219027220 */ /* 0x044fe40000410000 */
[----:B------:R-:W-:Y:S01]  /*18d0*/  FMUL.FTZ R24, R25, R24 ;  /* 0x0000001819187220 */ /* 0x000fe20000410000 */
[----:B------:R-:W-:Y:S05]  /*18e0*/  @P1 BRA `(.L_x_1349) ;  /* 0x0000001000001947 */ /* 0x000fea0003800000 */
[----:B------:R-:W-:-:S04]  /*18f0*/  DEPBAR.LE SB0, 0x0 ;  /* 0x000080000000791a */ /* 0x000fc80000000000 */
.L_x_1349:
[----:B------:R-:W-:Y:S05]  /*1900*/  BSYNC B0 ;  /* 0x0000000000007941 */ /* 0x000fea0003800000 */
.L_x_1348:
        /* <DEDUP_REMOVED lines=8> */
[----:B-1----:R-:W-:Y:S05]  /*1990*/  CALL.REL.NOINC `($__internal_73_$__cuda_sm70_warpsync) ;  /* 0x0000070000007944 */ /* 0x002fea0003c00000 */
.L_x_1352:
[----:B------:R-:W-:-:S06]  /*19a0*/  NOP ;  /* 0x0000000000007918 */ /* 0x000fcc0000000000 */
[----:B------:R-:W-:Y:S05]  /*19b0*/  BRA.DIV ~URZ, `(.L_x_1353) ;  /* 0x000005b27f007947 */ /* 0x000fea000b800000 */
[----:B-1----:R1:W2:Y:S02]  /*19c0*/  SHFL.BFLY PT, R23, R19, R14, 0x1f ;  /* 0x0c001f0e13177589 */ /* 0x0022a400000e0000 */
.L_x_1359:
[----:B------:R-:W-:Y:S01]  /*19d0*/  IABS R24, c[0x0][0x19c] ;  /* 0x0000670000187a13 */ /* 0x000fe20000000000 */
[----:B------:R-:W-:Y:S01]  /*19e0*/  IMAD.MOV.U32 R2, RZ, RZ, RZ ;  /* 0x000000ffff027224 */ /* 0x000fe200078e00ff */
[----:B------:R-:W-:Y:S02]  /*19f0*/  ISETP.GE.AND P3, PT, R10, RZ, PT ;  /* 0x000000ff0a00720c */ /* 0x000fe40003f66270 */
[----:B------:R-:W3:Y:S01]  /*1a00*/  I2F.RP R25, R24 ;  /* 0x0000001800197306 */ /* 0x000ee20000209400 */
[----:B------:R-:W-:-:S07]  /*1a10*/  ISETP.NE.AND P4, PT, RZ, c[0x0][0x19c], PT ;  /* 0x00006700ff007a0c */ /* 0x000fce0003f85270 */
[----:B---3--:R-:W3:Y:S02]  /*1a20*/  MUFU.RCP R25, R25 ;  /* 0x0000001900197308 */ /* 0x008ee40000001000 */
[----:B---3--:R-:W-:-:S06]  /*1a30*/  IADD3 R26, R25, 0xffffffe, RZ ;  /* 0x0ffffffe191a7810 */ /* 0x008fcc0007ffe0ff */
[----:B------:R3:W4:Y:S02]  /*1a40*/  F2I.FTZ.U32.TRUNC.NTZ R3, R26 ;  /* 0x0000001a00037305 */ /* 0x000724000021f000 */
[----:B--23--:R-:W-:-:S05]  /*1a50*/  FADD.FTZ R26, -R23, -RZ ;  /* 0x800000ff171a7221 */ /* 0x00cfca0000010100 */
[----:B------:R-:W-:Y:S01]  /*1a60*/  FSEL R23, R26, R23, !P1 ;  /* 0x000000171a177208 */ /* 0x000fe20004800000 */
[----:B----4-:R-:W-:-:S04]  /*1a70*/  IMAD.MOV R27, RZ, RZ, -R3 ;  /* 0x000000ffff1b7224 */ /* 0x010fc800078e0a03 */
        /* <DEDUP_REMOVED lines=14> */
[----:B------:R-:W-:-:S03]  /*1b60*/  IMAD R2, R9, c[0x0][0x19c], R2 ;  /* 0x0000670009027a24 */ /* 0x000fc600078e0202 */
[----:B------:R-:W2:Y:S04]  /*1b70*/  LDS R24, [R3.X4] ;  /* 0x0000000003187984 */ /* 0x000ea80000004800 */
[----:B------:R-:W3:Y:S01]  /*1b80*/  LDS R2, [R2.X4] ;  /* 0x0000000002027984 */ /* 0x000ee20000004800 */
[----:B--2---:R-:W-:-:S04]  /*1b90*/  FMUL.FTZ R23, R23, R24 ;  /* 0x0000001817177220 */ /* 0x004fc80000410000 */
[----:B-1-3--:R-:W-:Y:S01]  /*1ba0*/  FFMA.FTZ R19, R19, R2, R23 ;  /* 0x0000000213137223 */ /* 0x00afe20000010017 */
[----:B------:R-:W-:Y:S05]  /*1bb0*/  BRA.DIV ~URZ, `(.L_x_1354) ;  /* 0x000004327f007947 */ /* 0x000fea000b800000 */
[----:B------:R1:W2:Y:S02]  /*1bc0*/  SHFL.BFLY PT, R25, R21, R14, 0x1f ;  /* 0x0c001f0e15197589 */ /* 0x0002a400000e0000 */
.L_x_1360:
[--C-:B------:R-:W-:Y:S02]  /*1bd0*/  IMAD.IADD R3, R13, 0x1, R18.reuse ;  /* 0x000000010d037824 */ /* 0x100fe400078e0212 */
[----:B------:R-:W-:Y:S02]  /*1be0*/  IMAD R2, R9, c[0x0][0x19c], R18 ;  /* 0x0000670009027a24 */ /* 0x000fe400078e0212 */
[----:B--2---:R-:W-:Y:S02]  /*1bf0*/  @!P1 FADD.FTZ R25, -R25, -RZ ;  /* 0x800000ff19199221 */ /* 0x004fe40000010100 */
[----:B------:R-:W2:Y:S04]  /*1c00*/  LDS R3, [R3.X4] ;  /* 0x0000000003037984 */ /* 0x000ea80000004800 */
[----:B------:R-:W3:Y:S01]  /*1c10*/  LDS R2, [R2.X4] ;  /* 0x0000000002027984 */ /* 0x000ee20000004800 */
[----:B--2---:R-:W-:-:S04]  /*1c20*/  FMUL.FTZ R23, R25, R3 ;  /* 0x0000000319177220 */ /* 0x004fc80000410000 */
[----:B-1-3--:R-:W-:Y:S01]  /*1c30*/  FFMA.FTZ R21, R21, R2, R23 ;  /* 0x0000000215157223 */ /* 0x00afe20000010017 */
[----:B------:R-:W-:Y:S05]  /*1c40*/  BRA.CONV ~URZ, `(.L_x_1355) ;  /* 0x000000337f007947 */ /* 0x000fea000b800000 */
[----:B------:R-:W-:Y:S02]  /*1c50*/  MOV R3, 0xffffffff ;  /* 0xffffffff00037802 */ /* 0x000fe40000000f00 */
[----:B------:R-:W-:Y:S02]  /*1c60*/  MOV R2, 0x1c80 ;  /* 0x00001c8000027802 */ /* 0x000fe40000000f00 */
[----:B------:R-:W-:Y:S05]  /*1c70*/  CALL.REL.NOINC `($__internal_73_$__cuda_sm70_warpsync) ;  /* 0x0000042000007944 */ /* 0x000fea0003c00000 */
.L_x_1355:
[----:B------:R-:W-:-:S06]  /*1c80*/  NOP ;  /* 0x0000000000007918 */ /* 0x000fcc0000000000 */
.L_x_1351:
[----:B------:R-:W-:Y:S05]  /*1c90*/  BSYNC B0 ;  /* 0x0000000000007941 */ /* 0x000fea0003800000 */
.L_x_1350:
        /* <DEDUP_REMOVED lines=13> */
[----:B-12---:R-:W-:Y:S05]  /*1d70*/  @!P0 BRA `(.L_x_1356) ;  /* 0xfffff9a000008947 */ /* 0x006fea000383ffff */
[----:B------:R-:W-:Y:S05]  /*1d80*/  EXIT ;  /* 0x000000000000794d */ /* 0x000fea0003800000 */
.L_x_1346:
[----:B------:R-:W-:Y:S01]  /*1d90*/  IMAD.MOV.U32 R26, RZ, RZ, 0x10 ;  /* 0x00000010ff1a7424 */ /* 0x000fe200078e00ff */
[----:B------:R-:W-:Y:S01]  /*1da0*/  MOV R24, 0xffffffff ;  /* 0xffffffff00187802 */ /* 0x000fe20000000f00 */
[----:B------:R-:W-:Y:S01]  /*1db0*/  IMAD.MOV.U32 R25, RZ, RZ, 0x1f ;  /* 0x0000001fff197424 */ /* 0x000fe200078e00ff */
[----:B------:R-:W-:Y:S02]  /*1dc0*/  MOV R2, 0x1de0 ;  /* 0x00001de000027802 */ /* 0x000fe40000000f00 */
[----:B------:R-:W-:Y:S05]  /*1dd0*/  CALL.REL.NOINC `($__internal_72_$__cuda_sm70_shflsync_bfly_p) ;  /* 0x0000028000007944 */ /* 0x000fea0003c00000 */
[----:B-12---:R-:W-:Y:S05]  /*1de0*/  BRA `(.L_x_1357) ;  /* 0xfffff9b000007947 */ /* 0x006fea000383ffff */
.L_x_1347:
[----:B------:R-:W-:Y:S01]  /*1df0*/  IMAD.MOV.U32 R26, RZ, RZ, 0x8 ;  /* 0x00000008ff1a7424 */ /* 0x000fe200078e00ff */
[----:B------:R-:W-:Y:S01]  /*1e00*/  MOV R2, 0x1e40 ;  /* 0x00001e4000027802 */ /* 0x000fe20000000f00 */
[----:B------:R-:W-:Y:S02]  /*1e10*/  IMAD.MOV.U32 R25, RZ, RZ, 0x1f ;  /* 0x0000001fff197424 */ /* 0x000fe400078e00ff */
[----:B------:R-:W-:-:S02]  /*1e20*/  IMAD.MOV.U32 R24, RZ, RZ, -0x1 ;  /* 0xffffffffff187424 */ /* 0x000fc400078e00ff */
[----:B------:R-:W-:Y:S05]  /*1e30*/  CALL.REL.NOINC `($__internal_72_$__cuda_sm70_shflsync_bfly_p) ;  /* 0x0000022000007944 */ /* 0x000fea0003c00000 */
[----:B-12---:R-:W-:Y:S01]  /*1e40*/  FADD.FTZ R23, R23, R25 ;  /* 0x0000001917177221 */ /* 0x006fe20000010000 */
[----:B------:R-:W-:Y:S01]  /*1e50*/  HFMA2.MMA R25, -RZ, RZ, 0, 1.847743988037109375e-06 ;  /* 0x0000001fff197435 */ /* 0x000fe200000001ff */
[----:B------:R-:W-:Y:S01]  /*1e60*/  IMAD.MOV.U32 R26, RZ, RZ, 0x4 ;  /* 0x00000004ff1a7424 */ /* 0x000fe200078e00ff */
[----:B------:R-:W-:Y:S01]  /*1e70*/  MOV R2, 0x1ea0 ;  /* 0x00001ea000027802 */ /* 0x000fe20000000f00 */
[----:B------:R-:W-:-:S03]  /*1e80*/  IMAD.MOV.U32 R24, RZ, RZ, -0x1 ;  /* 0xffffffffff187424 */ /* 0x000fc600078e00ff */
[----:B------:R-:W-:Y:S05]  /*1e90*/  CALL.REL.NOINC `($__internal_72_$__cuda_sm70_shflsync_bfly_p) ;  /* 0x000001c000007944 */ /* 0x000fea0003c00000 */
[----:B-12---:R-:W-:Y:S01]  /*1ea0*/  FADD.FTZ R23, R23, R25 ;  /* 0x0000001917177221 */ /* 0x006fe20000010000 */
[----:B------:R-:W-:Y:S01]  /*1eb0*/  MOV R2, 0x1f00 ;  /* 0x00001f0000027802 */ /* 0x000fe20000000f00 */
[----:B------:R-:W-:-:S02]  /*1ec0*/  IMAD.MOV.U32 R26, RZ, RZ, 0x2 ;  /* 0x00000002ff1a7424 */ /* 0x000fc400078e00ff */
[----:B------:R-:W-:Y:S02]  /*1ed0*/  IMAD.MOV.U32 R25, RZ, RZ, 0x1f ;  /* 0x0000001fff197424 */ /* 0x000fe400078e00ff */
[----:B------:R-:W-:Y:S02]  /*1ee0*/  IMAD.MOV.U32 R24, RZ, RZ, -0x1 ;  /* 0xffffffffff187424 */ /* 0x000fe400078e00ff */
[----:B------:R-:W-:Y:S05]  /*1ef0*/  CALL.REL.NOINC `($__internal_72_$__cuda_sm70_shflsync_bfly_p) ;  /* 0x0000016000007944 */ /* 0x000fea0003c00000 */
[----:B-12---:R-:W-:Y:S01]  /*1f00*/  FADD.FTZ R23, R23, R25 ;  /* 0x0000001917177221 */ /* 0x006fe20000010000 */
[----:B------:R-:W-:Y:S01]  /*1f10*/  MOV R26, 0x1 ;  /* 0x00000001001a7802 */ /* 0x000fe20000000f00 */
[----:B------:R-:W-:Y:S01]  /*1f20*/  IMAD.MOV.U32 R25, RZ, RZ, 0x1f ;  /* 0x0000001fff197424 */ /* 0x000fe200078e00ff */
[----:B------:R-:W-:Y:S01]  /*1f30*/  MOV R2, 0x1f60 ;  /* 0x00001f6000027802 */ /* 0x000fe20000000f00 */
[----:B------:R-:W-:Y:S02]  /*1f40*/  IMAD.MOV.U32 R24, RZ, RZ, -0x1 ;  /* 0xffffffffff187424 */ /* 0x000fe400078e00ff */
[----:B------:R-:W-:Y:S05]  /*1f50*/  CALL.REL.NOINC `($__internal_72_$__cuda_sm70_shflsync_bfly_p) ;  /* 0x0000010000007944 */ /* 0x000fea0003c00000 */
[----:B-12---:R-:W-:Y:S05]  /*1f60*/  BRA `(.L_x_1358) ;  /* 0xfffff8c000007947 */ /* 0x006fea000383ffff */
.L_x_1353:
[----:B------:R-:W-:Y:S01]  /*1f70*/  HFMA2.MMA R25, -RZ, RZ, 0, 1.847743988037109375e-06 ;  /* 0x0000001fff197435 */ /* 0x000fe200000001ff */
[----:B-1----:R-:W-:Y:S01]  /*1f80*/  IMAD.MOV.U32 R23, RZ, RZ, R19 ;  /* 0x000000ffff177224 */ /* 0x002fe200078e0013 */
[----:B------:R-:W-:Y:S01]  /*1f90*/  MOV R2, 0x1fd0 ;  /* 0x00001fd000027802 */ /* 0x000fe20000000f00 */
[----:B------:R-:W-:Y:S02]  /*1fa0*/  IMAD.MOV.U32 R26, RZ, RZ, R14 ;  /* 0x000000ffff1a7224 */ /* 0x000fe400078e000e */
[----:B------:R-:W-:-:S02]  /*1fb0*/  IMAD.MOV.U32 R24, RZ, RZ, -0x1 ;  /* 0xffffffffff187424 */ /* 0x000fc400078e00ff */
[----:B------:R-:W-:Y:S05]  /*1fc0*/  CALL.REL.NOINC `($__internal_72_$__cuda_sm70_shflsync_bfly_p) ;  /* 0x0000009000007944 */ /* 0x000fea0003c00000 */
[----:B-12---:R-:W-:Y:S01]  /*1fd0*/  IMAD.MOV.U32 R23, RZ, RZ, R25 ;  /* 0x000000ffff177224 */ /* 0x006fe200078e0019 */
[----:B------:R-:W-:Y:S05]  /*1fe0*/  BRA `(.L_x_1359) ;  /* 0xfffff9e000007947 */ /* 0x000fea000383ffff */
.L_x_1354:
[----:B------:R-:W-:Y:S01]  /*1ff0*/  IMAD.MOV.U32 R23, RZ, RZ, R21 ;  /* 0x000000ffff177224 */ /* 0x000fe200078e0015 */
[----:B------:R-:W-:Y:S01]  /*2000*/  MOV R25, 0x1f ;  /* 0x0000001f00197802 */ /* 0x000fe20000000f00 */
[----:B------:R-:W-:Y:S01]  /*2010*/  IMAD.MOV.U32 R26, RZ, RZ, R14 ;  /* 0x000000ffff1a7224 */ /* 0x000fe200078e000e */
[----:B------:R-:W-:Y:S01]  /*2020*/  MOV R2, 0x2050 ;  /* 0x0000205000027802 */ /* 0x000fe20000000f00 */
[----:B------:R-:W-:-:S02]  /*2030*/  IMAD.MOV.U32 R24, RZ, RZ, -0x1 ;  /* 0xffffffffff187424 */ /* 0x000fc400078e00ff */
[----:B------:R-:W-:Y:S05]  /*2040*/  CALL.REL.NOINC `($__internal_72_$__cuda_sm70_shflsync_bfly_p) ;  /* 0x0000001000007944 */ /* 0x000fea0003c00000 */
[----:B-12---:R-:W-:Y:S05]  /*2050*/  BRA `(.L_x_1360) ;  /* 0xfffffb7000007947 */ /* 0x006fea000383ffff */
        .weak           $__internal_72_$__cuda_sm70_shflsync_bfly_p
        .type           $__internal_72_$__cuda_sm70_shflsync_bfly_p,@function
        .size           $__internal_72_$__cuda_sm70_shflsync_bfly_p,($__internal_73_$__cuda_sm70_warpsync - $__internal_72_$__cuda_sm70_shflsync_bfly_p)
$__internal_72_$__cuda_sm70_shflsync_bfly_p:
[----:B------:R-:W-:Y:S01]  /*2060*/  IMAD.MOV.U32 R3, RZ, RZ, 0x0 ;  /* 0x00000000ff037424 */ /* 0x000fe200078e00ff */
[----:B------:R-:W-:Y:S04]  /*2070*/  WARPSYNC R24 ;  /* 0x0000001800007348 */ /* 0x000fe80003800000 */
[----:B------:R1:W2:Y:S01]  /*2080*/  SHFL.BFLY PT, R25, R23, R26, R25 ;  /* 0x0c00001a17197389 */ /* 0x0002a200000e0019 */
[----:B------:R-:W-:Y:S05]  /*2090*/  RET.REL.NODEC R2 `(_ZN12tensorrt_llm7kernels32fusedQKNormRopeKernelNTokenHeadsIN3c108BFloat16EfLi64ELb0ELi8EEEvPviiifPKvS6_S6_PKlii) ;  /* 0xffffdf6002007950 */ /* 0x000fea0003c3ffff */
        .weak           $__internal_73_$__cuda_sm70_warpsync
        .type           $__internal_73_$__cuda_sm70_warpsync,@function
        .size           $__internal_73_$__cuda_sm70_warpsync,(.L_x_3709 - $__internal_73_$__cuda_sm70_warpsync)
$__internal_73_$__cuda_sm70_warpsync:
[----:B------:R-:W-:Y:S04]  /*20a0*/  WARPSYNC R3 ;  /* 0x0000000300007348 */ /* 0x000fe80003800000 */
[----:B------:R-:W-:-:S04]  /*20b0*/  IMAD.MOV.U32 R3, RZ, RZ, 0x0 ;  /* 0x00000000ff037424 */ /* 0x000fc800078e00ff */
[----:B------:R-:W-:Y:S05]  /*20c0*/  RET.REL.NODEC R2 `(_ZN12tensorrt_llm7kernels32fusedQKNormRopeKernelNTokenHeadsIN3c108BFloat16EfLi64ELb0ELi8EEEvPviiifPKvS6_S6_PKlii) ;  /* 0xffffdf3002007950 */ /* 0x000fea0003c3ffff */
.L_x_1361:
        /* <DEDUP_REMOVED lines=11> */
.L_x_3709:


//--------------------- .text._ZN12tensorrt_llm7kernels32fusedQKNormRopeKernelNTokenHeadsIN3c108BFloat16EfLi64ELb1ELi8EEEvPviiifPKvS6_S6_PKlii --------------------------
	.section	.text._ZN12tensorrt_llm7kernels32fusedQKNormRopeKernelNTokenHeadsIN3c108BFloat16EfLi64ELb1ELi8EEEvPviiifPKvS6_S6_PKlii,"ax",@progbits
	.sectioninfo	@"SHI_REGISTERS=32"
	.align	128
        .global         _ZN12tensorrt_llm7kernels32fusedQKNormRopeKernelNTokenHeadsIN3c108BFloat16EfLi64ELb1ELi8EEEvPviiifPKvS6_S6_PKlii
        .type           _ZN12tensorrt_llm7kernels32fusedQKNormRopeKernelNTokenHeadsIN3c108BFloat16EfLi64ELb1ELi8EEEvPviiifPKvS6_S6_PKlii,@function
        .size           _ZN12tensorrt_llm7kernels32fusedQKNormRopeKernelNTokenHeadsIN3c108BFloat16EfLi64ELb1ELi8EEEvPviiifPKvS6_S6_PKlii,(.L_x_3710 - _ZN12tensorrt_llm7kernels32fusedQKNormRopeKernelNTokenHeadsIN3c108BFloat16EfLi64ELb1ELi8EEEvPviiifPKvS6_S6_PKlii)
        .other          _ZN12tensorrt_llm7kernels32fusedQKNormRopeKernelNTokenHeadsIN3c108BFloat16EfLi64ELb1ELi8EEEvPviiifPKvS6_S6_PKlii,@"STO_CUDA_ENTRY STV_DEFAULT"
_ZN12tensorrt_llm7kernels32fusedQKNormRopeKernelNTokenHeadsIN3c108BFloat16EfLi64ELb1ELi8EEEvPviiifPKvS6_S6_PKlii:
.text._ZN12tensorrt_llm7kernels32fusedQKNormRopeKernelNTokenHeadsIN3c108BFloat16EfLi64ELb1ELi8EEEvPviiifPKvS6_S6_PKlii:
        /* <DEDUP_REMOVED lines=17> */
[----:B-1----:R-:W-:Y:S02]  /*0110*/  IADD3 R2, R0, 0xffffffe, RZ ;  /* 0x0ffffffe00027810 */ /* 0x002fe40007ffe0ff */
[----:B------:R-:W-:-:S04]  /*0120*/  IABS R0, R18 ;  /* 0x0000001200007213 */ /* 0x000fc80000000000 */
[----:B------:R1:W2:Y:S01]  /*0130*/  F2I.FTZ.U32.TRUNC.NTZ R3, R2 ;  /* 0x0000000200037305 */ /* 0x0002a2000021f000 */
[----:B------:R-:W-:Y:S01]  /*0140*/  IMAD.MOV R0, RZ, RZ, -R0 ;  /* 0x000000ffff007224 */ /* 0x000fe200078e0a00 */
[----:B-1----:R-:W-:Y:S01]  /*0150*/  HFMA2.MMA R2, -RZ, RZ, 0, 0 ;  /* 0x00000000ff027435 */ /* 0x002fe200000001ff */
[----:B--2---:R-:W-:-:S04]  /*0160*/  IMAD.MOV R6, RZ, RZ, -R3 ;  /* 0x000000ffff067224 */ /* 0x004fc800078e0a03 */
[----:B------:R-:W-:-:S05]  /*0170*/  IMAD R9, R6, R7, RZ ;  /* 0x0000000706097224 */ /* 0x000fca00078e02ff */
[----:B------:R-:W-:-:S06]  /*0180*/  IMAD.HI.U32 R2, R3, R9, R2 ;  /* 0x0000000903027227 */ /* 0x000fcc00078e0002 */
        /* <DEDUP_REMOVED lines=49> */
.L_x_1366:
[C-C-:B-1----:R-:W-:Y:S01]  /*04a0*/  IMAD.IADD R13, R23.reuse, 0x1, R20.reuse ;  /* 0x00000001170d7824 */ /* 0x142fe200078e0214 */
[C-C-:B------:R-:W-:Y:S01]  /*04b0*/  IADD3 R11, R23.reuse, 0x1, R20.reuse ;  /* 0x00000001170b7810 */ /* 0x140fe20007ffe014 */
[----:B------:R-:W-:Y:S01]  /*04c0*/  IMAD R25, R20, 0x80, R19 ;  /* 0x0000008014197824 */ /* 0x000fe200078e0213 */
[----:B------:R-:W-:Y:S02]  /*04d0*/  IADD3 R16, R23, 0x3, R20 ;  /* 0x0000000317107810 */ /* 0x000fe40007ffe014 */
[----:B------:R-:W-:Y:S02]  /*04e0*/  ISETP.GE.AND P2, PT, R13, c[0x0][0x168], PT ;  /* 0x00005a000d007a0c */ /* 0x000fe40003f46270 */
[----:B------:R-:W-:-:S02]  /*04f0*/  ISETP.GE.AND P3, PT, R11, c[0x0][0x168], PT ;  /* 0x00005a000b007a0c */ /* 0x000fc40003f66270 */
[----:B------:R-:W-:Y:S02]  /*0500*/  SEL R10, RZ, c[0x0][0x168], !P2 ;  /* 0x00005a00ff0a7a07 */ /* 0x000fe40005000000 */
[----:B------:R-:W-:Y:S02]  /*0510*/  ISETP.GE.AND P5, PT, R16, c[0x0][0x168], PT ;  /* 0x00005a0010007a0c */ /* 0x000fe40003fa6270 */
[----:B------:R-:W-:Y:S02]  /*0520*/  IADD3 R12, R23, 0x2, R20 ;  /* 0x00000002170c7810 */ /* 0x000fe40007ffe014 */
[----:B------:R-:W-:Y:S02]  /*0530*/  IADD3 R13, R13, -R10, RZ ;  /* 0x8000000a0d0d7210 */ /* 0x000fe40007ffe0ff */
[----:B------:R-:W-:Y:S02]  /*0540*/  SEL R10, RZ, c[0x0][0x168], !P3 ;  /* 0x00005a00ff0a7a07 */ /* 0x000fe40005800000 */
[----:B------:R-:W-:-:S02]  /*0550*/  SEL R17, RZ, c[0x0][0x168], !P5 ;  /* 0x00005a00ff117a07 */ /* 0x000fc40006800000 */
[----:B------:R-:W-:Y:S01]  /*0560*/  ISETP.GE.AND P4, PT, R12, c[0x0][0x168], PT ;  /* 0x00005a000c007a0c */ /* 0x000fe20003f86270 */
[----:B------:R-:W-:Y:S01]  /*0570*/  IMAD.IADD R10, R11, 0x1, -R10 ;  /* 0x000000010b0a7824 */ /* 0x000fe200078e0a0a */
[CC--:B------:R-:W-:Y:S01]  /*0580*/  SEL R14, R9.reuse, R22.reuse, !P2 ;  /* 0x00000016090e7207 */ /* 0x0c0fe20005000000 */
[----:B------:R-:W-:Y:S01]  /*0590*/  IMAD.IADD R11, R16, 0x1, -R17 ;  /* 0x00000001100b7824 */ /* 0x000fe200078e0a11 */
[----:B------:R-:W-:Y:S02]  /*05a0*/  SEL R15, RZ, c[0x0][0x168], !P4 ;  /* 0x00005a00ff0f7a07 */ /* 0x000fe40006000000 */
[CC--:B------:R-:W-:Y:S02]  /*05b0*/  SEL R16, R9.reuse, R22.reuse, !P3 ;  /* 0x0000001609107207 */ /* 0x0c0fe40005800000 */
[CC--:B------:R-:W-:Y:S01]  /*05c0*/  SEL R26, R9.reuse, R22.reuse, !P4 ;  /* 0x00000016091a7207 */ /* 0x0c0fe20006000000 */
[----:B------:R-:W-:Y:S01]  /*05d0*/  IMAD.IADD R12, R12, 0x1, -R15 ;  /* 0x000000010c0c7824 */ /* 0x000fe200078e0a0f */
[----:B------:R-:W-:Y:S01]  /*05e0*/  SEL R28, R9, R22, !P5 ;  /* 0x00000016091c7207 */ /* 0x000fe20006800000 */
[C---:B------:R-:W-:Y:S01]  /*05f0*/  IMAD R15, R21.reuse, 0x2, R16 ;  /* 0x00000002150f7824 */ /* 0x040fe200078e0210 */
[C---:B------:R-:W-:Y:S01]  /*0600*/  LEA R14, R21.reuse, R14, 0x1 ;  /* 0x0000000e150e7211 */ /* 0x040fe200078e08ff */
        /* <DEDUP_REMOVED lines=8> */
[----:B------:R-:W-:Y:S01]  /*0690*/  IMAD R17, R12, 0x40, R17 ;  /* 0x000000400c117824 */ /* 0x000fe200078e0211 */
        /* <DEDUP_REMOVED lines=13> */
.L_x_1365:
[----:B------:R-:W-:Y:S05]  /*0770*/  BSYNC B1 ;  /* 0x0000000000017941 */ /* 0x000fea0003800000 */
.L_x_1364:
        /* <DEDUP_REMOVED lines=9> */
.L_x_1367:
        /* <DEDUP_REMOVED lines=16> */
.L_x_1363:
[----:B------:R-:W-:Y:S05]  /*0910*/  BSYNC B0 ;  /* 0x0000000000007941 */ /* 0x000fea0003800000 */
.L_x_1362:
        /* <DEDUP_REMOVED lines=35> */
.L_x_1372:
        /* <DEDUP_REMOVED lines=13> */
.L_x_1371:
[----:B------:R-:W-:Y:S05]  /*0c20*/  BSYNC B1 ;  /* 0x0000000000017941 */ /* 0x000fea0003800000 */
.L_x_1370:
        /* <DEDUP_REMOVED lines=21> */
.L_x_1375:
        /* <DEDUP_REMOVED lines=13> */
[----:B------:R-:W-:-:S03]  /*0e50*/  IADD3.X R15, RZ, R13, RZ, P2, !PT ;  /* 0x0000000dff0f7210 */ /* 0x000fc600017fe4ff */
[----:B------:R2:W-:Y:S04]  /*0e60*/  LDGSTS.E.BYPASS.128 [R29], [R12.64+0x200] ;  /* 0x000002000c1d7fae */ /* 0x0005e8000b901c46 */
[----:B------:R3:W-:Y:S01]  /*0e70*/  LDGSTS.E.BYPASS.128 [R26], [R12.64+0x400] ;  /* 0x000004000c1a7fae */ /* 0x0007e2000b901c46 */
[----:B-1----:R-:W-:-:S03]  /*0e80*/  IMAD.IADD R22, R7, 0x1, R28 ;  /* 0x0000000107167824 */ /* 0x002fc600078e021c */
[----:B------:R1:W-:Y:S01]  /*0e90*/  LDGSTS.E.BYPASS.128 [R24], [R12.64+0x600] ;  /* 0x000006000c187fae */ /* 0x0003e2000b901c46 */
[----:B--2---:R-:W-:-:S03]  /*0ea0*/  IMAD.IADD R29, R19, 0x1, R28 ;  /* 0x00000001131d7824 */ /* 0x004fc600078e021c */
[----:B------:R2:W-:Y:S01]  /*0eb0*/  LDGSTS.E.BYPASS.128 [R22], [R14.64+-0x800] ;  /* 0x000008000e167fae */ /* 0x0005e2000b901c46 */
[----:B---3--:R-:W-:-:S03]  /*0ec0*/  IADD3 R26, R10, 0x1000, RZ ;  /* 0x000010000a1a7810 */ /* 0x008fc60007ffe0ff */
[----:B------:R3:W-:Y:S02]  /*0ed0*/  LDGSTS.E.BYPASS.128 [R29], [R14.64+-0x600] ;  /* 0x00000a000e1d7fae */ /* 0x0007e4000b901c46 */
[----:B-1----:R-:W-:Y:S01]  /*0ee0*/  IMAD.IADD R24, R7, 0x1, R26 ;  /* 0x0000000107187824 */ /* 0x002fe200078e021a */
[----:B------:R-:W-:Y:S01]  /*0ef0*/  IADD3 R12, P2, R12, 0x2000, RZ ;  /* 0x000020000c0c7810 */ /* 0x000fe20007f5e0ff */
[----:B--2---:R-:W-:Y:S01]  /*0f00*/  IMAD.IADD R22, R17, 0x1, R28 ;  /* 0x0000000111167824 */ /* 0x004fe200078e021c */
[----:B------:R-:W-:-:S03]  /*0f10*/  IADD3 R28, R11, R28, RZ ;  /* 0x0000001c0b1c7210 */ /* 0x000fc60007ffe0ff */
[----:B------:R-:W-:Y:S01]  /*0f20*/  IMAD.X R13, RZ, RZ, R13, P2 ;  /* 0x000000ffff0d7224 */ /* 0x000fe200010e060d */
[----:B------:R-:W-:Y:S01]  /*0f30*/  ISETP.GE.AND P2, PT, R27, R20, PT ;  /* 0x000000141b00720c */ /* 0x000fe20003f46270 */
[--C-:B---3--:R-:W-:Y:S01]  /*0f40*/  IMAD.IADD R29, R19, 0x1, R26.reuse ;  /* 0x00000001131d7824 */ /* 0x108fe200078e021a */
[----:B------:R1:W-:Y:S04]  /*0f50*/  LDGSTS.E.BYPASS.128 [R22], [R14.64+-0x400] ;  /* 0x00000c000e167fae */ /* 0x0003e8000b901c46 */
[----:B------:R2:W-:Y:S04]  /*0f60*/  LDGSTS.E.BYPASS.128 [R28], [R14.64+-0x200] ;  /* 0x00000e000e1c7fae */ /* 0x0005e8000b901c46 */
[----:B------:R3:W-:Y:S04]  /*0f70*/  LDGSTS.E.BYPASS.128 [R24], [R14.64] ;  /* 0x000000000e187fae */ /* 0x0007e8000b901c46 */
[----:B------:R4:W-:Y:S01]  /*0f80*/  LDGSTS.E.BYPASS.128 [R29], [R14.64+0x200] ;  /* 0x000002000e1d7fae */ /* 0x0009e2000b901c46 */
[----:B-1----:R-:W-:Y:S01]  /*0f90*/  IMAD.IADD R22, R17, 0x1, R26 ;  /* 0x0000000111167824 */ /* 0x002fe200078e021a */
[----:B--2---:R-:W-:-:S04]  /*0fa0*/  IADD3 R28, R10, 0x1800, RZ ;  /* 0x000018000a1c7810 */ /* 0x004fc80007ffe0ff */
[----:B------:R1:W-:Y:S01]  /*0fb0*/  LDGSTS.E.BYPASS.128 [R22], [R14.64+0x400] ;  /* 0x000004000e167fae */ /* 0x0003e2000b901c46 */
[----:B------:R-:W-:Y:S01]  /*0fc0*/  IADD3 R10, P3, R10, 0x2000, RZ ;  /* 0x000020000a0a7810 */ /* 0x000fe20007f7e0ff */
[--C-:B---3--:R-:W-:Y:S01]  /*0fd0*/  IMAD.IADD R24, R19, 0x1, R28.reuse ;  /* 0x0000000113187824 */ /* 0x108fe200078e021c */
[----:B----4-:R-:W-:Y:S01]  /*0fe0*/  IADD3 R29, R11, R26, RZ ;  /* 0x0000001a0b1d7210 */ /* 0x010fe20007ffe0ff */
[----:B------:R-:W-:Y:S02]  /*0ff0*/  IMAD.IADD R26, R7, 0x1, R28 ;  /* 0x00000001071a7824 */ /* 0x000fe400078e021c */
[----:B------:R-:W-:Y:S02]  /*1000*/  IMAD.X R9, RZ, RZ, R9, P3 ;  /* 0x000000ffff097224 */ /* 0x000fe400018e0609 */
[----:B------:R2:W-:Y:S01]  /*1010*/  LDGSTS.E.BYPASS.128 [R29], [R14.64+0x600] ;  /* 0x000006000e1d7fae */ /* 0x0005e2000b901c46 */
[----:B-1----:R-:W-:-:S03]  /*1020*/  IADD3 R22, R17, R28, RZ ;  /* 0x0000001c11167210 */ /* 0x002fc60007ffe0ff */
[----:B------:R1:W-:Y:S04]  /*1030*/  LDGSTS.E.BYPASS.128 [R26], [R12.64+-0x800] ;  /* 0x000008000c1a7fae */ /* 0x0003e8000b901c46 */
[----:B------:R1:W-:Y:S01]  /*1040*/  LDGSTS.E.BYPASS.128 [R24], [R12.64+-0x600] ;  /* 0x00000a000c187fae */ /* 0x0003e2000b901c46 */
[----:B--2---:R-:W-:-:S03]  /*1050*/  IMAD.IADD R29, R11, 0x1, R28 ;  /* 0x000000010b1d7824 */ /* 0x004fc600078e021c */
[----:B------:R1:W-:Y:S04]  /*1060*/  LDGSTS.E.BYPASS.128 [R22], [R12.64+-0x400] ;  /* 0x00000c000c167fae */ /* 0x0003e8000b901c46 */
[----:B------:R1:W-:Y:S01]  /*1070*/  LDGSTS.E.BYPASS.128 [R29], [R12.64+-0x200] ;  /* 0x00000e000c1d7fae */ /* 0x0003e2000b901c46 */
[----:B------:R-:W-:Y:S05]  /*1080*/  @!P2 BRA `(.L_x_1375) ;  /* 0xfffffcf00000a947 */ /* 0x000fea000383ffff */
.L_x_1374:
[----:B------:R-:W-:Y:S05]  /*1090*/  BSYNC B1 ;  /* 0x0000000000017941 */ /* 0x000fea0003800000 */
.L_x_1373:
[----:B-1----:R-:W-:Y:S01]  /*10a0*/  IMAD.IADD R12, R18, 0x1, -R27 ;  /* 0x00000001120c7824 */ /* 0x002fe200078e0a1b */
[----:B------:R-:W-:Y:S04]  /*10b0*/  BSSY B1, `(.L_x_1376) ;  /* 0x000001f000017945 */ /* 0x000fe80003800000 */
        /* <DEDUP_REMOVED lines=17> */
[----:B------:R-:W-:Y:S01]  /*11d0*/  PLOP3.LUT P0, PT, PT, PT, PT, 0x8, 0x0 ;  /* 0x000000000000781c */ /* 0x000fe20003f0e170 */
[----:B------:R2:W-:Y:S01]  /*11e0*/  LDGSTS.E.BYPASS.128 [R20], [R12.64+0x200] ;  /* 0x000002000c147fae */ /* 0x0005e2000b901c46 */
[----:B-1----:R-:W-:-:S02]  /*11f0*/  IADD3 R29, R17, R10, RZ ;  /* 0x0000000a111d7210 */ /* 0x002fc40007ffe0ff */
[----:B------:R-:W-:Y:S01]  /*1200*/  IADD3 R10, P2, R10, 0x1000, RZ ;  /* 0x000010000a0a7810 */ /* 0x000fe20007f5e0ff */
[----:B--2---:R-:W-:Y:S02]  /*1210*/  IMAD.IADD R20, R17, 0x1, R26 ;  /* 0x0000000111147824 */ /* 0x004fe400078e021a */
[----:B------:R1:W-:Y:S02]  /*1220*/  LDGSTS.E.BYPASS.128 [R29], [R12.64+0x400] ;  /* 0x000004000c1d7fae */ /* 0x0003e4000b901c46 */
[----:B------:R-:W-:Y:S02]  /*1230*/  IMAD.X R9, RZ, RZ, R9, P2 ;  /* 0x000000ffff097224 */ /* 0x000fe400010e0609 */
[----:B------:R2:W-:Y:S04]  /*1240*/  LDGSTS.E.BYPASS.128 [R28], [R12.64+0x600] ;  /* 0x000006000c1c7fae */ /* 0x0005e8000b901c46 */
[----:B------:R2:W-:Y:S01]  /*1250*/  LDGSTS.E.BYPASS.128 [R24], [R14.64+-0x800] ;  /* 0x000008000e187fae */ /* 0x0005e2000b901c46 */
[----:B-1----:R-:W-:-:S03]  /*1260*/  IADD3 R29, R11, R26, RZ ;  /* 0x0000001a0b1d7210 */ /* 0x002fc60007ffe0ff */
[----:B------:R2:W-:Y:S04]  /*1270*/  LDGSTS.E.BYPASS.128 [R22], [R14.64+-0x600] ;  /* 0x00000a000e167fae */ /* 0x0005e8000b901c46 */
[----:B------:R2:W-:Y:S04]  /*1280*/  LDGSTS.E.BYPASS.128 [R20], [R14.64+-0x400] ;  /* 0x00000c000e147fae */ /* 0x0005e8000b901c46 */
[----:B------:R2:W-:Y:S02]  /*1290*/  LDGSTS.E.BYPASS.128 [R29], [R14.64+-0x200] ;  /* 0x00000e000e1d7fae */ /* 0x0005e4000b901c46 */
.L_x_1377:
[----:B------:R-:W-:Y:S05]  /*12a0*/  BSYNC B1 ;  /* 0x0000000000017941 */ /* 0x000fea0003800000 */
.L_x_1376:
[----:B------:R-:W-:-:S13]  /*12b0*/  ISETP.LT.OR P0, PT, R27, R18, P0 ;  /* 0x000000121b00720c */ /* 0x000fda0000701670 */
[----:B------:R-:W-:Y:S05]  /*12c0*/  @!P0 BRA `(.L_x_1369) ;  /* 0x000000d000008947 */ /* 0x000fea0003800000 */
[----:B--2---:R-:W-:Y:S01]  /*12d0*/  IADD3 R12, P0, R10, R25, RZ ;  /* 0x000000190a0c7210 */ /* 0x004fe20007f1e0ff */
[--C-:B------:R-:W-:Y:S01]  /*12e0*/  IMAD.IADD R19, R19, 0x1, R10.reuse ;  /* 0x0000000113137824 */ /* 0x100fe200078e020a */
[-C--:B------:R-:W-:Y:S01]  /*12f0*/  IADD3 R7, R7, R10.reuse, RZ ;  /* 0x0000000a07077210 */ /* 0x080fe20007ffe0ff */
[----:B------:R-:W-:Y:S01]  /*1300*/  IMAD.IADD R17, R17, 0x1, R10 ;  /* 0x0000000111117824 */ /* 0x000fe200078e020a */
[----:B------:R-:W-:Y:S01]  /*1310*/  IADD3 R11, R11, R10, RZ ;  /* 0x0000000a0b0b7210 */ /* 0x000fe20007ffe0ff */
[----:B------:R-:W-:-:S05]  /*1320*/  IMAD.X R13, R9, 0x1, R16, P0 ;  /* 0x00000001090d7824 */ /* 0x000fca00000e0610 */
[----:B------:R-:W-:Y:S01]  /*1330*/  @!PT LDS RZ, [RZ] ;  /* 0x00000000fffff984 */ /* 0x000fe20000000800 */
[----:B------:R-:W-:Y:S01]  /*1340*/  @!PT LDS RZ, [RZ] ;  /* 0x00000000fffff984 */ /* 0x000fe20000000800 */
[----:B------:R-:W-:Y:S01]  /*1350*/  @!PT LDS RZ, [RZ] ;  /* 0x00000000fffff984 */ /* 0x000fe20000000800 */
[----:B------:R1:W-:Y:S04]  /*1360*/  LDGSTS.E.BYPASS.128 [R7], [R12.64] ;  /* 0x000000000c077fae */ /* 0x0003e8000b901c46 */
[----:B------:R1:W-:Y:S04]  /*1370*/  LDGSTS.E.BYPASS.128 [R19], [R12.64+0x200] ;  /* 0x000002000c137fae */ /* 0x0003e8000b901c46 */
[----:B------:R1:W-:Y:S04]  /*1380*/  LDGSTS.E.BYPASS.128 [R17], [R12.64+0x400] ;  /* 0x000004000c117fae */ /* 0x0003e8000b901c46 */
[----:B------:R1:W-:Y:S02]  /*1390*/  LDGSTS.E.BYPASS.128 [R11], [R12.64+0x600] ;  /* 0x000006000c0b7fae */ /* 0x0003e4000b901c46 */
.L_x_1369:
[----:B------:R-:W-:Y:S05]  /*13a0*/  BSYNC B0 ;  /* 0x0000000000007941 */ /* 0x000fea0003800000 */
.L_x_1368:
[----:B--2---:R-:W-:Y:S01]  /*13b0*/  IMAD.SHL.U32 R20, R21, 0x2, RZ ;  /* 0x0000000215147824 */ /* 0x004fe200078e00ff */
[----:B------:R-:W0:Y:S01]  /*13c0*/  LDGDEPBAR ;  /* 0x00000000000079af */ /* 0x000e220000000000 */
[----:B-1----:R-:W-:-:S04]  /*13d0*/  IMAD.MOV.U32 R13, RZ, RZ, 0x2 ;  /* 0x00000002ff0d7424 */ /* 0x002fc800078e00ff */
[----:B-----5:R-:W-:-:S04]  /*13e0*/  IMAD.WIDE.U32 R10, R20, R13, c[0x0][0x178] ;  /* 0x00005e00140a7625 */ /* 0x020fc800078e000d */
[----:B------:R-:W-:Y:S01]  /*13f0*/  IMAD.WIDE.U32 R12, R20, R13, c[0x0][0x180] ;  /* 0x00006000140c7625 */ /* 0x000fe200078e000d */
[----:B------:R1:W5:Y:S04]  /*1400*/  LDG.E.U16 R18, [R10.64] ;  /* 0x000000060a127981 */ /* 0x000368000c1e1500 */
[----:B------:R1:W5:Y:S04]  /*1410*/  LDG.E.U16 R19, [R10.64+0x2] ;  /* 0x000002060a137981 */ /* 0x000368000c1e1500 */
[----:B------:R1:W5:Y:S04]  /*1420*/  LDG.E.U16 R9, [R12.64] ;  /* 0x000000060c097981 */ /* 0x000368000c1e1500 */
[----:B------:R1:W5:Y:S01]  /*1430*/  LDG.E.U16 R7, [R12.64+0x2] ;  /* 0x000002060c077981 */ /* 0x000362000c1e1500 */
[----:B------:R-:W-:-:S04]  /*1440*/  DEPBAR.LE SB0, 0x1 ;  /* 0x000080400000791a */ /* 0x000fc80000000000 */
[----:B------:R-:W-:Y:S05]  /*1450*/  @!P1 EXIT ;  /* 0x000000000000994d */ /* 0x000fea0003800000 */
[----:B-1----:R-:W-:Y:S01]  /*1460*/  LOP3.LUT R11, RZ, R8, RZ, 0x33, !PT ;  /* 0x00000008ff0b7212 */ /* 0x002fe200078e33ff */
[----:B------:R-:W-:Y:S01]  /*1470*/  IMAD R17, R4, c[0x0][0x19c], R21 ;  /* 0x0000670004117a24 */ /* 0x000fe200078e0215 */
[----:B------:R-:W-:Y:S01]  /*1480*/  IADD3 R8, -R23, -0x9, RZ ;  /* 0xfffffff717087810 */ /* 0x000fe20007ffe1ff */
[----:B------:R-:W-:Y:S01]  /*1490*/  IMAD R14, R6, R5, RZ ;  /* 0x00000005060e7224 */ /* 0x000fe200078e02ff */
[----:B------:R-:W-:Y:S01]  /*14a0*/  LEA.HI R16, R3, c[0x0][0x19c], RZ, 0x1 ;  /* 0x0000670003107a11 */ /* 0x000fe200078f08ff */
[----:B------:R-:W-:Y:S01]  /*14b0*/  BSSY B0, `(.L_x_1378) ;  /* 0x0000077000007945 */ /* 0x000fe20003800000 */
[----:B------:R-:W-:Y:S01]  /*14c0*/  IMNMX R8, R8, R11, !PT ;  /* 0x0000000b08087217 */ /* 0x000fe20007800200 */
[----:B------:R-:W-:Y:S01]  /*14d0*/  IMAD.MOV.U32 R11, RZ, RZ, c[0x0][0x168] ;  /* 0x00005a00ff0b7624 */ /* 0x000fe200078e00ff */
[----:B------:R-:W-:Y:S01]  /*14e0*/  SHF.R.S32.HI R16, RZ, 0x1, R16 ;  /* 0x00000001ff107819 */ /* 0x000fe20000011410 */
[----:B------:R-:W-:Y:S01]  /*14f0*/  IMAD.SHL.U32 R14, R14, 0x40, RZ ;  /* 0x000000400e0e7824 */ /* 0x000fe200078e00ff */
[----:B------:R-:W-:Y:S01]  /*1500*/  IADD3 R8, -R8, -0x2, RZ ;  /* 0xfffffffe08087810 */ /* 0x000fe20007ffe1ff */
[----:B------:R-:W-:Y:S01]  /*1510*/  IMAD.MOV.U32 R12, RZ, RZ, RZ ;  /* 0x000000ffff0c7224 */ /* 0x000fe200078e00ff */
[----:B------:R-:W-:Y:S01]  /*1520*/  SHF.L.U32 R3, R17, 0x2, RZ ;  /* 0x0000000211037819 */ /* 0x000fe200000006ff */
[----:B------:R-:W-:Y:S01]  /*1530*/  IMAD R11, R11, 0x40, R14 ;  /* 0x000000400b0b7824 */ /* 0x000fe200078e020e */
[----:B------:R-:W-:-:S02]  /*1540*/  ISETP.NE.AND P0, PT, R8, R23, PT ;  /* 0x000000170800720c */ /* 0x000fc40003f05270 */
[----:B-----5:R-:W-:Y:S02]  /*1550*/  PRMT R18, RZ, 0x5410, R18 ;  /* 0x00005410ff127816 */ /* 0x020fe40000000012 */
[----:B------:R-:W-:Y:S02]  /*1560*/  PRMT R19, RZ, 0x5410, R19 ;  /* 0x00005410ff137816 */ /* 0x000fe40000000013 */
[----:B------:R-:W-:Y:S02]  /*1570*/  LEA R15, R21, R2, 0x2 ;  /* 0x00000002150f7211 */ /* 0x000fe400078e10ff */
[----:B------:R-:W-:Y:S02]  /*1580*/  LOP3.LUT R13, R0, 0x1, RZ, 0xc0, !PT ;  /* 0x00000001000d7812 */ /* 0x000fe400078ec0ff */
[----:B------:R-:W-:Y:S02]  /*1590*/  LEA R10, R16, R3, 0x2 ;  /* 0x00000003100a7211 */ /* 0x000fe400078e10ff */
[----:B------:R-:W-:-:S02]  /*15a0*/  PRMT R9, RZ, 0x5410, R9 ;  /* 0x00005410ff097816 */ /* 0x000fc40000000009 */
[----:B------:R-:W-:Y:S01]  /*15b0*/  PRMT R8, RZ, 0x5410, R7 ;  /* 0x00005410ff087816 */ /* 0x000fe20000000007 */
[----:B------:R-:W-:Y:S05]  /*15c0*/  @!P0 BRA `(.L_x_1379) ;  /* 0x0000065000008947 */ /* 0x000fea0003800000 */
[----:B------:R-:W-:Y:S02]  /*15d0*/  IMAD.IADD R7, R0, 0x1, -R13 ;  /* 0x0000000100077824 */ /* 0x000fe400078e0a0d */
[----:B------:R-:W-:-:S05]  /*15e0*/  IMAD.MOV.U32 R12, RZ, RZ, RZ ;  /* 0x000000ffff0c7224 */ /* 0x000fca00078e00ff */
.L_x_1386:
[----:B------:R-:W-:Y:S01]  /*15f0*/  LEA R6, R12, R15, 0x7 ;  /* 0x0000000f0c067211 */ /* 0x000fe200078e38ff */
[----:B------:R-:W-:-:S04]  /*1600*/  IMAD.IADD R5, R23, 0x1, R12 ;  /* 0x0000000117057824 */ /* 0x000fc800078e020c */
[----:B------:R-:W1:Y:S01]  /*1610*/  LDS R2, [R6] ;  /* 0x0000000006027984 */ /* 0x000e620000000800 */
[----:B------:R-:W-:-:S04]  /*1620*/  ISETP.GE.AND P2, PT, R5, c[0x0][0x168], PT ;  /* 0x00005a0005007a0c */ /* 0x000fc80003f46270 */
[----:B------:R-:W-:Y:S02]  /*1630*/  SEL R0, RZ, c[0x0][0x168], !P2 ;  /* 0x00005a00ff007a07 */ /* 0x000fe40005000000 */
[----:B------:R-:W-:-:S03]  /*1640*/  SEL R25, R14, R11, !P2 ;  /* 0x0000000b0e197207 */ /* 0x000fc60005000000 */
[----:B------:R-:W-:Y:S01]  /*1650*/  IMAD.IADD R3, R5, 0x1, -R0 ;  /* 0x0000000105037824 */ /* 0x000fe200078e0a00 */
[----:B------:R-:W-:Y:S02]  /*1660*/  IADD3 R0, R20, R25, RZ ;  /* 0x0000001914007210 */ /* 0x000fe40007ffe0ff */
[--C-:B-1----:R-:W-:Y:S02]  /*1670*/  PRMT R4, RZ, 0x5410, R2.reuse ;  /* 0x00005410ff047816 */ /* 0x102fe40000000002 */
[----:B------:R-:W-:-:S03]  /*1680*/  PRMT R2, RZ, 0x7610, R2 ;  /* 0x00007610ff027816 */ /* 0x000fc60000000002 */
[----:B------:R-:W-:-:S04]  /*1690*/  FFMA.FTZ R27, R4, R4, RZ ;  /* 0x00000004041b7223 */ /* 0x000fc800000100ff */
[----:B------:R-:W-:Y:S01]  /*16a0*/  FFMA.FTZ R27, R2, R2, R27 ;  /* 0x00000002021b7223 */ /* 0x000fe2000001001b */
[----:B------:R-:W-:Y:S05]  /*16b0*/  BRA.DIV ~URZ, `(.L_x_1380) ;  /* 0x000008d27f007947 */ /* 0x000fea000b800000 */
[----:B------:R1:W2:Y:S02]  /*16c0*/  SHFL.BFLY PT, R26, R27, 0x10, 0x1f ;  /* 0x0e001f001b1a7f89 */ /* 0x0002a400000e0000 */
.L_x_1391:
        /* <DEDUP_REMOVED lines=9> */
.L_x_1392:
        /* <DEDUP_REMOVED lines=11> */
.L_x_1383:
[----:B------:R-:W-:Y:S05]  /*1810*/  BSYNC B1 ;  /* 0x0000000000017941 */ /* 0x000fea0003800000 */
.L_x_1382:
[----:B------:R-:W3:Y:S01]  /*1820*/  @!P1 LDS R22, [R10] ;  /* 0x000000000a169984 */ /* 0x000ee20000000800 */
[C---:B--2---:R-:W-:Y:S01]  /*1830*/  FMUL.FTZ R27, R26.reuse, R27 ;  /* 0x0000001b1a1b7220 */ /* 0x044fe20000410000 */
[----:B------:R-:W-:Y:S01]  /*1840*/  IADD3 R5, R5, 0x1, RZ ;  /* 0x0000000105057810 */ /* 0x000fe20007ffe0ff */
[----:B------:R-:W-:Y:S01]  /*1850*/  FMUL.FTZ R25, R26, R25 ;  /* 0x000000191a197220 */ /* 0x000fe20000410000 */
[----:B------:R-:W2:Y:S01]  /*1860*/  @!P1 LDS R24, [R17.X4] ;  /* 0x0000000011189984 */ /* 0x000ea20000004800 */
[----:B------:R-:W-:Y:S01]  /*1870*/  FMUL.FTZ R27, R2, R27 ;  /* 0x0000001b021b7220 */ /* 0x000fe20000410000 */
[----:B------:R-:W-:Y:S01]  /*1880*/  HFMA2.MMA R2, -RZ, RZ, 0, 1.1920928955078125e-07 ;  /* 0x00000002ff027435 */ /* 0x000fe200000001ff */
[----:B------:R-:W-:Y:S01]  /*1890*/  IMAD R3, R3, 0x40, R0 ;  /* 0x0000004003037824 */ /* 0x000fe200078e0200 */
[----:B------:R-:W4:Y:S01]  /*18a0*/  LDS R6, [R6+0x80] ;  /* 0x0000800006067984 */ /* 0x000f220000000800 */
[----:B------:R-:W-:Y:S01]  /*18b0*/  FMUL.FTZ R25, R4, R25 ;  /* 0x0000001904197220 */ /* 0x000fe20000410000 */
[----:B------:R-:W-:-:S06]  /*18c0*/  ISETP.GE.AND P0, PT, R5, c[0x0][0x168], PT ;  /* 0x00005a0005007a0c */ /* 0x000fcc0003f06270 */
[----:B------:R-:W-:-:S04]  /*18d0*/  IMAD.WIDE R2, R3, R2, c[0x0][0x160] ;  /* 0x0000580003027625 */ /* 0x000fc800078e0202 */
[-C--:B---3--:R-:W-:Y:S02]  /*18e0*/  @!P1 FMUL.FTZ R0, R27, R22.reuse ;  /* 0x000000161b009220 */ /* 0x088fe40000410000 */
[C---:B------:R-:W-:Y:S02]  /*18f0*/  @!P1 FMUL.FTZ R22, R25.reuse, R22 ;  /* 0x0000001619169220 */ /* 0x040fe40000410000 */
[-C--:B--2---:R-:W-:Y:S02]  /*1900*/  @!P1 FFMA.FTZ R0, R25, R24.reuse, -R0 ;  /* 0x0000001819009223 */ /* 0x084fe40000010800 */
[----:B------:R-:W-:Y:S02]  /*1910*/  @!P1 FFMA.FTZ R27, R27, R24, R22 ;  /* 0x000000181b1b9223 */ /* 0x000fe40000010016 */
[----:B------:R-:W-:Y:S01]  /*1920*/  @!P1 IMAD.MOV.U32 R25, RZ, RZ, R0 ;  /* 0x000000ffff199224 */ /* 0x000fe200078e0000 */
[----:B------:R-:W-:-:S04]  /*1930*/  SEL R0, RZ, c[0x0][0x168], !P0 ;  /* 0x00005a00ff007a07 */ /* 0x000fc80004000000 */
[----:B------:R-:W-:Y:S01]  /*1940*/  F2FP.BF16.PACK_AB R25, R27, R25 ;  /* 0x000000191b19723e */ /* 0x000fe200000010ff */
[----:B------:R-:W-:Y:S01]  /*1950*/  IMAD.IADD R5, R5, 0x1, -R0 ;  /* 0x0000000105057824 */ /* 0x000fe200078e0a00 */
[----:B------:R-:W-:-:S03]  /*1960*/  SEL R27, R14, R11, !P0 ;  /* 0x0000000b0e1b7207 */ /* 0x000fc60004000000 */
[----:B------:R4:W-:Y:S01]  /*1970*/  STG.E [R2.64], R25 ;  /* 0x0000001902007986 */ /* 0x0009e2000c101906 */
[----:B------:R-:W-:Y:S02]  /*1980*/  IADD3 R0, R20, R27, RZ ;  /* 0x0000001b14007210 */ /* 0x000fe40007ffe0ff */
[--C-:B----4-:R-:W-:Y:S02]  /*1990*/  PRMT R2, RZ, 0x5410, R6.reuse ;  /* 0x00005410ff027816 */ /* 0x110fe40000000006 */
[----:B------:R-:W-:-:S03]  /*19a0*/  PRMT R6, RZ, 0x7610, R6 ;  /* 0x00007610ff067816 */ /* 0x000fc60000000006 */
[----:B------:R-:W-:-:S04]  /*19b0*/  FFMA.FTZ R29, R2, R2, RZ ;  /* 0x00000002021d7223 */ /* 0x000fc800000100ff */
[----:B------:R-:W-:Y:S01]  /*19c0*/  FFMA.FTZ R27, R6, R6, R29 ;  /* 0x00000006061b7223 */ /* 0x000fe2000001001d */
[----:B------:R-:W-:Y:S05]  /*19d0*/  BRA.DIV ~URZ, `(.L_x_1384) ;  /* 0x000007a27f007947 */ /* 0x000fea000b800000 */
[----:B------:R2:W3:Y:S02]  /*19e0*/  SHFL.BFLY PT, R26, R27, 0x10, 0x1f ;  /* 0x0e001f001b1a7f89 */ /* 0x0004e400000e0000 */
.L_x_1393:
        /* <DEDUP_REMOVED lines=9> */
.L_x_1394:
[----:B------:R-:W3:Y:S01]  /*1a80*/  @!P1 LDS R4, [R10] ;  /* 0x000000000a049984 */ /* 0x000ee20000000800 */
[----:B--2---:R-:W-:Y:S01]  /*1a90*/  FADD.FTZ R26, R26, R27 ;  /* 0x0000001b1a1a7221 */ /* 0x004fe20000010000 */
[----:B-1----:R-:W-:Y:S01]  /*1aa0*/  FSEL R27, R19, R8, !P0 ;  /* 0x00000008131b7208 */ /* 0x002fe20004000000 */
[----:B------:R-:W-:Y:S01]  /*1ab0*/  IMAD.MOV.U32 R25, RZ, RZ, 0x3c800000 ;  /* 0x3c800000ff197424 */ /* 0x000fe200078e00ff */
[----:B------:R-:W1:Y:S01]  /*1ac0*/  @!P1 LDS R3, [R17.X4] ;  /* 0x0000000011039984 */ /* 0x000e620000004800 */
[----:B------:R-:W-:Y:S01]  /*1ad0*/  IMAD R0, R5, 0x40, R0 ;  /* 0x0000004005007824 */ /* 0x000fe200078e0200 */
[----:B------:R-:W-:Y:S01]  /*1ae0*/  MOV R5, 0x2 ;  /* 0x0000000200057802 */ /* 0x000fe20000000f00 */
[----:B------:R-:W-:Y:S01]  /*1af0*/  FFMA.FTZ R26, R26, R25, c[0x0][0x174] ;  /* 0x00005d001a1a7623 */ /* 0x000fe20000010019 */
[----:B------:R-:W-:Y:S02]  /*1b00*/  FSEL R25, R18, R9, !P0 ;  /* 0x0000000912197208 */ /* 0x000fe40004000000 */
[----:B------:R-:W-:-:S02]  /*1b10*/  IADD3 R7, R7, -0x2, RZ ;  /* 0xfffffffe07077810 */ /* 0x000fc40007ffe0ff */
[----:B------:R-:W-:Y:S01]  /*1b20*/  IADD3 R12, R12, 0x2, RZ ;  /* 0x000000020c0c7810 */ /* 0x000fe20007ffe0ff */
[----:B------:R-:W2:Y:S01]  /*1b30*/  MUFU.RSQ R26, R26 ;  /* 0x0000001a001a7308 */ /* 0x000ea20000001400 */
[----:B------:R-:W-:Y:S01]  /*1b40*/  ISETP.NE.AND P0, PT, R7, RZ, PT ;  /* 0x000000ff0700720c */ /* 0x000fe20003f05270 */
[C---:B--2---:R-:W-:Y:S02]  /*1b50*/  FMUL.FTZ R27, R26.reuse, R27 ;  /* 0x0000001b1a1b7220 */ /* 0x044fe40000410000 */
[----:B------:R-:W-:Y:S02]  /*1b60*/  FMUL.FTZ R25, R26, R25 ;  /* 0x000000191a197220 */ /* 0x000fe40000410000 */
[----:B------:R-:W-:Y:S02]  /*1b70*/  FMUL.FTZ R6, R6, R27 ;  /* 0x0000001b06067220 */ /* 0x000fe40000410000 */
[----:B------:R-:W-:Y:S02]  /*1b80*/  FMUL.FTZ R25, R2, R25 ;  /* 0x0000001902197220 */ /* 0x000fe40000410000 */
[----:B---3--:R-:W-:-:S02]  /*1b90*/  @!P1 FMUL.FTZ R2, R6, R4 ;  /* 0x0000000406029220 */ /* 0x008fc40000410000 */
[C---:B------:R-:W-:Y:S02]  /*1ba0*/  @!P1 FMUL.FTZ R4, R25.reuse, R4 ;  /* 0x0000000419049220 */ /* 0x040fe40000410000 */
[-C--:B-1----:R-:W-:Y:S02]  /*1bb0*/  @!P1 FFMA.FTZ R2, R25, R3.reuse, -R2 ;  /* 0x0000000319029223 */ /* 0x082fe40000010802 */
[----:B------:R-:W-:Y:S02]  /*1bc0*/  @!P1 FFMA.FTZ R6, R6, R3, R4 ;  /* 0x0000000306069223 */ /* 0x000fe40000010004 */
[----:B------:R-:W-:Y:S02]  /*1bd0*/  @!P1 IMAD.MOV.U32 R25, RZ, RZ, R2 ;  /* 0x000000ffff199224 */ /* 0x000fe400078e0002 */
[----:B------:R-:W-:-:S03]  /*1be0*/  IMAD.WIDE R2, R0, R5, c[0x0][0x160] ;  /* 0x0000580000027625 */ /* 0x000fc600078e0205 */
[----:B------:R-:W-:-:S05]  /*1bf0*/  F2FP.BF16.PACK_AB R25, R6, R25 ;  /* 0x000000190619723e */ /* 0x000fca00000010ff */
[----:B------:R1:W-:Y:S02]  /*1c00*/  STG.E [R2.64], R25 ;  /* 0x0000001902007986 */ /* 0x0003e4000c101906 */
[----:B-1----:R-:W-:Y:S05]  /*1c10*/  @P0 BRA `(.L_x_1386) ;  /* 0xfffff9d000000947 */ /* 0x002fea000383ffff */
.L_x_1379:
[----:B------:R-:W-:Y:S05]  /*1c20*/  BSYNC B0 ;  /* 0x0000000000007941 */ /* 0x000fea0003800000 */
.L_x_1378:
[----:B------:R-:W-:-:S13]  /*1c30*/  ISETP.NE.AND P0, PT, R13, RZ, PT ;  /* 0x000000ff0d00720c */ /* 0x000fda0003f05270 */
[----:B------:R-:W-:Y:S05]  /*1c40*/  @!P0 EXIT ;  /* 0x000000000000894d */ /* 0x000fea0003800000 */
[----:B------:R-:W-:Y:S01]  /*1c50*/  IMAD R15, R12, 0x80, R15 ;  /* 0x000000800c0f7824 */ /* 0x000fe200078e020f */
[----:B------:R-:W-:-:S04]  /*1c60*/  IADD3 R3, R23, R12, RZ ;  /* 0x0000000c17037210 */ /* 0x000fc80007ffe0ff */
[----:B------:R-:W-:Y:S01]  /*1c70*/  ISETP.GE.AND P1, PT, R3, c[0x0][0x168], PT ;  /* 0x00005a0003007a0c */ /* 0x000fe20003f26270 */
[----:B------:R-:W1:Y:S03]  /*1c80*/  LDS R15, [R15] ;  /* 0x000000000f0f7984 */ /* 0x000e660000000800 */
        /* <DEDUP_REMOVED lines=10> */
.L_x_1395:
        /* <DEDUP_REMOVED lines=9> */
.L_x_1396:
[----:B------:R-:W-:Y:S01]  /*1dc0*/  ISETP.NE.AND P0, PT, R12, RZ, PT ;  /* 0x000000ff0c00720c */ /* 0x000fe20003f05270 */
[----:B------:R-:W-:Y:S01]  /*1dd0*/  BSSY B0, `(.L_x_1389) ;  /* 0x0000004000007945 */ /* 0x000fe20003800000 */
[----:B------:R-:W-:-:S11]  /*1de0*/  ISETP.GE.AND P2, PT, R21, R16, PT ;  /* 0x000000101500720c */ /* 0x000fd60003f46270 */
[----:B------:R-:W-:Y:S05]  /*1df0*/  @P0 BRA `(.L_x_1390) ;  /* 0x0000001000000947 */ /* 0x000fea0003800000 */
[----:B------:R-:W-:-:S04]  /*1e00*/  DEPBAR.LE SB0, 0x0 ;  /* 0x000080000000791a */ /* 0x000fc80000000000 */
.L_x_1390:
[----:B------:R-:W-:Y:S05]  /*1e10*/  BSYNC B0 ;  /* 0x0000000000007941 */ /* 0x000fea0003800000 */
.L_x_1389:
[----:B------:R-:W3:Y:S01]  /*1e20*/  @!P2 LDS R10, [R10] ;  /* 0x000000000a0aa984 */ /* 0x000ee20000000800 */
[----:B------:R-:W-:Y:S01]  /*1e30*/  HFMA2.MMA R5, -RZ, RZ, 1.125, 0 ;  /* 0x3c800000ff057435 */ /* 0x000fe200000001ff */
[----:B--2---:R-:W-:Y:S01]  /*1e40*/  FADD.FTZ R26, R26, R27 ;  /* 0x0000001b1a1a7221 */ /* 0x004fe20000010000 */
[----:B------:R-:W-:Y:S01]  /*1e50*/  FSEL R19, R19, R8, !P1 ;  /* 0x0000000813137208 */ /* 0x000fe20004800000 */
[----:B------:R-:W2:Y:S01]  /*1e60*/  @!P2 LDS R17, [R17.X4] ;  /* 0x000000001111a984 */ /* 0x000ea20000004800 */
[----:B------:R-:W-:Y:S01]  /*1e70*/  FSEL R9, R18, R9, !P1 ;  /* 0x0000000912097208 */ /* 0x000fe20004800000 */
[----:B------:R-:W-:Y:S02]  /*1e80*/  IMAD R3, R3, 0x40, R20 ;  /* 0x0000004003037824 */ /* 0x000fe400078e0214 */
[----:B------:R-:W-:-:S03]  /*1e90*/  IMAD.MOV.U32 R4, RZ, RZ, 0x2 ;  /* 0x00000002ff047424 */ /* 0x000fc600078e00ff */
[----:B------:R-:W-:-:S06]  /*1ea0*/  FFMA.FTZ R26, R26, R5, c[0x0][0x174] ;  /* 0x00005d001a1a7623 */ /* 0x000fcc0000010005 */
[----:B------:R-:W4:Y:S02]  /*1eb0*/  MUFU.RSQ R26, R26 ;  /* 0x0000001a001a7308 */ /* 0x000f240000001400 */
[C---:B----4-:R-:W-:Y:S02]  /*1ec0*/  FMUL.FTZ R19, R26.reuse, R19 ;  /* 0x000000131a137220 */ /* 0x050fe40000410000 */
[----:B------:R-:W-:Y:S02]  /*1ed0*/  FMUL.FTZ R9, R26, R9 ;  /* 0x000000091a097220 */ /* 0x000fe40000410000 */
[----:B------:R-:W-:Y:S02]  /*1ee0*/  FMUL.FTZ R19, R2, R19 ;  /* 0x0000001302137220 */ /* 0x000fe40000410000 */
[----:B------:R-:W-:Y:S02]  /*1ef0*/  FMUL.FTZ R0, R0, R9 ;  /* 0x0000000900007220 */ /* 0x000fe40000410000 */
[----:B---3--:R-:W-:-:S02]  /*1f00*/  @!P2 FMUL.FTZ R2, R19, R10 ;  /* 0x0000000a1302a220 */ /* 0x008fc40000410000 */
[C---:B------:R-:W-:Y:S02]  /*1f10*/  @!P2 FMUL.FTZ R10, R0.reuse, R10 ;  /* 0x0000000a000aa220 */ /* 0x040fe40000410000 */
[-C--:B--2---:R-:W-:Y:S02]  /*1f20*/  @!P2 FFMA.FTZ R2, R0, R17.reuse, -R2 ;  /* 0x000000110002a223 */ /* 0x084fe40000010802 */
[----:B------:R-:W-:-:S03]  /*1f30*/  @!P2 FFMA.FTZ R19, R19, R17, R10 ;  /* 0x000000111313a223 */ /* 0x000fc6000001000a */
[----:B------:R-:W-:Y:S01]  /*1f40*/  @!P2 MOV R0, R2 ;  /* 0x000000020000a202 */ /* 0x000fe20000000f00 */
[----:B------:R-:W-:-:S03]  /*1f50*/  IMAD.WIDE R2, R3, R4, c[0x0][0x160] ;  /* 0x0000580003027625 */ /* 0x000fc600078e0204 */
[----:B------:R-:W-:-:S05]  /*1f60*/  F2FP.BF16.PACK_AB R19, R19, R0 ;  /* 0x000000001313723e */ /* 0x000fca00000010ff */
[----:B------:R-:W-:Y:S01]  /*1f70*/  STG.E [R2.64], R19 ;  /* 0x0000001302007986 */ /* 0x000fe2000c101906 */
[----:B------:R-:W-:Y:S05]  /*1f80*/  EXIT ;  /* 0x000000000000794d */ /* 0x000fea0003800000 */
.L_x_1380:
[----:B------:R-:W-:Y:S01]  /*1f90*/  IMAD.MOV.U32 R26, RZ, RZ, 0x10 ;  /* 0x00000010ff1a7424 */ /* 0x000fe200078e00ff */
[----:B------:R-:W-:Y:S01]  /*1fa0*/  MOV R24, 0xffffffff ;  /* 0xffffffff00187802 */ /* 0x000fe20000000f00 */
[----:B------:R-:W-:Y:S01]  /*1fb0*/  IMAD.MOV.U32 R25, RZ, RZ, 0x1f ;  /* 0x0000001fff197424 */ /* 0x000fe200078e00ff */
[----:B------:R-:W-:Y:S02]  /*1fc0*/  MOV R22, 0x1fe0 ;  /* 0x00001fe000167802 */ /* 0x000fe40000000f00 */
[----:B------:R-:W-:Y:S05]  /*1fd0*/  CALL.REL.NOINC `($__internal_74_$__cuda_sm70_shflsync_bfly_p) ;  /* 0x0000057000007944 */ /* 0x000fea0003c00000 */
[----:B--2---:R-:W-:Y:S05]  /*1fe0*/  BRA `(.L_x_1391) ;  /* 0xfffff6e000007947 */ /* 0x004fea000383ffff */
.L_x_1381:
[----:B------:R-:W-:Y:S01]  /*1ff0*/  IMAD.MOV.U32 R26, RZ, RZ, 0x8 ;  /* 0x00000008ff1a7424 */ /* 0x000fe200078e00ff */
[----:B------:R-:W-:Y:S01]  /*2000*/  MOV R24, 0xffffffff ;  /* 0xffffffff00187802 */ /* 0x000fe20000000f00 */
[----:B------:R-:W-:Y:S01]  /*2010*/  IMAD.MOV.U32 R25, RZ, RZ, 0x1f ;  /* 0x0000001fff197424 */ /* 0x000fe200078e00ff */
[----:B------:R-:W-:Y:S02]  /*2020*/  MOV R22, 0x2040 ;  /* 0x0000204000167802 */ /* 0x000fe40000000f00 */
[----:B------:R-:W-:Y:S05]  /*2030*/  CALL.REL.NOINC `($__internal_74_$__cuda_sm70_shflsync_bfly_p) ;  /* 0x0000051000007944 */ /* 0x000fea0003c00000 */
[----:B--2---:R-:W-:Y:S01]  /*2040*/  FADD.FTZ R27, R27, R26 ;  /* 0x0000001a1b1b7221 */ /* 0x004fe20000010000 */
[----:B------:R-:W-:Y:S01]  /*2050*/  MOV R24, 0xffffffff ;  /* 0xffffffff00187802 */ /* 0x000fe20000000f00 */
[----:B------:R-:W-:Y:S01]  /*2060*/  IMAD.MOV.U32 R26, RZ, RZ, 0x4 ;  /* 0x00000004ff1a7424 */ /* 0x000fe200078e00ff */
[----:B------:R-:W-:Y:S01]  /*2070*/  MOV R22, 0x20a0 ;  /* 0x000020a000167802 */ /* 0x000fe20000000f00 */
[----:B------:R-:W-:-:S02]  /*2080*/  IMAD.MOV.U32 R25, RZ, RZ, 0x1f ;  /* 0x0000001fff197424 */ /* 0x000fc400078e00ff */
        /* <DEDUP_REMOVED lines=12> */
[----:B------:R-:W-:Y:S02]  /*2150*/  IMAD.MOV.U32 R27, RZ, RZ, R28 ;  /* 0x000000ffff1b7224 */ /* 0x000fe400078e001c */
[----:B------:R-:W-:Y:S05]  /*2160*/  CALL.REL.NOINC `($__internal_74_$__cuda_sm70_shflsync_bfly_p) ;  /* 0x000003e000007944 */ /* 0x000fea0003c00000 */
[----:B--2---:R-:W-:Y:S05]  /*2170*/  BRA `(.L_x_1392) ;  /* 0xfffff5e000007947 */ /* 0x004fea000383ffff */
.L_x_1384:
[----:B------:R-:W-:Y:S01]  /*2180*/  IMAD.MOV.U32 R26, RZ, RZ, 0x10 ;  /* 0x00000010ff1a7424 */ /* 0x000fe200078e00ff */
[----:B------:R-:W-:Y:S01]  /*2190*/  MOV R25, 0x1f ;  /* 0x0000001f00197802 */ /* 0x000fe20000000f00 */
[----:B------:R-:W-:Y:S01]  /*21a0*/  IMAD.MOV.U32 R24, RZ, RZ, -0x1 ;  /* 0xffffffffff187424 */ /* 0x000fe200078e00ff */
[----:B------:R-:W-:Y:S02]  /*21b0*/  MOV R22, 0x21d0 ;  /* 0x000021d000167802 */ /* 0x000fe40000000f00 */
[----:B-1----:R-:W-:Y:S05]  /*21c0*/  CALL.REL.NOINC `($__internal_74_$__cuda_sm70_shflsync_bfly_p) ;  /* 0x0000038000007944 */ /* 0x002fea0003c00000 */
[----:B--2---:R-:W-:Y:S05]  /*21d0*/  BRA `(.L_x_1393) ;  /* 0xfffff81000007947 */ /* 0x004fea000383ffff */
.L_x_1385:
[----:B------:R-:W-:Y:S01]  /*21e0*/  HFMA2.MMA R26, -RZ, RZ, 0, 4.76837158203125e-07 ;  /* 0x00000008ff1a7435 */ /* 0x000fe200000001ff */
[----:B--2---:R-:W-:Y:S01]  /*21f0*/  IMAD.MOV.U32 R27, RZ, RZ, R28 ;  /* 0x000000ffff1b7224 */ /* 0x004fe200078e001c */
[----:B------:R-:W-:Y:S01]  /*2200*/  MOV R22, 0x2240 ;  /* 0x0000224000167802 */ /* 0x000fe20000000f00 */
[----:B------:R-:W-:Y:S02]  /*2210*/  IMAD.MOV.U32 R25, RZ, RZ, 0x1f ;  /* 0x0000001fff197424 */ /* 0x000fe400078e00ff */
[----:B------:R-:W-:Y:S02]  /*2220*/  IMAD.MOV.U32 R24, RZ, RZ, -0x1 ;  /* 0xffffffffff187424 */ /* 0x000fe400078e00ff */
[----:B------:R-:W-:Y:S05]  /*2230*/  CALL.REL.NOINC `($__internal_74_$__cuda_sm70_shflsync_bfly_p) ;  /* 0x0000031000007944 */ /* 0x000fea0003c00000 */
[----:B--2---:R-:W-:Y:S01]  /*2240*/  FADD.FTZ R27, R28, R26 ;  /* 0x0000001a1c1b7221 */ /* 0x004fe20000010000 */
[----:B------:R-:W-:Y:S01]  /*2250*/  MOV R26, 0x4 ;  /* 0x00000004001a7802 */ /* 0x000fe20000000f00 */
[----:B------:R-:W-:Y:S01]  /*2260*/  IMAD.MOV.U32 R25, RZ, RZ, 0x1f ;  /* 0x0000001fff197424 */ /* 0x000fe200078e00ff */
[----:B------:R-:W-:Y:S01]  /*2270*/  MOV R22, 0x22a0 ;  /* 0x000022a000167802 */ /* 0x000fe20000000f00 */
[----:B------:R-:W-:-:S02]  /*2280*/  IMAD.MOV.U32 R24, RZ, RZ, -0x1 ;  /* 0xffffffffff187424 */ /* 0x000fc400078e00ff */
[----:B------:R-:W-:Y:S05]  /*2290*/  CALL.REL.NOINC `($__internal_74_$__cuda_sm70_shflsync_bfly_p) ;  /* 0x000002b000007944 */ /* 0x000fea0003c00000 */
[----:B--2---:R-:W-:Y:S01]  /*22a0*/  FADD.FTZ R27, R27, R26 ;  /* 0x0000001a1b1b7221 */ /* 0x004fe20000010000 */
[----:B------:R-:W-:Y:S01]  /*22b0*/  HFMA2.MMA R26, -RZ, RZ, 0, 1.1920928955078125e-07 ;  /* 0x00000002ff1a7435 */ /* 0x000fe200000001ff */
[----:B------:R-:W-:Y:S01]  /*22c0*/  IMAD.MOV.U32 R25, RZ, RZ, 0x1f ;  /* 0x0000001fff197424 */ /* 0x000fe200078e00ff */
[----:B------:R-:W-:Y:S01]  /*22d0*/  MOV R22, 0x2300 ;  /* 0x0000230000167802 */ /* 0x000fe20000000f00 */
[----:B------:R-:W-:-:S03]  /*22e0*/  IMAD.MOV.U32 R24, RZ, RZ, -0x1 ;  /* 0xffffffffff187424 */ /* 0x000fc600078e00ff */
[----:B------:R-:W-:Y:S05]  /*22f0*/  CALL.REL.NOINC `($__internal_74_$__cuda_sm70_shflsync_bfly_p) ;  /* 0x0000025000007944 */ /* 0x000fea0003c00000 */
[----:B--2---:R-:W-:Y:S01]  /*2300*/  FADD.FTZ R27, R27, R26 ;  /* 0x0000001a1b1b7221 */ /* 0x004fe20000010000 */
[----:B------:R-:W-:Y:S01]  /*2310*/  MOV R26, 0x1 ;  /* 0x00000001001a7802 */ /* 0x000fe20000000f00 */
[----:B------:R-:W-:Y:S01]  /*2320*/  IMAD.MOV.U32 R25, RZ, RZ, 0x1f ;  /* 0x0000001fff197424 */ /* 0x000fe200078e00ff */
[----:B------:R-:W-:Y:S01]  /*2330*/  MOV R22, 0x2360 ;  /* 0x0000236000167802 */ /* 0x000fe20000000f00 */
[----:B------:R-:W-:-:S02]  /*2340*/  IMAD.MOV.U32 R24, RZ, RZ, -0x1 ;  /* 0xffffffffff187424 */ /* 0x000fc400078e00ff */
[----:B------:R-:W-:Y:S05]  /*2350*/  CALL.REL.NOINC `($__internal_74_$__cuda_sm70_shflsync_bfly_p) ;  /* 0x000001f000007944 */ /* 0x000fea0003c00000 */
[----:B--2---:R-:W-:Y:S05]  /*2360*/  BRA `(.L_x_1394) ;  /* 0xfffff71000007947 */ /* 0x004fea000383ffff */
.L_x_1387:
[----:B------:R-:W-:Y:S01]  /*2370*/  HFMA2.MMA R26, -RZ, RZ, 0, 9.5367431640625e-07 ;  /* 0x00000010ff1a7435 */ /* 0x000fe200000001ff */
[----:B------:R-:W-:Y:S01]  /*2380*/  IMAD.MOV.U32 R25, RZ, RZ, 0x1f ;  /* 0x0000001fff197424 */ /* 0x000fe200078e00ff */
[----:B------:R-:W-:Y:S01]  /*2390*/  MOV R22, 0x23c0 ;  /* 0x000023c000167802 */ /* 0x000fe20000000f00 */
[----:B------:R-:W-:-:S03]  /*23a0*/  IMAD.MOV.U32 R24, RZ, RZ, -0x1 ;  /* 0xffffffffff187424 */ /* 0x000fc600078e00ff */
[----:B------:R-:W-:Y:S05]  /*23b0*/  CALL.REL.NOINC `($__internal_74_$__cuda_sm70_shflsync_bfly_p) ;  /* 0x0000019000007944 */ /* 0x000fea0003c00000 */
[----:B--2---:R-:W-:Y:S05]  /*23c0*/  BRA `(.L_x_1395) ;  /* 0xfffff96000007947 */ /* 0x004fea000383ffff */
.L_x_1388:
[----:B------:R-:W-:Y:S01]  /*23d0*/  MOV R26, 0x8 ;  /* 0x00000008001a7802 */ /* 0x000fe20000000f00 */
[----:B------:R-:W-:Y:S01]  /*23e0*/  IMAD.MOV.U32 R25, RZ, RZ, 0x1f ;  /* 0x0000001fff197424 */ /* 0x000fe200078e00ff */
[----:B------:R-:W-:Y:S01]  /*23f0*/  MOV R22, 0x2420 ;  /* 0x0000242000167802 */ /* 0x000fe20000000f00 */
[----:B------:R-:W-:-:S02]  /*2400*/  IMAD.MOV.U32 R24, RZ, RZ, -0x1 ;  /* 0xffffffffff187424 */ /* 0x000fc400078e00ff */
[----:B------:R-:W-:Y:S05]  /*2410*/  CALL.REL.NOINC `($__internal_74_$__cuda_sm70_shflsync_bfly_p) ;  /* 0x0000013000007944 */ /* 0x000fea0003c00000 */
[----:B--2---:R-:W-:Y:S01]  /*2420*/  FADD.FTZ R27, R27, R26 ;  /* 0x0000001a1b1b7221 */ /* 0x004fe20000010000 */
[----:B------:R-:W-:Y:S01]  /*2430*/  HFMA2.MMA R26, -RZ, RZ, 0, 2.384185791015625e-07 ;  /* 0x00000004ff1a7435 */ /* 0x000fe200000001ff */
        /* <DEDUP_REMOVED lines=11> */
[----:B------:R-:W-:Y:S01]  /*24f0*/  HFMA2.MMA R26, -RZ, RZ, 0, 5.9604644775390625e-08 ;  /* 0x00000001ff1a7435 */ /* 0x000fe200000001ff */
[----:B------:R-:W-:Y:S01]  /*2500*/  IMAD.MOV.U32 R25, RZ, RZ, 0x1f ;  /* 0x0000001fff197424 */ /* 0x000fe200078e00ff */
[----:B------:R-:W-:Y:S01]  /*2510*/  MOV R22, 0x2540 ;  /* 0x0000254000167802 */ /* 0x000fe20000000f00 */
[----:B------:R-:W-:-:S03]  /*2520*/  IMAD.MOV.U32 R24, RZ, RZ, -0x1 ;  /* 0xffffffffff187424 */ /* 0x000fc600078e00ff */
[----:B------:R-:W-:Y:S05]  /*2530*/  CALL.REL.NOINC `($__internal_74_$__cuda_sm70_shflsync_bfly_p) ;  /* 0x0000001000007944 */ /* 0x000fea0003c00000 */
[----:B--2---:R-:W-:Y:S05]  /*2540*/  BRA `(.L_x_1396) ;  /* 0xfffff87000007947 */ /* 0x004fea000383ffff */
        .weak           $__internal_74_$__cuda_sm70_shflsync_bfly_p
        .type           $__internal_74_$__cuda_sm70_shflsync_bfly_p,@function
        .size           $__internal_74_$__cuda_sm70_shflsync_bfly_p,(.L_x_3710 - $__internal_74_$__cuda_sm70_shflsync_bfly_p)
$__internal_74_$__cuda_sm70_shflsync_bfly_p:
[----:B------:R-:W-:Y:S04]  /*2550*/  WARPSYNC R24 ;  /* 0x0000001800007348 */ /* 0x000fe80003800000 */
[----:B------:R1:W2:Y:S02]  /*2560*/  SHFL.BFLY PT, R26, R27, R26, R25 ;  /* 0x0c00001a1b1a7389 */ /* 0x0002a400000e0019 */
[----:B-1----:R-:W-:Y:S01]  /*2570*/  MOV R24, R22 ;  /* 0x0000001600187202 */ /* 0x002fe20000000f00 */
[----:B------:R-:W-:-:S04]  /*2580*/  IMAD.MOV.U32 R25, RZ, RZ, 0x0 ;  /* 0x00000000ff197424 */ /* 0x000fc800078e00ff */
[----:B------:R-:W-:Y:S05]  /*2590*/  RET.REL.NODEC R24 `(_ZN12tensorrt_llm7kernels32fusedQKNormRopeKernelNTokenHeadsIN3c108BFloat16EfLi64ELb1ELi8EEEvPviiifPKvS6_S6_PKlii) ;  /* 0xffffda6018007950 */ /* 0x000fea0003c3ffff */
.L_x_1397:
        /* <DEDUP_REMOVED lines=14> */
.L_x_3710:


//--------------------- .text._ZN12tensorrt_llm7kernels32fusedQKNormRopeKernelNTokenHeadsIN3c108BFloat16EfLi256ELb0ELi4EEEvPviiifPKvS6_S6_PKlii --------------------------
	.section	.text._ZN12tensorrt_llm7kernels32fusedQKNormRopeKernelNTokenHeadsIN3c108BFloat16EfLi256ELb0ELi4EEEvPviiifPKvS6_S6_PKlii,"ax",@progbits
	.sectioninfo	@"SHI_REGISTERS=56"
	.align	128
        .global         _ZN12tensorrt_llm7kernels32fusedQKNormRopeKernelNTokenHeadsIN3c108BFloat16EfLi256ELb0ELi4EEEvPviiifPKvS6_S6_PKlii
        .type           _ZN12tensorrt_llm7kernels32fusedQKNormRopeKernelNTokenHeadsIN3c108BFloat16EfLi256ELb0ELi4EEEvPviiifPKvS6_S6_PKlii,@function
        .size           _ZN12tensorrt_llm7kernels32fusedQKNormRopeKernelNTokenHeadsIN3c108BFloat16EfLi256ELb0ELi4EEEvPviiifPKvS6_S6_PKlii,(.L_x_3712 - _ZN12tensorrt_llm7kernels32fusedQKNormRopeKernelNTokenHeadsIN3c108BFloat16EfLi256ELb0ELi4EEEvPviiifPKvS6_S6_PKlii)
        .other          _ZN12tensorrt_llm7kernels32fusedQKNormRopeKernelNTokenHeadsIN3c108BFloat16EfLi256ELb0ELi4EEEvPviiifPKvS6_S6_PKlii,@"STO_CUDA_ENTRY STV_DEFAULT"
_ZN12tensorrt_llm7kernels32fusedQKNormRopeKernelNTokenHeadsIN3c108BFloat16EfLi256ELb0ELi4EEEvPviiifPKvS6_S6_PKlii:
.text._ZN12tensorrt_llm7kernels32fusedQKNormRopeKernelNTokenHeadsIN3c108BFloat16EfLi256ELb0ELi4EEEvPviiifPKvS6_S6_PKlii:
        /* <DEDUP_REMOVED lines=74> */
.L_x_1402:
        /* <DEDUP_REMOVED lines=45> */
.L_x_1401:
[----:B------:R-:W-:Y:S05]  /*0770*/  BSYNC B1 ;  /* 0x0000000000017941 */ /* 0x000fea0003800000 */
.L_x_1400:
        /* <DEDUP_REMOVED lines=9> */
.L_x_1403:
        /* <DEDUP_REMOVED lines=16> */
.L_x_1399:
[----:B------:R-:W-:Y:S05]  /*0910*/  BSYNC B0 ;  /* 0x0000000000007941 */ /* 0x000fea0003800000 */
.L_x_1398:
        /* <DEDUP_REMOVED lines=36> */
.L_x_1408:
        /* <DEDUP_REMOVED lines=13> */
.L_x_1407:
[----:B------:R-:W-:Y:S05]  /*0c30*/  BSYNC B1 ;  /* 0x0000000000017941 */ /* 0x000fea0003800000 */
.L_x_1406:
        /* <DEDUP_REMOVED lines=22> */
.L_x_1411:
        /* <DEDUP_REMOVED lines=49> */
.L_x_1410:
[----:B------:R-:W-:Y:S05]  /*10b0*/  BSYNC B1 ;  /* 0x0000000000017941 */ /* 0x000fea0003800000 */
.L_x_1409:
        /* <DEDUP_REMOVED lines=32> */
.L_x_1413:
[----:B------:R-:W-:Y:S05]  /*12c0*/  BSYNC B1 ;  /* 0x0000000000017941 */ /* 0x000fea0003800000 */
.L_x_1412:
        /* <DEDUP_REMOVED lines=15> */
.L_x_1405:
[----:B------:R-:W-:Y:S05]  /*13c0*/  BSYNC B0 ;  /* 0x0000000000007941 */ /* 0x000fea0003800000 */
.L_x_1404:
        /* <DEDUP_REMOVED lines=164> */
.L_x_1424:
        /* <DEDUP_REMOVED lines=20> */
.L_x_1425:
        /* <DEDUP_REMOVED lines=9> */
.L_x_1426:
        /* <DEDUP_REMOVED lines=31> */
.L_x_1417:
[----:B------:R-:W-:Y:S05]  /*21d0*/  BSYNC B0 ;  /* 0x0000000000007941 */ /* 0x000fea0003800000 */
.L_x_1416:
        /* <DEDUP_REMOVED lines=8> */
[----:B------:R-:W-:Y:S05]  /*2260*/  CALL.REL.NOINC `($__internal_76_$__cuda_sm70_warpsync) ;  /* 0x00000fe000007944 */ /* 0x000fea0003c00000 */
.L_x_1420:
[----:B------:R-:W-:-:S06]  /*2270*/  NOP ;  /* 0x0000000000007918 */ /* 0x000fcc0000000000 */
[----:B------:R-:W-:Y:S05]  /*2280*/  BRA.DIV ~URZ, `(.L_x_1421) ;  /* 0x000009627f007947 */ /* 0x000fea000b800000 */
[----:B------:R-:W-:-:S05]  /*2290*/  MOV R13, UR5 ;  /* 0x00000005000d7c02 */ /* 0x000fca0008000f00 */
[----:B------:R1:W2:Y:S02]  /*22a0*/  SHFL.BFLY PT, R46, R38, R13, 0x1f ;  /* 0x0c001f0d262e7589 */ /* 0x0002a400000e0000 */
.L_x_1427:
        /* <DEDUP_REMOVED lines=85> */
.L_x_1428:
        /* <DEDUP_REMOVED lines=10> */
[----:B------:R-:W-:Y:S05]  /*28a0*/  CALL.REL.NOINC `($__internal_76_$__cuda_sm70_warpsync) ;  /* 0x000009a000007944 */ /* 0x000fea0003c00000 */
.L_x_1423:
[----:B------:R-:W-:-:S06]  /*28b0*/  NOP ;  /* 0x0000000000007918 */ /* 0x000fcc0000000000 */
.L_x_1419:
[----:B------:R-:W-:Y:S05]  /*28c0*/  BSYNC B0 ;  /* 0x0000000000007941 */ /* 0x000fea0003800000 */
.L_x_1418:
        /* <DEDUP_REMOVED lines=19> */
.L_x_1414:
[----:B------:R-:W-:Y:S01]  /*2a00*/  HFMA2.MMA R46, -RZ, RZ, 0, 1.847743988037109375e-06 ;  /* 0x0000001fff2e7435 */ /* 0x000fe200000001ff */
[----:B------:R-:W-:Y:S01]  /*2a10*/  IMAD.MOV.U32 R47, RZ, RZ, 0x10 ;  /* 0x00000010ff2f7424 */ /* 0x000fe200078e00ff */
[----:B------:R-:W-:Y:S01]  /*2a20*/  MOV R12, 0x2a50 ;  /* 0x00002a50000c7802 */ /* 0x000fe20000000f00 */
[----:B------:R-:W-:-:S03]  /*2a30*/  IMAD.MOV.U32 R45, RZ, RZ, -0x1 ;  /* 0xffffffffff2d7424 */ /* 0x000fc600078e00ff */
[----:B------:R-:W-:Y:S05]  /*2a40*/  CALL.REL.NOINC `($__internal_75_$__cuda_sm70_shflsync_bfly_p) ;  /* 0x000007c000007944 */ /* 0x000fea0003c00000 */
[----:B-12---:R-:W-:Y:S05]  /*2a50*/  BRA `(.L_x_1425) ;  /* 0xfffff4f000007947 */ /* 0x006fea000383ffff */
.L_x_1415:
[----:B-1----:R-:W-:Y:S01]  /*2a60*/  IMAD.MOV.U32 R48, RZ, RZ, R49 ;  /* 0x000000ffff307224 */ /* 0x002fe200078e0031 */
[----:B------:R-:W-:Y:S01]  /*2a70*/  MOV R46, 0x1f ;  /* 0x0000001f002e7802 */ /* 0x000fe20000000f00 */
[----:B------:R-:W-:Y:S01]  /*2a80*/  IMAD.MOV.U32 R47, RZ, RZ, 0x8 ;  /* 0x00000008ff2f7424 */ /* 0x000fe200078e00ff */
[----:B------:R-:W-:Y:S01]  /*2a90*/  MOV R12, 0x2ac0 ;  /* 0x00002ac0000c7802 */ /* 0x000fe20000000f00 */
[----:B------:R-:W-:-:S02]  /*2aa0*/  IMAD.MOV.U32 R45, RZ, RZ, -0x1 ;  /* 0xffffffffff2d7424 */ /* 0x000fc400078e00ff */
[----:B------:R-:W-:Y:S05]  /*2ab0*/  CALL.REL.NOINC `($__internal_75_$__cuda_sm70_shflsync_bfly_p) ;  /* 0x0000075000007944 */ /* 0x000fea0003c00000 */
[----:B-12---:R-:W-:Y:S01]  /*2ac0*/  FADD.FTZ R48, R49, R46 ;  /* 0x0000002e31307221 */ /* 0x006fe20000010000 */
[----:B------:R-:W-:Y:S01]  /*2ad0*/  MOV R45, 0xffffffff ;  /* 0xffffffff002d7802 */ /* 0x000fe20000000f00 */
[----:B------:R-:W-:Y:S01]  /*2ae0*/  IMAD.MOV.U32 R47, RZ, RZ, 0x4 ;  /* 0x00000004ff2f7424 */ /* 0x000fe200078e00ff */
[----:B------:R-:W-:Y:S01]  /*2af0*/  MOV R12, 0x2b20 ;  /* 0x00002b20000c7802 */ /* 0x000fe20000000f00 */
[----:B------:R-:W-:-:S02]  /*2b00*/  IMAD.MOV.U32 R46, RZ, RZ, 0x1f ;  /* 0x0000001fff2e7424 */ /* 0x000fc400078e00ff */
[----:B------:R-:W-:Y:S05]  /*2b10*/  CALL.REL.NOINC `($__internal_75_$__cuda_sm70_shflsync_bfly_p) ;  /* 0x000006f000007944 */ /* 0x000fea0003c00000 */
[----:B-12---:R-:W-:Y:S01]  /*2b20*/  FADD.FTZ R48, R48, R46 ;  /* 0x0000002e30307221 */ /* 0x006fe20000010000 */
[----:B------:R-:W-:Y:S01]  /*2b30*/  MOV R12, 0x2b80 ;  /* 0x00002b80000c7802 */ /* 0x000fe20000000f00 */
[----:B------:R-:W-:-:S02]  /*2b40*/  IMAD.MOV.U32 R47, RZ, RZ, 0x2 ;  /* 0x00000002ff2f7424 */ /* 0x000fc400078e00ff */
[----:B------:R-:W-:Y:S02]  /*2b50*/  IMAD.MOV.U32 R46, RZ, RZ, 0x1f ;  /* 0x0000001fff2e7424 */ /* 0x000fe400078e00ff */
[----:B------:R-:W-:Y:S02]  /*2b60*/  IMAD.MOV.U32 R45, RZ, RZ, -0x1 ;  /* 0xffffffffff2d7424 */ /* 0x000fe400078e00ff */
[----:B------:R-:W-:Y:S05]  /*2b70*/  CALL.REL.NOINC `($__internal_75_$__cuda_sm70_shflsync_bfly_p) ;  /* 0x0000069000007944 */ /* 0x000fea0003c00000 */
[----:B-1----:R-:W-:Y:S01]  /*2b80*/  HFMA2.MMA R47, -RZ, RZ, 0, 5.9604644775390625e-08 ;  /* 0x00000001ff2f7435 */ /* 0x002fe200000001ff */
[----:B--2---:R-:W-:Y:S01]  /*2b90*/  FADD.FTZ R48, R48, R46 ;  /* 0x0000002e30307221 */ /* 0x004fe20000010000 */
[----:B------:R-:W-:Y:S01]  /*2ba0*/  MOV R12, 0x2be0 ;  /* 0x00002be0000c7802 */ /* 0x000fe20000000f00 */
[----:B------:R-:W-:Y:S02]  /*2bb0*/  IMAD.MOV.U32 R46, RZ, RZ, 0x1f ;  /* 0x0000001fff2e7424 */ /* 0x000fe400078e00ff */
[----:B------:R-:W-:Y:S02]  /*2bc0*/  IMAD.MOV.U32 R45, RZ, RZ, -0x1 ;  /* 0xffffffffff2d7424 */ /* 0x000fe400078e00ff */
[----:B------:R-:W-:Y:S05]  /*2bd0*/  CALL.REL.NOINC `($__internal_75_$__cuda_sm70_shflsync_bfly_p) ;  /* 0x0000063000007944 */ /* 0x000fea0003c00000 */
[----:B-12---:R-:W-:Y:S05]  /*2be0*/  BRA `(.L_x_1426) ;  /* 0xfffff3f000007947 */ /* 0x006fea000383ffff */
.L_x_1421:
[----:B------:R-:W-:Y:S01]  /*2bf0*/  IMAD.MOV.U32 R48, RZ, RZ, R38 ;  /* 0x000000ffff307224 */ /* 0x000fe200078e0026 */
[----:B------:R-:W-:Y:S01]  /*2c00*/  MOV R47, UR5 ;  /* 0x00000005002f7c02 */ /* 0x000fe20008000f00 */
[----:B------:R-:W-:Y:S01]  /*2c10*/  IMAD.MOV.U32 R46, RZ, RZ, 0x1f ;  /* 0x0000001fff2e7424 */ /* 0x000fe200078e00ff */
[----:B------:R-:W-:Y:S01]  /*2c20*/  MOV R12, 0x2c50 ;  /* 0x00002c50000c7802 */ /* 0x000fe20000000f00 */
[----:B------:R-:W-:-:S02]  /*2c30*/  IMAD.MOV.U32 R45, RZ, RZ, -0x1 ;  /* 0xffffffffff2d7424 */ /* 0x000fc400078e00ff */
[----:B------:R-:W-:Y:S05]  /*2c40*/  CALL.REL.NOINC `($__internal_75_$__cuda_sm70_shflsync_bfly_p) ;  /* 0x000005c000007944 */ /* 0x000fea0003c00000 */
[----:B-12---:R-:W-:Y:S05]  /*2c50*/  BRA `(.L_x_1427) ;  /* 0xfffff65000007947 */ /* 0x006fea000383ffff */
.L_x_1422:
[----:B------:R-:W-:Y:S01]  /*2c60*/  IMAD.MOV.U32 R48, RZ, RZ, R41 ;  /* 0x000000ffff307224 */ /* 0x000fe200078e0029 */
[----:B------:R-:W-:Y:S01]  /*2c70*/  MOV R47, UR5 ;  /* 0x00000005002f7c02 */ /* 0x000fe20008000f00 */
[----:B------:R-:W-:Y:S01]  /*2c80*/  IMAD.MOV.U32 R46, RZ, RZ, 0x1f ;  /* 0x0000001fff2e7424 */ /* 0x000fe200078e00ff */
[----:B------:R-:W-:Y:S01]  /*2c90*/  MOV R12, 0x2cc0 ;  /* 0x00002cc0000c7802 */ /* 0x000fe20000000f00 */
[----:B------:R-:W-:-:S02]  /*2ca0*/  IMAD.MOV.U32 R45, RZ, RZ, -0x1 ;  /* 0xffffffffff2d7424 */ /* 0x000fc400078e00ff */
[----:B------:R-:W-:Y:S05]  /*2cb0*/  CALL.REL.NOINC `($__internal_75_$__cuda_sm70_shflsync_bfly_p) ;  /* 0x0000055000007944 */ /* 0x000fea0003c00000 */
        /* <DEDUP_REMOVED lines=13> */
[----:B------:R-:W-:Y:S05]  /*2d90*/  CALL.REL.NOINC `($__internal_75_$__cuda_sm70_shflsync_bfly_p) ;  /* 0x0000047000007944 */ /* 0x000fea0003c00000 */
        /* <DEDUP_REMOVED lines=13> */
[----:B------:R-:W-:Y:S05]  /*2e70*/  CALL.REL.NOINC `($__internal_75_$__cuda_sm70_shflsync_bfly_p) ;  /* 0x0000039000007944 */ /* 0x000fea0003c00000 */
        /* <DEDUP_REMOVED lines=27> */
[----:B------:R-:W-:Y:S05]  /*3030*/  CALL.REL.NOINC `($__internal_75_$__cuda_sm70_shflsync_bfly_p) ;  /* 0x000001d000007944 */ /* 0x000fea0003c00000 */
        /* <DEDUP_REMOVED lines=28> */
[----:B-12---:R-:W-:Y:S05]  /*3200*/  BRA `(.L_x_1428) ;  /* 0xfffff5f000007947 */ /* 0x006fea000383ffff */
        .weak           $__internal_75_$__cuda_sm70_shflsync_bfly_p
        .type           $__internal_75_$__cuda_sm70_shflsync_bfly_p,@function
        .size           $__internal_75_$__cuda_sm70_shflsync_bfly_p,($__internal_76_$__cuda_sm70_warpsync - $__internal_75_$__cuda_sm70_shflsync_bfly_p)
$__internal_75_$__cuda_sm70_shflsync_bfly_p:
[----:B------:R-:W-:Y:S01]  /*3210*/  IMAD.MOV.U32 R13, RZ, RZ, 0x0 ;  /* 0x00000000ff0d7424 */ /* 0x000fe200078e00ff */
[----:B------:R-:W-:Y:S04]  /*3220*/  WARPSYNC R45 ;  /* 0x0000002d00007348 */ /* 0x000fe80003800000 */
[----:B------:R1:W2:Y:S01]  /*3230*/  SHFL.BFLY PT, R46, R48, R47, R46 ;  /* 0x0c00002f302e7389 */ /* 0x0002a200000e002e */
[----:B------:R-:W-:Y:S05]  /*3240*/  RET.REL.NODEC R12 `(_ZN12tensorrt_llm7kernels32fusedQKNormRopeKernelNTokenHeadsIN3c108BFloat16EfLi256ELb0ELi4EEEvPviiifPKvS6_S6_PKlii) ;  /* 0xffffcdb00c007950 */ /* 0x000fea0003c3ffff */
        .weak           $__internal_76_$__cuda_sm70_warpsync
        .type           $__internal_76_$__cuda_sm70_warpsync,@function
        .size           $__internal_76_$__cuda_sm70_warpsync,(.L_x_3712 - $__internal_76_$__cuda_sm70_warpsync)
$__internal_76_$__cuda_sm70_warpsync:
[----:B------:R-:W-:Y:S04]  /*3250*/  WARPSYNC R13 ;  /* 0x0000000d00007348 */ /* 0x000fe80003800000 */
[----:B------:R-:W-:-:S04]  /*3260*/  IMAD.MOV.U32 R13, RZ, RZ, 0x0 ;  /* 0x00000000ff0d7424 */ /* 0x000fc800078e00ff */
[----:B------:R-:W-:Y:S05]  /*3270*/  RET.REL.NODEC R12 `(_ZN12tensorrt_llm7kernels32fusedQKNormRopeKernelNTokenHeadsIN3c108BFloat16EfLi256ELb0ELi4EEEvPviiifPKvS6_S6_PKlii) ;  /* 0xffffcd800c007950 */ /* 0x000fea0003c3ffff */
.L_x_1429:
        /* <DEDUP_REMOVED lines=16> */
.L_x_3712:


//--------------------- .text._ZN12tensorrt_llm7kernels32fusedQKNormRopeKernelNTokenHeadsIN3c108BFloat16EfLi256ELb1ELi4EEEvPviiifPKvS6_S6_PKlii --------------------------
	.section	.text._ZN12tensorrt_llm7kernels32fusedQKNormRopeKernelNTokenHeadsIN3c108BFloat16EfLi256ELb1ELi4EEEvPviiifPKvS6_S6_PKlii,"ax",@progbits
	.sectioninfo	@"SHI_REGISTERS=48"
	.align	128
        .global         _ZN12tensorrt_llm7kernels32fusedQKNormRopeKernelNTokenHeadsIN3c108BFloat16EfLi256ELb1ELi4EEEvPviiifPKvS6_S6_PKlii
        .type           _ZN12tensorrt_llm7kernels32fusedQKNormRopeKernelNTokenHeadsIN3c108BFloat16EfLi256ELb1ELi4EEEvPviiifPKvS6_S6_PKlii,@function
        .size           _ZN12tensorrt_llm7kernels32fusedQKNormRopeKernelNTokenHeadsIN3c108BFloat16EfLi256ELb1ELi4EEEvPviiifPKvS6_S6_PKlii,(.L_x_3713 - _ZN12tensorrt_llm7kernels32fusedQKNormRopeKernelNTokenHeadsIN3c108BFloat16EfLi256ELb1ELi4EEEvPviiifPKvS6_S6_PKlii)
        .other          _ZN12tensorrt_llm7kernels32fusedQKNormRopeKernelNTokenHeadsIN3c108BFloat16EfLi256ELb1ELi4EEEvPviiifPKvS6_S6_PKlii,@"STO_CUDA_ENTRY STV_DEFAULT"
_ZN12tensorrt_llm7kernels32fusedQKNormRopeKernelNTokenHeadsIN3c108BFloat16EfLi256ELb1ELi4EEEvPviiifPKvS6_S6_PKlii:
.text._ZN12tensorrt_llm7kernels32fusedQKNormRopeKernelNTokenHeadsIN3c108BFloat16EfLi256ELb1ELi4EEEvPviiifPKvS6_S6_PKlii:
        /* <DEDUP_REMOVED lines=76> */
.L_x_1434:
        /* <DEDUP_REMOVED lines=45> */
.L_x_1433:
[----:B------:R-:W-:Y:S05]  /*0790*/  BSYNC B1 ;  /* 0x0000000000017941 */ /* 0x000fea0003800000 */
.L_x_1432:
        /* <DEDUP_REMOVED lines=9> */
.L_x_1435:
        /* <DEDUP_REMOVED lines=16> */
.L_x_1431:
[----:B------:R-:W-:Y:S05]  /*0930*/  BSYNC B0 ;  /* 0x0000000000007941 */ /* 0x000fea0003800000 */
.L_x_1430:
        /* <DEDUP_REMOVED lines=36> */
.L_x_1440:
        /* <DEDUP_REMOVED lines=13> */
.L_x_1439:
[----:B------:R-:W-:Y:S05]  /*0c50*/  BSYNC B1 ;  /* 0x0000000000017941 */ /* 0x000fea0003800000 */
.L_x_1438:
        /* <DEDUP_REMOVED lines=22> */
.L_x_1443:
        /* <DEDUP_REMOVED lines=49> */
.L_x_1442:
[----:B------:R-:W-:Y:S05]  /*10d0*/  BSYNC B1 ;  /* 0x0000000000017941 */ /* 0x000fea0003800000 */
.L_x_1441:
        /* <DEDUP_REMOVED lines=32> */
.L_x_1445:
[----:B------:R-:W-:Y:S05]  /*12e0*/  BSYNC B1 ;  /* 0x0000000000017941 */ /* 0x000fea0003800000 */
.L_x_1444:
        /* <DEDUP_REMOVED lines=15> */
.L_x_1437:
[----:B------:R-:W-:Y:S05]  /*13e0*/  BSYNC B0 ;  /* 0x0000000000007941 */ /* 0x000fea0003800000 */
.L_x_1436:
        /* <DEDUP_REMOVED lines=57> */
.L_x_1452:
        /* <DEDUP_REMOVED lines=20> */
.L_x_1453:
        /* <DEDUP_REMOVED lines=9> */
.L_x_1454:
        /* <DEDUP_REMOVED lines=31> */
.L_x_1449:
[----:B------:R-:W-:Y:S05]  /*1b40*/  BSYNC B0 ;  /* 0x0000000000007941 */ /* 0x000fea0003800000 */
.L_x_1448:
        /* <DEDUP_REMOVED lines=29> */
.L_x_1451:
[----:B------:R-:W-:Y:S05]  /*1d20*/  BSYNC B0 ;  /* 0x0000000000007941 */ /* 0x000fea0003800000 */
.L_x_1450:
        /* <DEDUP_REMOVED lines=19> */
.L_x_1446:
[----:B------:R-:W-:Y:S01]  /*1e60*/  IMAD.MOV.U32 R5, RZ, RZ, 0x10 ;  /* 0x00000010ff057424 */ /* 0x000fe200078e00ff */
[----:B------:R-:W-:Y:S01]  /*1e70*/  MOV R2, 0x1eb0 ;  /* 0x00001eb000027802 */ /* 0x000fe20000000f00 */
[----:B------:R-:W-:-:S02]  /*1e80*/  IMAD.MOV.U32 R6, RZ, RZ, 0x1f ;  /* 0x0000001fff067424 */ /* 0x000fc400078e00ff */
[----:B------:R-:W-:Y:S02]  /*1e90*/  IMAD.MOV.U32 R41, RZ, RZ, -0x1 ;  /* 0xffffffffff297424 */ /* 0x000fe400078e00ff */
[----:B------:R-:W-:Y:S05]  /*1ea0*/  CALL.REL.NOINC `($__internal_77_$__cuda_sm70_shflsync_bfly_p) ;  /* 0x000001b000007944 */ /* 0x000fea0003c00000 */
[----:B--2---:R-:W-:Y:S01]  /*1eb0*/  MOV R2, R5 ;  /* 0x0000000500027202 */ /* 0x004fe20000000f00 */
[----:B-1----:R-:W-:Y:S05]  /*1ec0*/  BRA `(.L_x_1453) ;  /* 0xfffff9f000007947 */ /* 0x002fea000383ffff */
.L_x_1447:
[----:B-1----:R-:W-:Y:S01]  /*1ed0*/  IMAD.MOV.U32 R4, RZ, RZ, R40 ;  /* 0x000000ffff047224 */ /* 0x002fe200078e0028 */
[----:B------:R-:W-:Y:S01]  /*1ee0*/  MOV R41, 0xffffffff ;  /* 0xffffffff00297802 */ /* 0x000fe20000000f00 */
[----:B------:R-:W-:Y:S01]  /*1ef0*/  IMAD.MOV.U32 R5, RZ, RZ, 0x8 ;  /* 0x00000008ff057424 */ /* 0x000fe200078e00ff */
[----:B------:R-:W-:Y:S01]  /*1f00*/  MOV R2, 0x1f30 ;  /* 0x00001f3000027802 */ /* 0x000fe20000000f00 */
[----:B------:R-:W-:Y:S02]  /*1f10*/  IMAD.MOV.U32 R6, RZ, RZ, 0x1f ;  /* 0x0000001fff067424 */ /* 0x000fe400078e00ff */
[----:B------:R-:W-:Y:S05]  /*1f20*/  CALL.REL.NOINC `($__internal_77_$__cuda_sm70_shflsync_bfly_p) ;  /* 0x0000013000007944 */ /* 0x000fea0003c00000 */
[----:B-12---:R-:W-:Y:S01]  /*1f30*/  FADD.FTZ R4, R40, R5 ;  /* 0x0000000528047221 */ /* 0x006fe20000010000 */
[----:B------:R-:W-:Y:S01]  /*1f40*/  MOV R2, 0x1f90 ;  /* 0x00001f9000027802 */ /* 0x000fe20000000f00 */
[----:B------:R-:W-:Y:S02]  /*1f50*/  IMAD.MOV.U32 R5, RZ, RZ, 0x4 ;  /* 0x00000004ff057424 */ /* 0x000fe400078e00ff */
[----:B------:R-:W-:Y:S02]  /*1f60*/  IMAD.MOV.U32 R6, RZ, RZ, 0x1f ;  /* 0x0000001fff067424 */ /* 0x000fe400078e00ff */
[----:B------:R-:W-:-:S02]  /*1f70*/  IMAD.MOV.U32 R41, RZ, RZ, -0x1 ;  /* 0xffffffffff297424 */ /* 0x000fc400078e00ff */
[----:B------:R-:W-:Y:S05]  /*1f80*/  CALL.REL.NOINC `($__internal_77_$__cuda_sm70_shflsync_bfly_p) ;  /* 0x000000d000007944 */ /* 0x000fea0003c00000 */
[----:B-12---:R-:W-:Y:S01]  /*1f90*/  FADD.FTZ R4, R4, R5 ;  /* 0x0000000504047221 */ /* 0x006fe20000010000 */
[----:B------:R-:W-:Y:S01]  /*1fa0*/  HFMA2.MMA R5, -RZ, RZ, 0, 1.1920928955078125e-07 ;  /* 0x00000002ff057435 */ /* 0x000fe200000001ff */
[----:B------:R-:W-:Y:S01]  /*1fb0*/  IMAD.MOV.U32 R6, RZ, RZ, 0x1f ;  /* 0x0000001fff067424 */ /* 0x000fe200078e00ff */
[----:B------:R-:W-:Y:S01]  /*1fc0*/  MOV R2, 0x1ff0 ;  /* 0x00001ff000027802 */ /* 0x000fe20000000f00 */
[----:B------:R-:W-:-:S03]  /*1fd0*/  IMAD.MOV.U32 R41, RZ, RZ, -0x1 ;  /* 0xffffffffff297424 */ /* 0x000fc600078e00ff */
[----:B------:R-:W-:Y:S05]  /*1fe0*/  CALL.REL.NOINC `($__internal_77_$__cuda_sm70_shflsync_bfly_p) ;  /* 0x0000007000007944 */ /* 0x000fea0003c00000 */
[----:B-12---:R-:W-:Y:S01]  /*1ff0*/  FADD.FTZ R4, R4, R5 ;  /* 0x0000000504047221 */ /* 0x006fe20000010000 */
[----:B------:R-:W-:Y:S01]  /*2000*/  MOV R6, 0x1f ;  /* 0x0000001f00067802 */ /* 0x000fe20000000f00 */
[----:B------:R-:W-:Y:S01]  /*2010*/  IMAD.MOV.U32 R5, RZ, RZ, 0x1 ;  /* 0x00000001ff057424 */ /* 0x000fe200078e00ff */
[----:B------:R-:W-:Y:S01]  /*2020*/  MOV R2, 0x2050 ;  /* 0x0000205000027802 */ /* 0x000fe20000000f00 */
[----:B------:R-:W-:-:S02]  /*2030*/  IMAD.MOV.U32 R41, RZ, RZ, -0x1 ;  /* 0xffffffffff297424 */ /* 0x000fc400078e00ff */
[----:B------:R-:W-:Y:S05]  /*2040*/  CALL.REL.NOINC `($__internal_77_$__cuda_sm70_shflsync_bfly_p) ;  /* 0x0000001000007944 */ /* 0x000fea0003c00000 */
[----:B-12---:R-:W-:Y:S05]  /*2050*/  BRA `(.L_x_1454) ;  /* 0xfffff8f000007947 */ /* 0x006fea000383ffff */
        .weak           $__internal_77_$__cuda_sm70_shflsync_bfly_p
        .type           $__internal_77_$__cuda_sm70_shflsync_bfly_p,@function
        .size           $__internal_77_$__cuda_sm70_shflsync_bfly_p,(.L_x_3713 - $__internal_77_$__cuda_sm70_shflsync_bfly_p)
$__internal_77_$__cuda_sm70_shflsync_bfly_p:
[----:B------:R-:W-:Y:S01]  /*2060*/  IMAD.MOV.U32 R3, RZ, RZ, 0x0 ;  /* 0x00000000ff037424 */ /* 0x000fe200078e00ff */
[----:B------:R-:W-:Y:S04]  /*2070*/  WARPSYNC R41 ;  /* 0x0000002900007348 */ /* 0x000fe80003800000 */
[----:B------:R1:W2:Y:S01]  /*2080*/  SHFL.BFLY PT, R5, R4, R5, R6 ;  /* 0x0c00000504057389 */ /* 0x0002a200000e0006 */
[----:B------:R-:W-:Y:S05]  /*2090*/  RET.REL.NODEC R2 `(_ZN12tensorrt_llm7kernels32fusedQKNormRopeKernelNTokenHeadsIN3c108BFloat16EfLi256ELb1ELi4EEEvPviiifPKvS6_S6_PKlii) ;  /* 0xffffdf6002007950 */ /* 0x000fea0003c3ffff */
.L_x_1455:
        /* <DEDUP_REMOVED lines=14> */
.L_x_3713:


//--------------------- .text._ZN12tensorrt_llm7kernels32fusedQKNormRopeKernelNTokenHeadsIN3c108BFloat16EfLi128ELb0ELi4EEEvPviiifPKvS6_S6_PKlii --------------------------
	.section	.text._ZN12tensorrt_llm7kernels32fusedQKNormRopeKernelNTokenHeadsIN3c108BFloat16EfLi128ELb0ELi4EEEvPviiifPKvS6_S6_PKlii,"ax",@progbits
	.sectioninfo	@"SHI_REGISTERS=39"
	.align	128
        .global         _ZN12tensorrt_llm7kernels32fusedQKNormRopeKernelNTokenHeadsIN3c108BFloat16EfLi128ELb0ELi4EEEvPviiifPKvS6_S6_PKlii
        .type           _ZN12tensorrt_llm7kernels32fusedQKNormRopeKernelNTokenHeadsIN3c108BFloat16EfLi128ELb0ELi4EEEvPviiifPKvS6_S6_PKlii,@function
        .size           _ZN12tensorrt_llm7kernels32fusedQKNormRopeKernelNTokenHeadsIN3c108BFloat16EfLi128ELb0ELi4EEEvPviiifPKvS6_S6_PKlii,(.L_x_3715 - _ZN12tensorrt_llm7kernels32fusedQKNormRopeKernelNTokenHeadsIN3c108BFloat16EfLi128ELb0ELi4EEEvPviiifPKvS6_S6_PKlii)
        .other          _ZN12tensorrt_llm7kernels32fusedQKNormRopeKernelNTokenHeadsIN3c108BFloat16EfLi128ELb0ELi4EEEvPviiifPKvS6_S6_PKlii,@"STO_CUDA_ENTRY STV_DEFAULT"
_ZN12tensorrt_llm7kernels32fusedQKNormRopeKernelNTokenHeadsIN3c108BFloat16EfLi128ELb0ELi4EEEvPviiifPKvS6_S6_PKlii:
.text._ZN12tensorrt_llm7kernels32fusedQKNormRopeKernelNTokenHeadsIN3c108BFloat16EfLi128ELb0ELi4EEEvPviiifPKvS6_S6_PKlii:
        /* <DEDUP_REMOVED lines=78> */
.L_x_1460:
        /* <DEDUP_REMOVED lines=45> */
.L_x_1459:
[----:B------:R-:W-:Y:S05]  /*07b0*/  BSYNC B1 ;  /* 0x0000000000017941 */ /* 0x000fea0003800000 */
.L_x_1458:
        /* <DEDUP_REMOVED lines=9> */
.L_x_1461:
        /* <DEDUP_REMOVED lines=16> */
.L_x_1457:
[----:B------:R-:W-:Y:S05]  /*0950*/  BSYNC B0 ;  /* 0x0000000000007941 */ /* 0x000fea0003800000 */
.L_x_1456:
        /* <DEDUP_REMOVED lines=36> */
.L_x_1466:
        /* <DEDUP_REMOVED lines=13> */
.L_x_1465:
[----:B------:R-:W-:Y:S05]  /*0c70*/  BSYNC B1 ;  /* 0x0000000000017941 */ /* 0x000fea0003800000 */
.L_x_1464:
        /* <DEDUP_REMOVED lines=23> */
.L_x_1469:
        /* <DEDUP_REMOVED lines=49> */
.L_x_1468:
[----:B------:R-:W-:Y:S05]  /*1100*/  BSYNC B1 ;  /* 0x0000000000017941 */ /* 0x000fea0003800000 */
.L_x_1467:
        /* <DEDUP_REMOVED lines=32> */
.L_x_1471:
[----:B------:R-:W-:Y:S05]  /*1310*/  BSYNC B1 ;  /* 0x0000000000017941 */ /* 0x000fea0003800000 */
.L_x_1470:
        /* <DEDUP_REMOVED lines=15> */
.L_x_1463:
[----:B------:R-:W-:Y:S05]  /*1410*/  BSYNC B0 ;  /* 0x0000000000007941 */ /* 0x000fea0003800000 */
.L_x_1462:
        /* <DEDUP_REMOVED lines=94> */
.L_x_1482:
        /* <DEDUP_REMOVED lines=12> */
.L_x_1483:
        /* <DEDUP_REMOVED lines=9> */
.L_x_1484:
        /* <DEDUP_REMOVED lines=19> */
.L_x_1475:
[----:B------:R-:W-:Y:S05]  /*1c80*/  BSYNC B0 ;  /* 0x0000000000007941 */ /* 0x000fea0003800000 */
.L_x_1474:
        /* <DEDUP_REMOVED lines=8> */
[----:B------:R-:W-:Y:S05]  /*1d10*/  CALL.REL.NOINC `($__internal_79_$__cuda_sm70_warpsync) ;  /* 0x00000a2000007944 */ /* 0x000fea0003c00000 */
.L_x_1478:
[----:B------:R-:W-:-:S06]  /*1d20*/  NOP ;  /* 0x0000000000007918 */ /* 0x000fcc0000000000 */
[----:B------:R-:W-:Y:S05]  /*1d30*/  BRA.DIV ~URZ, `(.L_x_1479) ;  /* 0x000007127f007947 */ /* 0x000fea000b800000 */
[----:B------:R-:W-:-:S06]  /*1d40*/  IMAD.U32 R29, RZ, RZ, UR6 ;  /* 0x00000006ff1d7e24 */ /* 0x000fcc000f8e00ff */
[----:B------:R1:W2:Y:S02]  /*1d50*/  SHFL.BFLY PT, R29, R4, R29, 0x1f ;  /* 0x0c001f1d041d7589 */ /* 0x0002a400000e0000 */
.L_x_1485:
        /* <DEDUP_REMOVED lines=51> */
.L_x_1486:
        /* <DEDUP_REMOVED lines=10> */
[----:B------:R-:W-:Y:S05]  /*2130*/  CALL.REL.NOINC `($__internal_79_$__cuda_sm70_warpsync) ;  /* 0x0000060000007944 */ /* 0x000fea0003c00000 */
.L_x_1481:
[----:B------:R-:W-:-:S06]  /*2140*/  NOP ;  /* 0x0000000000007918 */ /* 0x000fcc0000000000 */
.L_x_1477:
[----:B------:R-:W-:Y:S05]  /*2150*/  BSYNC B0 ;  /* 0x0000000000007941 */ /* 0x000fea0003800000 */
.L_x_1476:
        /* <DEDUP_REMOVED lines=16> */
.L_x_1472:
[----:B------:R-:W-:Y:S01]  /*2260*/  MOV R29, 0x10 ;  /* 0x00000010001d7802 */ /* 0x000fe20000000f00 */
[----:B------:R-:W-:Y:S01]  /*2270*/  IMAD.MOV.U32 R32, RZ, RZ, 0x1f ;  /* 0x0000001fff207424 */ /* 0x000fe200078e00ff */
[----:B------:R-:W-:Y:S01]  /*2280*/  MOV R2, 0x22b0 ;  /* 0x000022b000027802 */ /* 0x000fe20000000f00 */
[----:B------:R-:W-:Y:S02]  /*2290*/  IMAD.MOV.U32 R31, RZ, RZ, -0x1 ;  /* 0xffffffffff1f7424 */ /* 0x000fe400078e00ff */
[----:B------:R-:W-:Y:S05]  /*22a0*/  CALL.REL.NOINC `($__internal_78_$__cuda_sm70_shflsync_bfly_p) ;  /* 0x0000045000007944 */ /* 0x000fea0003c00000 */
[----:B-12---:R-:W-:Y:S05]  /*22b0*/  BRA `(.L_x_1483) ;  /* 0xfffff80000007947 */ /* 0x006fea000383ffff */
.L_x_1473:
[----:B------:R-:W-:Y:S01]  /*22c0*/  HFMA2.MMA R29, -RZ, RZ, 0, 4.76837158203125e-07 ;  /* 0x00000008ff1d7435 */ /* 0x000fe200000001ff */
[----:B-1----:R-:W-:Y:S01]  /*22d0*/  IMAD.MOV.U32 R30, RZ, RZ, R33 ;  /* 0x000000ffff1e7224 */ /* 0x002fe200078e0021 */
[----:B------:R-:W-:Y:S01]  /*22e0*/  MOV R2, 0x2320 ;  /* 0x0000232000027802 */ /* 0x000fe20000000f00 */
[----:B------:R-:W-:Y:S02]  /*22f0*/  IMAD.MOV.U32 R32, RZ, RZ, 0x1f ;  /* 0x0000001fff207424 */ /* 0x000fe400078e00ff */
[----:B------:R-:W-:-:S02]  /*2300*/  IMAD.MOV.U32 R31, RZ, RZ, -0x1 ;  /* 0xffffffffff1f7424 */ /* 0x000fc400078e00ff */
[----:B------:R-:W-:Y:S05]  /*2310*/  CALL.REL.NOINC `($__internal_78_$__cuda_sm70_shflsync_bfly_p) ;  /* 0x000003e000007944 */ /* 0x000fea0003c00000 */
[----:B-12---:R-:W-:Y:S01]  /*2320*/  FADD.FTZ R30, R33, R29 ;  /* 0x0000001d211e7221 */ /* 0x006fe20000010000 */
[----:B------:R-:W-:Y:S01]  /*2330*/  MOV R32, 0x1f ;  /* 0x0000001f00207802 */ /* 0x000fe20000000f00 */
[----:B------:R-:W-:Y:S01]  /*2340*/  IMAD.MOV.U32 R29, RZ, RZ, 0x4 ;  /* 0x00000004ff1d7424 */ /* 0x000fe200078e00ff */
[----:B------:R-:W-:Y:S01]  /*2350*/  MOV R2, 0x2380 ;  /* 0x0000238000027802 */ /* 0x000fe20000000f00 */
[----:B------:R-:W-:-:S02]  /*2360*/  IMAD.MOV.U32 R31, RZ, RZ, -0x1 ;  /* 0xffffffffff1f7424 */ /* 0x000fc400078e00ff */
[----:B------:R-:W-:Y:S05]  /*2370*/  CALL.REL.NOINC `($__internal_78_$__cuda_sm70_shflsync_bfly_p) ;  /* 0x0000038000007944 */ /* 0x000fea0003c00000 */
[----:B-12---:R-:W-:Y:S01]  /*2380*/  FADD.FTZ R30, R30, R29 ;  /* 0x0000001d1e1e7221 */ /* 0x006fe20000010000 */
[----:B------:R-:W-:Y:S01]  /*2390*/  MOV R31, 0xffffffff ;  /* 0xffffffff001f7802 */ /* 0x000fe20000000f00 */
[----:B------:R-:W-:Y:S01]  /*23a0*/  IMAD.MOV.U32 R29, RZ, RZ, 0x2 ;  /* 0x00000002ff1d7424 */ /* 0x000fe200078e00ff */
[----:B------:R-:W-:Y:S01]  /*23b0*/  MOV R2, 0x23e0 ;  /* 0x000023e000027802 */ /* 0x000fe20000000f00 */
[----:B------:R-:W-:-:S02]  /*23c0*/  IMAD.MOV.U32 R32, RZ, RZ, 0x1f ;  /* 0x0000001fff207424 */ /* 0x000fc400078e00ff */
[----:B------:R-:W-:Y:S05]  /*23d0*/  CALL.REL.NOINC `($__internal_78_$__cuda_sm70_shflsync_bfly_p) ;  /* 0x0000032000007944 */ /* 0x000fea0003c00000 */
[----:B-12---:R-:W-:Y:S01]  /*23e0*/  FADD.FTZ R30, R30, R29 ;  /* 0x0000001d1e1e7221 */ /* 0x006fe20000010000 */
[----:B------:R-:W-:Y:S01]  /*23f0*/  MOV R2, 0x2440 ;  /* 0x0000244000027802 */ /* 0x000fe20000000f00 */
[----:B------:R-:W-:-:S02]  /*2400*/  IMAD.MOV.U32 R29, RZ, RZ, 0x1 ;  /* 0x00000001ff1d7424 */ /* 0x000fc400078e00ff */
[----:B------:R-:W-:Y:S02]  /*2410*/  IMAD.MOV.U32 R32, RZ, RZ, 0x1f ;  /* 0x0000001fff207424 */ /* 0x000fe400078e00ff */
[----:B------:R-:W-:Y:S02]  /*2420*/  IMAD.MOV.U32 R31, RZ, RZ, -0x1 ;  /* 0xffffffffff1f7424 */ /* 0x000fe400078e00ff */
[----:B------:R-:W-:Y:S05]  /*2430*/  CALL.REL.NOINC `($__internal_78_$__cuda_sm70_shflsync_bfly_p) ;  /* 0x000002c000007944 */ /* 0x000fea0003c00000 */
[----:B-12---:R-:W-:Y:S05]  /*2440*/  BRA `(.L_x_1484) ;  /* 0xfffff70000007947 */ /* 0x006fea000383ffff */
.L_x_1479:
[----:B------:R-:W-:Y:S01]  /*2450*/  MOV R30, R4 ;  /* 0x00000004001e7202 */ /* 0x000fe20000000f00 */
[----:B------:R-:W-:Y:S01]  /*2460*/  IMAD.U32 R29, RZ, RZ, UR6 ;  /* 0x00000006ff1d7e24 */ /* 0x000fe2000f8e00ff */
[----:B------:R-:W-:Y:S01]  /*2470*/  MOV R2, 0x24b0 ;  /* 0x000024b000027802 */ /* 0x000fe20000000f00 */
[----:B------:R-:W-:Y:S02]  /*2480*/  IMAD.MOV.U32 R32, RZ, RZ, 0x1f ;  /* 0x0000001fff207424 */ /* 0x000fe400078e00ff */
[----:B------:R-:W-:Y:S02]  /*2490*/  IMAD.MOV.U32 R31, RZ, RZ, -0x1 ;  /* 0xffffffffff1f7424 */ /* 0x000fe400078e00ff */
[----:B------:R-:W-:Y:S05]  /*24a0*/  CALL.REL.NOINC `($__internal_78_$__cuda_sm70_shflsync_bfly_p) ;  /* 0x0000025000007944 */ /* 0x000fea0003c00000 */
[----:B-12---:R-:W-:Y:S05]  /*24b0*/  BRA `(.L_x_1485) ;  /* 0xfffff8a000007947 */ /* 0x006fea000383ffff */
.L_x_1480:
[----:B------:R-:W-:Y:S01]  /*24c0*/  MOV R30, R5 ;  /* 0x00000005001e7202 */ /* 0x000fe20000000f00 */
[----:B------:R-:W-:Y:S01]  /*24d0*/  IMAD.U32 R29, RZ, RZ, UR6 ;  /* 0x00000006ff1d7e24 */ /* 0x000fe2000f8e00ff */
[----:B------:R-:W-:Y:S01]  /*24e0*/  MOV R31, 0xffffffff ;  /* 0xffffffff001f7802 */ /* 0x000fe20000000f00 */
[----:B------:R-:W-:Y:S01]  /*24f0*/  IMAD.MOV.U32 R32, RZ, RZ, 0x1f ;  /* 0x0000001fff207424 */ /* 0x000fe200078e00ff */
[----:B------:R-:W-:-:S02]  /*2500*/  MOV R2, 0x2520 ;  /* 0x0000252000027802 */ /* 0x000fc40000000f00 */
[----:B------:R-:W-:Y:S05]  /*2510*/  CALL.REL.NOINC `($__internal_78_$__cuda_sm70_shflsync_bfly_p) ;  /* 0x000001e000007944 */ /* 0x000fea0003c00000 */
        /* <DEDUP_REMOVED lines=13> */
[----:B------:R-:W-:Y:S05]  /*25f0*/  CALL.REL.NOINC `($__internal_78_$__cuda_sm70_shflsync_bfly_p) ;  /* 0x0000010000007944 */ /* 0x000fea0003c00000 */
        /* <DEDUP_REMOVED lines=13> */
[----:B------:R-:W-:Y:S05]  /*26d0*/  CALL.REL.NOINC `($__internal_78_$__cuda_sm70_shflsync_bfly_p) ;  /* 0x0000002000007944 */ /* 0x000fea0003c00000 */
[----:B--2---:R-:W-:Y:S01]  /*26e0*/  IMAD.MOV.U32 R2, RZ, RZ, R29 ;  /* 0x000000ffff027224 */ /* 0x004fe200078e001d */
[----:B-1----:R-:W-:Y:S05]  /*26f0*/  BRA `(.L_x_1486) ;  /* 0xfffff99000007947 */ /* 0x002fea000383ffff */
        .weak           $__internal_78_$__cuda_sm70_shflsync_bfly_p
        .type           $__internal_78_$__cuda_sm70_shflsync_bfly_p,@function
        .size           $__internal_78_$__cuda_sm70_shflsync_bfly_p,($__internal_79_$__cuda_sm70_warpsync - $__internal_78_$__cuda_sm70_shflsync_bfly_p)
$__internal_78_$__cuda_sm70_shflsync_bfly_p:
[----:B------:R-:W-:Y:S01]  /*2700*/  MOV R3, 0x0 ;  /* 0x0000000000037802 */ /* 0x000fe20000000f00 */
[----:B------:R-:W-:Y:S04]  /*2710*/  WARPSYNC R31 ;  /* 0x0000001f00007348 */ /* 0x000fe80003800000 */
[----:B------:R1:W2:Y:S01]  /*2720*/  SHFL.BFLY PT, R29, R30, R29, R32 ;  /* 0x0c00001d1e1d7389 */ /* 0x0002a200000e0020 */
[----:B------:R-:W-:Y:S05]  /*2730*/  RET.REL.NODEC R2 `(_ZN12tensorrt_llm7kernels32fusedQKNormRopeKernelNTokenHeadsIN3c108BFloat16EfLi128ELb0ELi4EEEvPviiifPKvS6_S6_PKlii) ;  /* 0xffffd8c002007950 */ /* 0x000fea0003c3ffff */
        .weak           $__internal_79_$__cuda_sm70_warpsync
        .type           $__internal_79_$__cuda_sm70_warpsync,@function
        .size           $__internal_79_$__cuda_sm70_warpsync,(.L_x_3715 - $__internal_79_$__cuda_sm70_warpsync)
$__internal_79_$__cuda_sm70_warpsync:
[----:B------:R-:W-:Y:S04]  /*2740*/  WARPSYNC R3 ;  /* 0x0000000300007348 */ /* 0x000fe80003800000 */
[----:B------:R-:W-:-:S04]  /*2750*/  IMAD.MOV.U32 R3, RZ, RZ, 0x0 ;  /* 0x00000000ff037424 */ /* 0x000fc800078e00ff */
[----:B------:R-:W-:Y:S05]  /*2760*/  RET.REL.NODEC R2 `(_ZN12tensorrt_llm7kernels32fusedQKNormRopeKernelNTokenHeadsIN3c108BFloat16EfLi128ELb0ELi4EEEvPviiifPKvS6_S6_PKlii) ;  /* 0xffffd89002007950 */ /* 0x000fea0003c3ffff */
.L_x_1487:
        /* <DEDUP_REMOVED lines=9> */
.L_x_3715:


//--------------------- .text._ZN12tensorrt_llm7kernels32fusedQKNormRopeKernelNTokenHeadsIN3c108BFloat16EfLi128ELb1ELi4EEEvPviiifPKvS6_S6_PKlii --------------------------
	.section	.text._ZN12tensorrt_llm7kernels32fusedQKNormRopeKernelNTokenHeadsIN3c108BFloat16EfLi128ELb1ELi4EEEvPviiifPKvS6_S6_PKlii,"ax",@progbits
	.sectioninfo	@"SHI_REGISTERS=40"
	.align	128
        .global         _ZN12tensorrt_llm7kernels32fusedQKNormRopeKernelNTokenHeadsIN3c108BFloat16EfLi128ELb1ELi4EEEvPviiifPKvS6_S6_PKlii
        .type           _ZN12tensorrt_llm7kernels32fusedQKNormRopeKernelNTokenHeadsIN3c108BFloat16EfLi128ELb1ELi4EEEvPviiifPKvS6_S6_PKlii,@function
        .size           _ZN12tensorrt_llm7kernels32fusedQKNormRopeKernelNTokenHeadsIN3c108BFloat16EfLi128ELb1ELi4EEEvPviiifPKvS6_S6_PKlii,(.L_x_3716 - _ZN12tensorrt_llm7kernels32fusedQKNormRopeKernelNTokenHeadsIN3c108BFloat16EfLi128ELb1ELi4EEEvPviiifPKvS6_S6_PKlii)
        .other          _ZN12tensorrt_llm7kernels32fusedQKNormRopeKernelNTokenHeadsIN3c108BFloat16EfLi128ELb1ELi4EEEvPviiifPKvS6_S6_PKlii,@"STO_CUDA_ENTRY STV_DEFAULT"
_ZN12tensorrt_llm7kernels32fusedQKNormRopeKernelNTokenHeadsIN3c108BFloat16EfLi128ELb1ELi4EEEvPviiifPKvS6_S6_PKlii:
.text._ZN12tensorrt_llm7kernels32fusedQKNormRopeKernelNTokenHeadsIN3c108BFloat16EfLi128ELb1ELi4EEEvPviiifPKvS6_S6_PKlii:
        /* <DEDUP_REMOVED lines=75> */
.L_x_1492:
        /* <DEDUP_REMOVED lines=45> */
.L_x_1491:
[----:B------:R-:W-:Y:S05]  /*0780*/  BSYNC B1 ;  /* 0x0000000000017941 */ /* 0x000fea0003800000 */
.L_x_1490:
        /* <DEDUP_REMOVED lines=9> */
.L_x_1493:
        /* <DEDUP_REMOVED lines=16> */
.L_x_1489:
[----:B------:R-:W-:Y:S05]  /*0920*/  BSYNC B0 ;  /* 0x0000000000007941 */ /* 0x000fea0003800000 */
.L_x_1488:
        /* <DEDUP_REMOVED lines=35> */
.L_x_1498:
        /* <DEDUP_REMOVED lines=13> */
.L_x_1497:
[----:B------:R-:W-:Y:S05]  /*0c30*/  BSYNC B1 ;  /* 0x0000000000017941 */ /* 0x000fea0003800000 */
.L_x_1496:
        /* <DEDUP_REMOVED lines=20> */
.L_x_1501:
        /* <DEDUP_REMOVED lines=49> */
.L_x_1500:
[----:B------:R-:W-:Y:S05]  /*1090*/  BSYNC B1 ;  /* 0x0000000000017941 */ /* 0x000fea0003800000 */
.L_x_1499:
        /* <DEDUP_REMOVED lines=32> */
.L_x_1503:
[----:B------:R-:W-:Y:S05]  /*12a0*/  BSYNC B1 ;  /* 0x0000000000017941 */ /* 0x000fea0003800000 */
.L_x_1502:
        /* <DEDUP_REMOVED lines=15> */
.L_x_1495:
[----:B------:R-:W-:Y:S05]  /*13a0*/  BSYNC B0 ;  /* 0x0000000000007941 */ /* 0x000fea0003800000 */
.L_x_1494:
        /* <DEDUP_REMOVED lines=39> */
.L_x_1510:
        /* <DEDUP_REMOVED lines=12> */
.L_x_1511:
        /* <DEDUP_REMOVED lines=9> */
.L_x_1512:
        /* <DEDUP_REMOVED lines=20> */
.L_x_1507:
[----:B------:R-:W-:Y:S05]  /*18b0*/  BSYNC B0 ;  /* 0x0000000000007941 */ /* 0x000fea0003800000 */
.L_x_1506:
        /* <DEDUP_REMOVED lines=15> */
.L_x_1509:
[----:B------:R-:W-:Y:S05]  /*19b0*/  BSYNC B0 ;  /* 0x0000000000007941 */ /* 0x000fea0003800000 */
.L_x_1508:
        /* <DEDUP_REMOVED lines=16> */
.L_x_1504:
[----:B------:R-:W-:Y:S01]  /*1ac0*/  IMAD.MOV.U32 R25, RZ, RZ, 0x10 ;  /* 0x00000010ff197424 */ /* 0x000fe200078e00ff */
[----:B------:R-:W-:Y:S01]  /*1ad0*/  MOV R28, 0x1b10 ;  /* 0x00001b10001c7802 */ /* 0x000fe20000000f00 */
[----:B------:R-:W-:Y:S02]  /*1ae0*/  IMAD.MOV.U32 R24, RZ, RZ, 0x1f ;  /* 0x0000001fff187424 */ /* 0x000fe400078e00ff */
[----:B------:R-:W-:Y:S02]  /*1af0*/  IMAD.MOV.U32 R15, RZ, RZ, -0x1 ;  /* 0xffffffffff0f7424 */ /* 0x000fe400078e00ff */
[----:B------:R-:W-:Y:S05]  /*1b00*/  CALL.REL.NOINC `($__internal_80_$__cuda_sm70_shflsync_bfly_p) ;  /* 0x000001a000007944 */ /* 0x000fea0003c00000 */
[----:B-12---:R-:W-:Y:S05]  /*1b10*/  BRA `(.L_x_1511) ;  /* 0xfffffbc000007947 */ /* 0x006fea000383ffff */
.L_x_1505:
[----:B------:R-:W-:Y:S01]  /*1b20*/  IMAD.MOV.U32 R25, RZ, RZ, 0x8 ;  /* 0x00000008ff197424 */ /* 0x000fe200078e00ff */
[----:B------:R-:W-:Y:S01]  /*1b30*/  MOV R24, 0x1f ;  /* 0x0000001f00187802 */ /* 0x000fe20000000f00 */
[----:B------:R-:W-:Y:S01]  /*1b40*/  IMAD.MOV.U32 R15, RZ, RZ, -0x1 ;  /* 0xffffffffff0f7424 */ /* 0x000fe200078e00ff */
[----:B------:R-:W-:Y:S02]  /*1b50*/  MOV R28, 0x1b70 ;  /* 0x00001b70001c7802 */ /* 0x000fe40000000f00 */
[----:B------:R-:W-:Y:S05]  /*1b60*/  CALL.REL.NOINC `($__internal_80_$__cuda_sm70_shflsync_bfly_p) ;  /* 0x0000014000007944 */ /* 0x000fea0003c00000 */
[----:B-12---:R-:W-:Y:S01]  /*1b70*/  FADD.FTZ R27, R27, R24 ;  /* 0x000000181b1b7221 */ /* 0x006fe20000010000 */
[----:B------:R-:W-:Y:S01]  /*1b80*/  MOV R28, 0x1bd0 ;  /* 0x00001bd0001c7802 */ /* 0x000fe20000000f00 */
[----:B------:R-:W-:-:S02]  /*1b90*/  IMAD.MOV.U32 R25, RZ, RZ, 0x4 ;  /* 0x00000004ff197424 */ /* 0x000fc400078e00ff */
[----:B------:R-:W-:Y:S02]  /*1ba0*/  IMAD.MOV.U32 R24, RZ, RZ, 0x1f ;  /* 0x0000001fff187424 */ /* 0x000fe400078e00ff */
[----:B------:R-:W-:Y:S02]  /*1bb0*/  IMAD.MOV.U32 R15, RZ, RZ, -0x1 ;  /* 0xffffffffff0f7424 */ /* 0x000fe400078e00ff */
[----:B------:R-:W-:Y:S05]  /*1bc0*/  CALL.REL.NOINC `($__internal_80_$__cuda_sm70_shflsync_bfly_p) ;  /* 0x000000e000007944 */ /* 0x000fea0003c00000 */
[----:B-1----:R-:W-:Y:S01]  /*1bd0*/  HFMA2.MMA R25, -RZ, RZ, 0, 1.1920928955078125e-07 ;  /* 0x00000002ff197435 */ /* 0x002fe200000001ff */
[----:B--2---:R-:W-:Y:S01]  /*1be0*/  FADD.FTZ R27, R27, R24 ;  /* 0x000000181b1b7221 */ /* 0x004fe20000010000 */
[----:B------:R-:W-:Y:S01]  /*1bf0*/  MOV R28, 0x1c30 ;  /* 0x00001c30001c7802 */ /* 0x000fe20000000f00 */
[----:B------:R-:W-:Y:S02]  /*1c00*/  IMAD.MOV.U32 R24, RZ, RZ, 0x1f ;  /* 0x0000001fff187424 */ /* 0x000fe400078e00ff */
[----:B------:R-:W-:Y:S02]  /*1c10*/  IMAD.MOV.U32 R15, RZ, RZ, -0x1 ;  /* 0xffffffffff0f7424 */ /* 0x000fe400078e00ff */
[----:B------:R-:W-:Y:S05]  /*1c20*/  CALL.REL.NOINC `($__internal_80_$__cuda_sm70_shflsync_bfly_p) ;  /* 0x0000008000007944 */ /* 0x000fea0003c00000 */
[----:B--2---:R-:W-:Y:S01]  /*1c30*/  FADD.FTZ R29, R27, R24 ;  /* 0x000000181b1d7221 */ /* 0x004fe20000010000 */
[----:B-1----:R-:W-:Y:S01]  /*1c40*/  MOV R15, 0xffffffff ;  /* 0xffffffff000f7802 */ /* 0x002fe20000000f00 */
[----:B------:R-:W-:Y:S01]  /*1c50*/  IMAD.MOV.U32 R25, RZ, RZ, 0x1 ;  /* 0x00000001ff197424 */ /* 0x000fe200078e00ff */
[----:B------:R-:W-:Y:S01]  /*1c60*/  MOV R28, 0x1ca0 ;  /* 0x00001ca0001c7802 */ /* 0x000fe20000000f00 */
[----:B------:R-:W-:-:S02]  /*1c70*/  IMAD.MOV.U32 R24, RZ, RZ, 0x1f ;  /* 0x0000001fff187424 */ /* 0x000fc400078e00ff */
[----:B------:R-:W-:Y:S02]  /*1c80*/  IMAD.MOV.U32 R27, RZ, RZ, R29 ;  /* 0x000000ffff1b7224 */ /* 0x000fe400078e001d */
[----:B------:R-:W-:Y:S05]  /*1c90*/  CALL.REL.NOINC `($__internal_80_$__cuda_sm70_shflsync_bfly_p) ;  /* 0x0000001000007944 */ /* 0x000fea0003c00000 */
[----:B-12---:R-:W-:Y:S05]  /*1ca0*/  BRA `(.L_x_1512) ;  /* 0xfffffac000007947 */ /* 0x006fea000383ffff */
        .weak           $__internal_80_$__cuda_sm70_shflsync_bfly_p
        .type           $__internal_80_$__cuda_sm70_shflsync_bfly_p,@function
        .size           $__internal_80_$__cuda_sm70_shflsync_bfly_p,(.L_x_3716 - $__internal_80_$__cuda_sm70_shflsync_bfly_p)
$__internal_80_$__cuda_sm70_shflsync_bfly_p:
[----:B------:R-:W-:Y:S01]  /*1cb0*/  IMAD.MOV.U32 R30, RZ, RZ, R28 ;  /* 0x000000ffff1e7224 */ /* 0x000fe200078e001c */
[----:B------:R-:W-:Y:S04]  /*1cc0*/  WARPSYNC R15 ;  /* 0x0000000f00007348 */ /* 0x000fe80003800000 */
[----:B------:R-:W-:Y:S01]  /*1cd0*/  IMAD.MOV.U32 R31, RZ, RZ, 0x0 ;  /* 0x00000000ff1f7424 */ /* 0x000fe200078e00ff */
[----:B------:R1:W2:Y:S03]  /*1ce0*/  SHFL.BFLY PT, R24, R27, R25, R24 ;  /* 0x0c0000191b187389 */ /* 0x0002a600000e0018 */
[----:B------:R-:W-:Y:S05]  /*1cf0*/  RET.REL.NODEC R30 `(_ZN12tensorrt_llm7kernels32fusedQKNormRopeKernelNTokenHeadsIN3c108BFloat16EfLi128ELb1ELi4EEEvPviiifPKvS6_S6_PKlii) ;  /* 0xffffe3001e007950 */ /* 0x000fea0003c3ffff */
.L_x_1513:
        /* <DEDUP_REMOVED lines=16> */
.L_x_3716:


//--------------------- .text._ZN12tensorrt_llm7kernels32fusedQKNormRopeKernelNTokenHeadsIN3c108BFloat16EfLi64ELb0ELi4EEEvPviiifPKvS6_S6_PKlii --------------------------
	.section	.text._ZN12tensorrt_llm7kernels32fusedQKNormRopeKernelNTokenHeadsIN3c108BFloat16EfLi64ELb0ELi4EEEvPviiifPKvS6_S6_PKlii,"ax",@progbits
	.sectioninfo	@"SHI_REGISTERS=32"
	.align	128
        .global         _ZN12tensorrt_llm7kernels32fusedQKNormRopeKernelNTokenHeadsIN3c108BFloat16EfLi64ELb0ELi4EEEvPviiifPKvS6_S6_PKlii
        .type           _ZN12tensorrt_llm7kernels32fusedQKNormRopeKernelNTokenHeadsIN3c108BFloat16EfLi64ELb0ELi4EEEvPviiifPKvS6_S6_PKlii,@function
        .size           _ZN12tensorrt_llm7kernels32fusedQKNormRopeKernelNTokenHeadsIN3c108BFloat16EfLi64ELb0ELi4EEEvPviiifPKvS6_S6_PKlii,(.L_x_3718 - _ZN12tensorrt_llm7kernels32fusedQKNormRopeKernelNTokenHeadsIN3c108BFloat16EfLi64ELb0ELi4EEEvPviiifPKvS6_S6_PKlii)
        .other          _ZN12tensorrt_llm7kernels32fusedQKNormRopeKernelNTokenHeadsIN3c108BFloat16EfLi64ELb0ELi4EEEvPviiifPKvS6_S6_PKlii,@"STO_CUDA_ENTRY STV_DEFAULT"
_ZN12tensorrt_llm7kernels32fusedQKNormRopeKernelNTokenHeadsIN3c108BFloat16EfLi64ELb0ELi4EEEvPviiifPKvS6_S6_PKlii:
.text._ZN12tensorrt_llm7kernels32fusedQKNormRopeKernelNTokenHeadsIN3c108BFloat16EfLi64ELb0ELi4EEEvPviiifPKvS6_S6_PKlii:
        /* <DEDUP_REMOVED lines=75> */
.L_x_1518:
        /* <DEDUP_REMOVED lines=45> */
.L_x_1517:
[----:B------:R-:W-:Y:S05]  /*0780*/  BSYNC B1 ;  /* 0x0000000000017941 */ /* 0x000fea0003800000 */
.L_x_1516:
        /* <DEDUP_REMOVED lines=9> */
.L_x_1519:
        /* <DEDUP_REMOVED lines=16> */
.L_x_1515:
[----:B------:R-:W-:Y:S05]  /*0920*/  BSYNC B0 ;  /* 0x0000000000007941 */ /* 0x000fea0003800000 */
.L_x_1514:
        /* <DEDUP_REMOVED lines=35> */
.L_x_1524:
        /* <DEDUP_REMOVED lines=13> */
.L_x_1523:
[----:B------:R-:W-:Y:S05]  /*0c30*/  BSYNC B1 ;  /* 0x0000000000017941 */ /* 0x000fea0003800000 */
.L_x_1522:
        /* <DEDUP_REMOVED lines=22> */
.L_x_1527:
        /* <DEDUP_REMOVED lines=49> */
.L_x_1526:
[----:B------:R-:W-:Y:S05]  /*10b0*/  BSYNC B1 ;  /* 0x0000000000017941 */ /* 0x000fea0003800000 */
.L_x_1525:
        /* <DEDUP_REMOVED lines=32> */
.L_x_1529:
[----:B------:R-:W-:Y:S05]  /*12c0*/  BSYNC B1 ;  /* 0x0000000000017941 */ /* 0x000fea0003800000 */
.L_x_1528:
        /* <DEDUP_REMOVED lines=15> */
.L_x_1521:
[----:B------:R-:W-:Y:S05]  /*13c0*/  BSYNC B0 ;  /* 0x0000000000007941 */ /* 0x000fea0003800000 */
.L_x_1520:
        /* <DEDUP_REMOVED lines=53> */
.L_x_1540:
        /* <DEDUP_REMOVED lines=8> */
.L_x_1541:
        /* <DEDUP_REMOVED lines=9> */
.L_x_1542:
        /* <DEDUP_REMOVED lines=13> */
.L_x_1533:
[----:B------:R-:W-:Y:S05]  /*1900*/  BSYNC B0 ;  /* 0x0000000000007941 */ /* 0x000fea0003800000 */
.L_x_1532:
        /* <DEDUP_REMOVED lines=8> */
[----:B-1----:R-:W-:Y:S05]  /*1990*/  CALL.REL.NOINC `($__internal_82_$__cuda_sm70_warpsync) ;  /* 0x0000070000007944 */ /* 0x002fea0003c00000 */
.L_x_1536:
[----:B------:R-:W-:-:S06]  /*19a0*/  NOP ;  /* 0x0000000000007918 */ /* 0x000fcc0000000000 */
[----:B------:R-:W-:Y:S05]  /*19b0*/  BRA.DIV ~URZ, `(.L_x_1537) ;  /* 0x000005b27f007947 */ /* 0x000fea000b800000 */
[----:B-1----:R1:W2:Y:S02]  /*19c0*/  SHFL.BFLY PT, R23, R19, R14, 0x1f ;  /* 0x0c001f0e13177589 */ /* 0x0022a400000e0000 */
.L_x_1543:
        /* <DEDUP_REMOVED lines=32> */
.L_x_1544:
        /* <DEDUP_REMOVED lines=10> */
[----:B------:R-:W-:Y:S05]  /*1c70*/  CALL.REL.NOINC `($__internal_82_$__cuda_sm70_warpsync) ;  /* 0x0000042000007944 */ /* 0x000fea0003c00000 */
.L_x_1539:
[----:B------:R-:W-:-:S06]  /*1c80*/  NOP ;  /* 0x0000000000007918 */ /* 0x000fcc0000000000 */
.L_x_1535:
[----:B------:R-:W-:Y:S05]  /*1c90*/  BSYNC B0 ;  /* 0x0000000000007941 */ /* 0x000fea0003800000 */
.L_x_1534:
        /* <DEDUP_REMOVED lines=15> */
.L_x_1530:
[----:B------:R-:W-:Y:S01]  /*1d90*/  IMAD.MOV.U32 R26, RZ, RZ, 0x10 ;  /* 0x00000010ff1a7424 */ /* 0x000fe200078e00ff */
[----:B------:R-:W-:Y:S01]  /*1da0*/  MOV R24, 0xffffffff ;  /* 0xffffffff00187802 */ /* 0x000fe20000000f00 */
[----:B------:R-:W-:Y:S01]  /*1db0*/  IMAD.MOV.U32 R25, RZ, RZ, 0x1f ;  /* 0x0000001fff197424 */ /* 0x000fe200078e00ff */
[----:B------:R-:W-:Y:S02]  /*1dc0*/  MOV R2, 0x1de0 ;  /* 0x00001de000027802 */ /* 0x000fe40000000f00 */
[----:B------:R-:W-:Y:S05]  /*1dd0*/  CALL.REL.NOINC `($__internal_81_$__cuda_sm70_shflsync_bfly_p) ;  /* 0x0000028000007944 */ /* 0x000fea0003c00000 */
[----:B-12---:R-:W-:Y:S05]  /*1de0*/  BRA `(.L_x_1541) ;  /* 0xfffff9b000007947 */ /* 0x006fea000383ffff */
.L_x_1531:
[----:B------:R-:W-:Y:S01]  /*1df0*/  IMAD.MOV.U32 R26, RZ, RZ, 0x8 ;  /* 0x00000008ff1a7424 */ /* 0x000fe200078e00ff */
[----:B------:R-:W-:Y:S01]  /*1e00*/  MOV R2, 0x1e40 ;  /* 0x00001e4000027802 */ /* 0x000fe20000000f00 */
[----:B------:R-:W-:Y:S02]  /*1e10*/  IMAD.MOV.U32 R25, RZ, RZ, 0x1f ;  /* 0x0000001fff197424 */ /* 0x000fe400078e00ff */
[----:B------:R-:W-:-:S02]  /*1e20*/  IMAD.MOV.U32 R24, RZ, RZ, -0x1 ;  /* 0xffffffffff187424 */ /* 0x000fc400078e00ff */
[----:B------:R-:W-:Y:S05]  /*1e30*/  CALL.REL.NOINC `($__internal_81_$__cuda_sm70_shflsync_bfly_p) ;  /* 0x0000022000007944 */ /* 0x000fea0003c00000 */
[----:B-12---:R-:W-:Y:S01]  /*1e40*/  FADD.FTZ R23, R23, R25 ;  /* 0x0000001917177221 */ /* 0x006fe20000010000 */
[----:B------:R-:W-:Y:S01]  /*1e50*/  HFMA2.MMA R25, -RZ, RZ, 0, 1.847743988037109375e-06 ;  /* 0x0000001fff197435 */ /* 0x000fe200000001ff */
[----:B------:R-:W-:Y:S01]  /*1e60*/  IMAD.MOV.U32 R26, RZ, RZ, 0x4 ;  /* 0x00000004ff1a7424 */ /* 0x000fe200078e00ff */
[----:B------:R-:W-:Y:S01]  /*1e70*/  MOV R2, 0x1ea0 ;  /* 0x00001ea000027802 */ /* 0x000fe20000000f00 */
[----:B------:R-:W-:-:S03]  /*1e80*/  IMAD.MOV.U32 R24, RZ, RZ, -0x1 ;  /* 0xffffffffff187424 */ /* 0x000fc600078e00ff */
[----:B------:R-:W-:Y:S05]  /*1e90*/  CALL.REL.NOINC `($__internal_81_$__cuda_sm70_shflsync_bfly_p) ;  /* 0x000001c000007944 */ /* 0x000fea0003c00000 */
[----:B-12---:R-:W-:Y:S01]  /*1ea0*/  FADD.FTZ R23, R23, R25 ;  /* 0x0000001917177221 */ /* 0x006fe20000010000 */
[----:B------:R-:W-:Y:S01]  /*1eb0*/  MOV R2, 0x1f00 ;  /* 0x00001f0000027802 */ /* 0x000fe20000000f00 */
[----:B------:R-:W-:-:S02]  /*1ec0*/  IMAD.MOV.U32 R26, RZ, RZ, 0x2 ;  /* 0x00000002ff1a7424 */ /* 0x000fc400078e00ff */
[----:B------:R-:W-:Y:S02]  /*1ed0*/  IMAD.MOV.U32 R25, RZ, RZ, 0x1f ;  /* 0x0000001fff197424 */ /* 0x000fe400078e00ff */
[----:B------:R-:W-:Y:S02]  /*1ee0*/  IMAD.MOV.U32 R24, RZ, RZ, -0x1 ;  /* 0xffffffffff187424 */ /* 0x000fe400078e00ff */
[----:B------:R-:W-:Y:S05]  /*1ef0*/  CALL.REL.NOINC `($__internal_81_$__cuda_sm70_shflsync_bfly_p) ;  /* 0x0000016000007944 */ /* 0x000fea0003c00000 */
[----:B-12---:R-:W-:Y:S01]  /*1f00*/  FADD.FTZ R23, R23, R25 ;  /* 0x0000001917177221 */ /* 0x006fe20000010000 */
[----:B------:R-:W-:Y:S01]  /*1f10*/  MOV R26, 0x1 ;  /* 0x00000001001a7802 */ /* 0x000fe20000000f00 */
[----:B------:R-:W-:Y:S01]  /*1f20*/  IMAD.MOV.U32 R25, RZ, RZ, 0x1f ;  /* 0x0000001fff197424 */ /* 0x000fe200078e00ff */
[----:B------:R-:W-:Y:S01]  /*1f30*/  MOV R2, 0x1f60 ;  /* 0x00001f6000027802 */ /* 0x000fe20000000f00 */
[----:B------:R-:W-:Y:S02]  /*1f40*/  IMAD.MOV.U32 R24, RZ, RZ, -0x1 ;  /* 0xffffffffff187424 */ /* 0x000fe400078e00ff */
[----:B------:R-:W-:Y:S05]  /*1f50*/  CALL.REL.NOINC `($__internal_81_$__cuda_sm70_shflsync_bfly_p) ;  /* 0x0000010000007944 */ /* 0x000fea0003c00000 */
[----:B-12---:R-:W-:Y:S05]  /*1f60*/  BRA `(.L_x_1542) ;  /* 0xfffff8c000007947 */ /* 0x006fea000383ffff */
.L_x_1537:
[----:B------:R-:W-:Y:S01]  /*1f70*/  HFMA2.MMA R25, -RZ, RZ, 0, 1.847743988037109375e-06 ;  /* 0x0000001fff197435 */ /* 0x000fe200000001ff */
[----:B-1----:R-:W-:Y:S01]  /*1f80*/  IMAD.MOV.U32 R23, RZ, RZ, R19 ;  /* 0x000000ffff177224 */ /* 0x002fe200078e0013 */
[----:B------:R-:W-:Y:S01]  /*1f90*/  MOV R2, 0x1fd0 ;  /* 0x00001fd000027802 */ /* 0x000fe20000000f00 */
[----:B------:R-:W-:Y:S02]  /*1fa0*/  IMAD.MOV.U32 R26, RZ, RZ, R14 ;  /* 0x000000ffff1a7224 */ /* 0x000fe400078e000e */
[----:B------:R-:W-:-:S02]  /*1fb0*/  IMAD.MOV.U32 R24, RZ, RZ, -0x1 ;  /* 0xffffffffff187424 */ /* 0x000fc400078e00ff */
[----:B------:R-:W-:Y:S05]  /*1fc0*/  CALL.REL.NOINC `($__internal_81_$__cuda_sm70_shflsync_bfly_p) ;  /* 0x0000009000007944 */ /* 0x000fea0003c00000 */
[----:B-12---:R-:W-:Y:S01]  /*1fd0*/  IMAD.MOV.U32 R23, RZ, RZ, R25 ;  /* 0x000000ffff177224 */ /* 0x006fe200078e0019 */
[----:B------:R-:W-:Y:S05]  /*1fe0*/  BRA `(.L_x_1543) ;  /* 0xfffff9e000007947 */ /* 0x000fea000383ffff */
.L_x_1538:
[----:B------:R-:W-:Y:S01]  /*1ff0*/  IMAD.MOV.U32 R23, RZ, RZ, R21 ;  /* 0x000000ffff177224 */ /* 0x000fe200078e0015 */
[----:B------:R-:W-:Y:S01]  /*2000*/  MOV R25, 0x1f ;  /* 0x0000001f00197802 */ /* 0x000fe20000000f00 */
[----:B------:R-:W-:Y:S01]  /*2010*/  IMAD.MOV.U32 R26, RZ, RZ, R14 ;  /* 0x000000ffff1a7224 */ /* 0x000fe200078e000e */
[----:B------:R-:W-:Y:S01]  /*2020*/  MOV R2, 0x2050 ;  /* 0x0000205000027802 */ /* 0x000fe20000000f00 */
[----:B------:R-:W-:-:S02]  /*2030*/  IMAD.MOV.U32 R24, RZ, RZ, -0x1 ;  /* 0xffffffffff187424 */ /* 0x000fc400078e00ff */
[----:B------:R-:W-:Y:S05]  /*2040*/  CALL.REL.NOINC `($__internal_81_$__cuda_sm70_shflsync_bfly_p) ;  /* 0x0000001000007944 */ /* 0x000fea0003c00000 */
[----:B-12---:R-:W-:Y:S05]  /*2050*/  BRA `(.L_x_1544) ;  /* 0xfffffb7000007947 */ /* 0x006fea000383ffff */
        .weak           $__internal_81_$__cuda_sm70_shflsync_bfly_p
        .type           $__internal_81_$__cuda_sm70_shflsync_bfly_p,@function
        .size           $__internal_81_$__cuda_sm70_shflsync_bfly_p,($__internal_82_$__cuda_sm70_warpsync - $__internal_81_$__cuda_sm70_shflsync_bfly_p)
$__internal_81_$__cuda_sm70_shflsync_bfly_p:
[----:B------:R-:W-:Y:S01]  /*2060*/  IMAD.MOV.U32 R3, RZ, RZ, 0x0 ;  /* 0x00000000ff037424 */ /* 0x000fe200078e00ff */
[----:B------:R-:W-:Y:S04]  /*2070*/  WARPSYNC R24 ;  /* 0x0000001800007348 */ /* 0x000fe80003800000 */
[----:B------:R1:W2:Y:S01]  /*2080*/  SHFL.BFLY PT, R25, R23, R26, R25 ;  /* 0x0c00001a17197389 */ /* 0x0002a200000e0019 */
[----:B------:R-:W-:Y:S05]  /*2090*/  RET.REL.NODEC R2 `(_ZN12tensorrt_llm7kernels32fusedQKNormRopeKernelNTokenHeadsIN3c108BFloat16EfLi64ELb0ELi4EEEvPviiifPKvS6_S6_PKlii) ;  /* 0xffffdf6002007950 */ /* 0x000fea0003c3ffff */
        .weak           $__internal_82_$__cuda_sm70_warpsync
        .type           $__internal_82_$__cuda_sm70_warpsync,@function
        .size           $__internal_82_$__cuda_sm70_warpsync,(.L_x_3718 - $__internal_82_$__cuda_sm70_warpsync)
$__internal_82_$__cuda_sm70_warpsync:
[----:B------:R-:W-:Y:S04]  /*20a0*/  WARPSYNC R3 ;  /* 0x0000000300007348 */ /* 0x000fe80003800000 */
[----:B------:R-:W-:-:S04]  /*20b0*/  IMAD.MOV.U32 R3, RZ, RZ, 0x0 ;  /* 0x00000000ff037424 */ /* 0x000fc800078e00ff */
[----:B------:R-:W-:Y:S05]  /*20c0*/  RET.REL.NODEC R2 `(_ZN12tensorrt_llm7kernels32fusedQKNormRopeKernelNTokenHeadsIN3c108BFloat16EfLi64ELb0ELi4EEEvPviiifPKvS6_S6_PKlii) ;  /* 0xffffdf3002007950 */ /* 0x000fea0003c3ffff */
.L_x_1545:
        /* <DEDUP_REMOVED lines=11> */
.L_x_3718:


//--------------------- .text._ZN12tensorrt_llm7kernels32fusedQKNormRopeKernelNTokenHeadsIN3c108BFloat16EfLi64ELb1ELi4EEEvPviiifPKvS6_S6_PKlii --------------------------
	.section	.text._ZN12tensorrt_llm7kernels32fusedQKNormRopeKernelNTokenHeadsIN3c108BFloat16EfLi64ELb1ELi4EEEvPviiifPKvS6_S6_PKlii,"ax",@progbits
	.sectioninfo	@"SHI_REGISTERS=32"
	.align	128
        .global         _ZN12tensorrt_llm7kernels32fusedQKNormRopeKernelNTokenHeadsIN3c108BFloat16EfLi64ELb1ELi4EEEvPviiifPKvS6_S6_PKlii
        .type           _ZN12tensorrt_llm7kernels32fusedQKNormRopeKernelNTokenHeadsIN3c108BFloat16EfLi64ELb1ELi4EEEvPviiifPKvS6_S6_PKlii,@function
        .size           _ZN12tensorrt_llm7kernels32fusedQKNormRopeKernelNTokenHeadsIN3c108BFloat16EfLi64ELb1ELi4EEEvPviiifPKvS6_S6_PKlii,(.L_x_3719 - _ZN12tensorrt_llm7kernels32fusedQKNormRopeKernelNTokenHeadsIN3c108BFloat16EfLi64ELb1ELi4EEEvPviiifPKvS6_S6_PKlii)
        .other          _ZN12tensorrt_llm7kernels32fusedQKNormRopeKernelNTokenHeadsIN3c108BFloat16EfLi64ELb1ELi4EEEvPviiifPKvS6_S6_PKlii,@"STO_CUDA_ENTRY STV_DEFAULT"
_ZN12tensorrt_llm7kernels32fusedQKNormRopeKernelNTokenHeadsIN3c108BFloat16EfLi64ELb1ELi4EEEvPviiifPKvS6_S6_PKlii:
.text._ZN12tensorrt_llm7kernels32fusedQKNormRopeKernelNTokenHeadsIN3c108BFloat16EfLi64ELb1ELi4EEEvPviiifPKvS6_S6_PKlii:
        /* <DEDUP_REMOVED lines=74> */
.L_x_1550:
        /* <DEDUP_REMOVED lines=45> */
.L_x_1549:
[----:B------:R-:W-:Y:S05]  /*0770*/  BSYNC B1 ;  /* 0x0000000000017941 */ /* 0x000fea0003800000 */
.L_x_1548:
        /* <DEDUP_REMOVED lines=9> */
.L_x_1551:
        /* <DEDUP_REMOVED lines=16> */
.L_x_1547:
[----:B------:R-:W-:Y:S05]  /*0910*/  BSYNC B0 ;  /* 0x0000000000007941 */ /* 0x000fea0003800000 */
.L_x_1546:
        /* <DEDUP_REMOVED lines=35> */
.L_x_1556:
        /* <DEDUP_REMOVED lines=13> */
.L_x_1555:
[----:B------:R-:W-:Y:S05]  /*0c20*/  BSYNC B1 ;  /* 0x0000000000017941 */ /* 0x000fea0003800000 */
.L_x_1554:
        /* <DEDUP_REMOVED lines=21> */
.L_x_1559:
        /* <DEDUP_REMOVED lines=49> */
.L_x_1558:
[----:B------:R-:W-:Y:S05]  /*1090*/  BSYNC B1 ;  /* 0x0000000000017941 */ /* 0x000fea0003800000 */
.L_x_1557:
        /* <DEDUP_REMOVED lines=32> */
.L_x_1561:
[----:B------:R-:W-:Y:S05]  /*12a0*/  BSYNC B1 ;  /* 0x0000000000017941 */ /* 0x000fea0003800000 */
.L_x_1560:
        /* <DEDUP_REMOVED lines=15> */
.L_x_1553:
[----:B------:R-:W-:Y:S05]  /*13a0*/  BSYNC B0 ;  /* 0x0000000000007941 */ /* 0x000fea0003800000 */
.L_x_1552:
        /* <DEDUP_REMOVED lines=36> */
.L_x_1570:
        /* <DEDUP_REMOVED lines=14> */
.L_x_1575:
        /* <DEDUP_REMOVED lines=9> */
.L_x_1576:
        /* <DEDUP_REMOVED lines=11> */
.L_x_1567:
[----:B------:R-:W-:Y:S05]  /*1810*/  BSYNC B1 ;  /* 0x0000000000017941 */ /* 0x000fea0003800000 */
.L_x_1566:
        /* <DEDUP_REMOVED lines=29> */
.L_x_1577:
        /* <DEDUP_REMOVED lines=9> */
.L_x_1578:
        /* <DEDUP_REMOVED lines=26> */
.L_x_1563:
[----:B------:R-:W-:Y:S05]  /*1c20*/  BSYNC B0 ;  /* 0x0000000000007941 */ /* 0x000fea0003800000 */
.L_x_1562:
        /* <DEDUP_REMOVED lines=16> */
.L_x_1579:
        /* <DEDUP_REMOVED lines=9> */
.L_x_1580:
[----:B------:R-:W-:Y:S01]  /*1dc0*/  ISETP.NE.AND P0, PT, R12, RZ, PT ;  /* 0x000000ff0c00720c */ /* 0x000fe20003f05270 */
[----:B------:R-:W-:Y:S01]  /*1dd0*/  BSSY B0, `(.L_x_1573) ;  /* 0x0000004000007945 */ /* 0x000fe20003800000 */
[----:B------:R-:W-:-:S11]  /*1de0*/  ISETP.GE.AND P2, PT, R21, R16, PT ;  /* 0x000000101500720c */ /* 0x000fd60003f46270 */
[----:B------:R-:W-:Y:S05]  /*1df0*/  @P0 BRA `(.L_x_1574) ;  /* 0x0000001000000947 */ /* 0x000fea0003800000 */
[----:B------:R-:W-:-:S04]  /*1e00*/  DEPBAR.LE SB0, 0x0 ;  /* 0x000080000000791a */ /* 0x000fc80000000000 */
.L_x_1574:
[----:B------:R-:W-:Y:S05]  /*1e10*/  BSYNC B0 ;  /* 0x0000000000007941 */ /* 0x000fea0003800000 */
.L_x_1573:
        /* <DEDUP_REMOVED lines=23> */
.L_x_1564:
[----:B------:R-:W-:Y:S01]  /*1f90*/  IMAD.MOV.U32 R26, RZ, RZ, 0x10 ;  /* 0x00000010ff1a7424 */ /* 0x000fe200078e00ff */
[----:B------:R-:W-:Y:S01]  /*1fa0*/  MOV R24, 0xffffffff ;  /* 0xffffffff00187802 */ /* 0x000fe20000000f00 */
[----:B------:R-:W-:Y:S01]  /*1fb0*/  IMAD.MOV.U32 R25, RZ, RZ, 0x1f ;  /* 0x0000001fff197424 */ /* 0x000fe200078e00ff */
[----:B------:R-:W-:Y:S02]  /*1fc0*/  MOV R22, 0x1fe0 ;  /* 0x00001fe000167802 */ /* 0x000fe40000000f00 */
[----:B------:R-:W-:Y:S05]  /*1fd0*/  CALL.REL.NOINC `($__internal_83_$__cuda_sm70_shflsync_bfly_p) ;  /* 0x0000057000007944 */ /* 0x000fea0003c00000 */
[----:B--2---:R-:W-:Y:S05]  /*1fe0*/  BRA `(.L_x_1575) ;  /* 0xfffff6e000007947 */ /* 0x004fea000383ffff */
.L_x_1565:
[----:B------:R-:W-:Y:S01]  /*1ff0*/  IMAD.MOV.U32 R26, RZ, RZ, 0x8 ;  /* 0x00000008ff1a7424 */ /* 0x000fe200078e00ff */
[----:B------:R-:W-:Y:S01]  /*2000*/  MOV R24, 0xffffffff ;  /* 0xffffffff00187802 */ /* 0x000fe20000000f00 */
[----:B------:R-:W-:Y:S01]  /*2010*/  IMAD.MOV.U32 R25, RZ, RZ, 0x1f ;  /* 0x0000001fff197424 */ /* 0x000fe200078e00ff */
[----:B------:R-:W-:Y:S02]  /*2020*/  MOV R22, 0x2040 ;  /* 0x0000204000167802 */ /* 0x000fe40000000f00 */
[----:B------:R-:W-:Y:S05]  /*2030*/  CALL.REL.NOINC `($__internal_83_$__cuda_sm70_shflsync_bfly_p) ;  /* 0x0000051000007944 */ /* 0x000fea0003c00000 */
[----:B--2---:R-:W-:Y:S01]  /*2040*/  FADD.FTZ R27, R27, R26 ;  /* 0x0000001a1b1b7221 */ /* 0x004fe20000010000 */
[----:B------:R-:W-:Y:S01]  /*2050*/  MOV R24, 0xffffffff ;  /* 0xffffffff00187802 */ /* 0x000fe20000000f00 */
[----:B------:R-:W-:Y:S01]  /*2060*/  IMAD.MOV.U32 R26, RZ, RZ, 0x4 ;  /* 0x00000004ff1a7424 */ /* 0x000fe200078e00ff */
[----:B------:R-:W-:Y:S01]  /*2070*/  MOV R22, 0x20a0 ;  /* 0x000020a000167802 */ /* 0x000fe20000000f00 */
[----:B------:R-:W-:-:S02]  /*2080*/  IMAD.MOV.U32 R25, RZ, RZ, 0x1f ;  /* 0x0000001fff197424 */ /* 0x000fc400078e00ff */
        /* <DEDUP_REMOVED lines=12> */
[----:B------:R-:W-:Y:S02]  /*2150*/  IMAD.MOV.U32 R27, RZ, RZ, R28 ;  /* 0x000000ffff1b7224 */ /* 0x000fe400078e001c */
[----:B------:R-:W-:Y:S05]  /*2160*/  CALL.REL.NOINC `($__internal_83_$__cuda_sm70_shflsync_bfly_p) ;  /* 0x000003e000007944 */ /* 0x000fea0003c00000 */
[----:B--2---:R-:W-:Y:S05]  /*2170*/  BRA `(.L_x_1576) ;  /* 0xfffff5e000007947 */ /* 0x004fea000383ffff */
.L_x_1568:
[----:B------:R-:W-:Y:S01]  /*2180*/  IMAD.MOV.U32 R26, RZ, RZ, 0x10 ;  /* 0x00000010ff1a7424 */ /* 0x000fe200078e00ff */
[----:B------:R-:W-:Y:S01]  /*2190*/  MOV R25, 0x1f ;  /* 0x0000001f00197802 */ /* 0x000fe20000000f00 */
[----:B------:R-:W-:Y:S01]  /*21a0*/  IMAD.MOV.U32 R24, RZ, RZ, -0x1 ;  /* 0xffffffffff187424 */ /* 0x000fe200078e00ff */
[----:B------:R-:W-:Y:S02]  /*21b0*/  MOV R22, 0x21d0 ;  /* 0x000021d000167802 */ /* 0x000fe40000000f00 */
[----:B-1----:R-:W-:Y:S05]  /*21c0*/  CALL.REL.NOINC `($__internal_83_$__cuda_sm70_shflsync_bfly_p) ;  /* 0x0000038000007944 */ /* 0x002fea0003c00000 */
[----:B--2---:R-:W-:Y:S05]  /*21d0*/  BRA `(.L_x_1577) ;  /* 0xfffff81000007947 */ /* 0x004fea000383ffff */
.L_x_1569:
[----:B------:R-:W-:Y:S01]  /*21e0*/  HFMA2.MMA R26, -RZ, RZ, 0, 4.76837158203125e-07 ;  /* 0x00000008ff1a7435 */ /* 0x000fe200000001ff */
[----:B--2---:R-:W-:Y:S01]  /*21f0*/  IMAD.MOV.U32 R27, RZ, RZ, R28 ;  /* 0x000000ffff1b7224 */ /* 0x004fe200078e001c */
[----:B------:R-:W-:Y:S01]  /*2200*/  MOV R22, 0x2240 ;  /* 0x0000224000167802 */ /* 0x000fe20000000f00 */
[----:B------:R-:W-:Y:S02]  /*2210*/  IMAD.MOV.U32 R25, RZ, RZ, 0x1f ;  /* 0x0000001fff197424 */ /* 0x000fe400078e00ff */
[----:B------:R-:W-:Y:S02]  /*2220*/  IMAD.MOV.U32 R24, RZ, RZ, -0x1 ;  /* 0xffffffffff187424 */ /* 0x000fe400078e00ff */
[----:B------:R-:W-:Y:S05]  /*2230*/  CALL.REL.NOINC `($__internal_83_$__cuda_sm70_shflsync_bfly_p) ;  /* 0x0000031000007944 */ /* 0x000fea0003c00000 */
[----:B--2---:R-:W-:Y:S01]  /*2240*/  FADD.FTZ R27, R28, R26 ;  /* 0x0000001a1c1b7221 */ /* 0x004fe20000010000 */
[----:B------:R-:W-:Y:S01]  /*2250*/  MOV R26, 0x4 ;  /* 0x00000004001a7802 */ /* 0x000fe20000000f00 */
[----:B------:R-:W-:Y:S01]  /*2260*/  IMAD.MOV.U32 R25, RZ, RZ, 0x1f ;  /* 0x0000001fff197424 */ /* 0x000fe200078e00ff */
[----:B------:R-:W-:Y:S01]  /*2270*/  MOV R22, 0x22a0 ;  /* 0x000022a000167802 */ /* 0x000fe20000000f00 */
[----:B------:R-:W-:-:S02]  /*2280*/  IMAD.MOV.U32 R24, RZ, RZ, -0x1 ;  /* 0xffffffffff187424 */ /* 0x000fc400078e00ff */
[----:B------:R-:W-:Y:S05]  /*2290*/  CALL.REL.NOINC `($__internal_83_$__cuda_sm70_shflsync_bfly_p) ;  /* 0x000002b000007944 */ /* 0x000fea0003c00000 */
[----:B--2---:R-:W-:Y:S01]  /*22a0*/  FADD.FTZ R27, R27, R26 ;  /* 0x0000001a1b1b7221 */ /* 0x004fe20000010000 */
[----:B------:R-:W-:Y:S01]  /*22b0*/  HFMA2.MMA R26, -RZ, RZ, 0, 1.1920928955078125e-07 ;  /* 0x00000002ff1a7435 */ /* 0x000fe200000001ff */
[----:B------:R-:W-:Y:S01]  /*22c0*/  IMAD.MOV.U32 R25, RZ, RZ, 0x1f ;  /* 0x0000001fff197424 */ /* 0x000fe200078e00ff */
[----:B------:R-:W-:Y:S01]  /*22d0*/  MOV R22, 0x2300 ;  /* 0x0000230000167802 */ /* 0x000fe20000000f00 */
[----:B------:R-:W-:-:S03]  /*22e0*/  IMAD.MOV.U32 R24, RZ, RZ, -0x1 ;  /* 0xffffffffff187424 */ /* 0x000fc600078e00ff */
[----:B------:R-:W-:Y:S05]  /*22f0*/  CALL.REL.NOINC `($__internal_83_$__cuda_sm70_shflsync_bfly_p) ;  /* 0x0000025000007944 */ /* 0x000fea0003c00000 */
[----:B--2---:R-:W-:Y:S01]  /*2300*/  FADD.FTZ R27, R27, R26 ;  /* 0x0000001a1b1b7221 */ /* 0x004fe20000010000 */
[----:B------:R-:W-:Y:S01]  /*2310*/  MOV R26, 0x1 ;  /* 0x00000001001a7802 */ /* 0x000fe20000000f00 */
[----:B------:R-:W-:Y:S01]  /*2320*/  IMAD.MOV.U32 R25, RZ, RZ, 0x1f ;  /* 0x0000001fff197424 */ /* 0x000fe200078e00ff */
[----:B------:R-:W-:Y:S01]  /*2330*/  MOV R22, 0x2360 ;  /* 0x0000236000167802 */ /* 0x000fe20000000f00 */
[----:B------:R-:W-:-:S02]  /*2340*/  IMAD.MOV.U32 R24, RZ, RZ, -0x1 ;  /* 0xffffffffff187424 */ /* 0x000fc400078e00ff */
[----:B------:R-:W-:Y:S05]  /*2350*/  CALL.REL.NOINC `($__internal_83_$__cuda_sm70_shflsync_bfly_p) ;  /* 0x000001f000007944 */ /* 0x000fea0003c00000 */
[----:B--2---:R-:W-:Y:S05]  /*2360*/  BRA `(.L_x_1578) ;  /* 0xfffff71000007947 */ /* 0x004fea000383ffff */
.L_x_1571:
[----:B------:R-:W-:Y:S01]  /*2370*/  HFMA2.MMA R26, -RZ, RZ, 0, 9.5367431640625e-07 ;  /* 0x00000010ff1a7435 */ /* 0x000fe200000001ff */
[----:B------:R-:W-:Y:S01]  /*2380*/  IMAD.MOV.U32 R25, RZ, RZ, 0x1f ;  /* 0x0000001fff197424 */ /* 0x000fe200078e00ff */
[----:B------:R-:W-:Y:S01]  /*2390*/  MOV R22, 0x23c0 ;  /* 0x000023c000167802 */ /* 0x000fe20000000f00 */
[----:B------:R-:W-:-:S03]  /*23a0*/  IMAD.MOV.U32 R24, RZ, RZ, -0x1 ;  /* 0xffffffffff187424 */ /* 0x000fc600078e00ff */
[----:B------:R-:W-:Y:S05]  /*23b0*/  CALL.REL.NOINC `($__internal_83_$__cuda_sm70_shflsync_bfly_p) ;  /* 0x0000019000007944 */ /* 0x000fea0003c00000 */
[----:B--2---:R-:W-:Y:S05]  /*23c0*/  BRA `(.L_x_1579) ;  /* 0xfffff96000007947 */ /* 0x004fea000383ffff */
.L_x_1572:
[----:B------:R-:W-:Y:S01]  /*23d0*/  MOV R26, 0x8 ;  /* 0x00000008001a7802 */ /* 0x000fe20000000f00 */
[----:B------:R-:W-:Y:S01]  /*23e0*/  IMAD.MOV.U32 R25, RZ, RZ, 0x1f ;  /* 0x0000001fff197424 */ /* 0x000fe200078e00ff */
[----:B------:R-:W-:Y:S01]  /*23f0*/  MOV R22, 0x2420 ;  /* 0x0000242000167802 */ /* 0x000fe20000000f00 */
[----:B------:R-:W-:-:S02]  /*2400*/  IMAD.MOV.U32 R24, RZ, RZ, -0x1 ;  /* 0xffffffffff187424 */ /* 0x000fc400078e00ff */
[----:B------:R-:W-:Y:S05]  /*2410*/  CALL.REL.NOINC `($__internal_83_$__cuda_sm70_shflsync_bfly_p) ;  /* 0x0000013000007944 */ /* 0x000fea0003c00000 */
[----:B--2---:R-:W-:Y:S01]  /*2420*/  FADD.FTZ R27, R27, R26 ;  /* 0x0000001a1b1b7221 */ /* 0x004fe20000010000 */
[----:B------:R-:W-:Y:S01]  /*2430*/  HFMA2.MMA R26, -RZ, RZ, 0, 2.384185791015625e-07 ;  /* 0x00000004ff1a7435 */ /* 0x000fe200000001ff */
        /* <DEDUP_REMOVED lines=11> */
[----:B------:R-:W-:Y:S01]  /*24f0*/  HFMA2.MMA R26, -RZ, RZ, 0, 5.9604644775390625e-08 ;  /* 0x00000001ff1a7435 */ /* 0x000fe200000001ff */
[----:B------:R-:W-:Y:S01]  /*2500*/  IMAD.MOV.U32 R25, RZ, RZ, 0x1f ;  /* 0x0000001fff197424 */ /* 0x000fe200078e00ff */
[----:B------:R-:W-:Y:S01]  /*2510*/  MOV R22, 0x2540 ;  /* 0x0000254000167802 */ /* 0x000fe20000000f00 */
[----:B------:R-:W-:-:S03]  /*2520*/  IMAD.MOV.U32 R24, RZ, RZ, -0x1 ;  /* 0xffffffffff187424 */ /* 0x000fc600078e00ff */
[----:B------:R-:W-:Y:S05]  /*2530*/  CALL.REL.NOINC `($__internal_83_$__cuda_sm70_shflsync_bfly_p) ;  /* 0x0000001000007944 */ /* 0x000fea0003c00000 */
[----:B--2---:R-:W-:Y:S05]  /*2540*/  BRA `(.L_x_1580) ;  /* 0xfffff87000007947 */ /* 0x004fea000383ffff */
        .weak           $__internal_83_$__cuda_sm70_shflsync_bfly_p
        .type           $__internal_83_$__cuda_sm70_shflsync_bfly_p,@function
        .size           $__internal_83_$__cuda_sm70_shflsync_bfly_p,(.L_x_3719 - $__internal_83_$__cuda_sm70_shflsync_bfly_p)
$__internal_83_$__cuda_sm70_shflsync_bfly_p:
[----:B------:R-:W-:Y:S04]  /*2550*/  WARPSYNC R24 ;  /* 0x0000001800007348 */ /* 0x000fe80003800000 */
[----:B------:R1:W2:Y:S02]  /*2560*/  SHFL.BFLY PT, R26, R27, R26, R25 ;  /* 0x0c00001a1b1a7389 */ /* 0x0002a400000e0019 */
[----:B-1----:R-:W-:Y:S01]  /*2570*/  MOV R24, R22 ;  /* 0x0000001600187202 */ /* 0x002fe20000000f00 */
[----:B------:R-:W-:-:S04]  /*2580*/  IMAD.MOV.U32 R25, RZ, RZ, 0x0 ;  /* 0x00000000ff197424 */ /* 0x000fc800078e00ff */
[----:B------:R-:W-:Y:S05]  /*2590*/  RET.REL.NODEC R24 `(_ZN12tensorrt_llm7kernels32fusedQKNormRopeKernelNTokenHeadsIN3c108BFloat16EfLi64ELb1ELi4EEEvPviiifPKvS6_S6_PKlii) ;  /* 0xffffda6018007950 */ /* 0x000fea0003c3ffff */
.L_x_1581:
        /* <DEDUP_REMOVED lines=14> */
.L_x_3719:


//--------------------- .text._ZN12tensorrt_llm7kernels32fusedQKNormRopeKernelNTokenHeadsIN3c108BFloat16EfLi256ELb0ELi2EEEvPviiifPKvS6_S6_PKlii --------------------------
	.section	.text._ZN12tensorrt_llm7kernels32fusedQKNormRopeKernelNTokenHeadsIN3c108BFloat16EfLi256ELb0ELi2EEEvPviiifPKvS6_S6_PKlii,"ax",@progbits
	.sectioninfo	@"SHI_REGISTERS=56"
	.align	128
        .global         _ZN12tensorrt_llm7kernels32fusedQKNormRopeKernelNTokenHeadsIN3c108BFloat16EfLi256ELb0ELi2EEEvPviiifPKvS6_S6_PKlii
        .type           _ZN12tensorrt_llm7kernels32fusedQKNormRopeKernelNTokenHeadsIN3c108BFloat16EfLi256ELb0ELi2EEEvPviiifPKvS6_S6_PKlii,@function
        .size           _ZN12tensorrt_llm7kernels32fusedQKNormRopeKernelNTokenHeadsIN3c108BFloat16EfLi256ELb0ELi2EEEvPviiifPKvS6_S6_PKlii,(.L_x_3721 - _ZN12tensorrt_llm7kernels32fusedQKNormRopeKernelNTokenHeadsIN3c108BFloat16EfLi256ELb0ELi2EEEvPviiifPKvS6_S6_PKlii)
        .other          _ZN12tensorrt_llm7kernels32fusedQKNormRopeKernelNTokenHeadsIN3c108BFloat16EfLi256ELb0ELi2EEEvPviiifPKvS6_S6_PKlii,@"STO_CUDA_ENTRY STV_DEFAULT"
_ZN12tensorrt_llm7kernels32fusedQKNormRopeKernelNTokenHeadsIN3c108BFloat16EfLi256ELb0ELi2EEEvPviiifPKvS6_S6_PKlii:
.text._ZN12tensorrt_llm7kernels32fusedQKNormRopeKernelNTokenHeadsIN3c108BFloat16EfLi256ELb0ELi2EEEvPviiifPKvS6_S6_PKlii:
        /* <DEDUP_REMOVED lines=73> */
.L_x_1586:
        /* <DEDUP_REMOVED lines=45> */
.L_x_1585:
[----:B------:R-:W-:Y:S05]  /*0760*/  BSYNC B1 ;  /* 0x0000000000017941 */ /* 0x000fea0003800000 */
.L_x_1584:
        /* <DEDUP_REMOVED lines=9> */
.L_x_1587:
        /* <DEDUP_REMOVED lines=16> */
.L_x_1583:
[----:B------:R-:W-:Y:S05]  /*0900*/  BSYNC B0 ;  /* 0x0000000000007941 */ /* 0x000fea0003800000 */
.L_x_1582:
        /* <DEDUP_REMOVED lines=36> */
.L_x_1592:
        /* <DEDUP_REMOVED lines=13> */
.L_x_1591:
[----:B------:R-:W-:Y:S05]  /*0c20*/  BSYNC B1 ;  /* 0x0000000000017941 */ /* 0x000fea0003800000 */
.L_x_1590:
        /* <DEDUP_REMOVED lines=22> */
.L_x_1595:
        /* <DEDUP_REMOVED lines=49> */
.L_x_1594:
[----:B------:R-:W-:Y:S05]  /*10a0*/  BSYNC B1 ;  /* 0x0000000000017941 */ /* 0x000fea0003800000 */
.L_x_1593:
        /* <DEDUP_REMOVED lines=32> */
.L_x_1597:
[----:B------:R-:W-:Y:S05]  /*12b0*/  BSYNC B1 ;  /* 0x0000000000017941 */ /* 0x000fea0003800000 */
.L_x_1596:
        /* <DEDUP_REMOVED lines=15> */
.L_x_1589:
[----:B------:R-:W-:Y:S05]  /*13b0*/  BSYNC B0 ;  /* 0x0000000000007941 */ /* 0x000fea0003800000 */
.L_x_1588:
        /* <DEDUP_REMOVED lines=164> */
.L_x_1608:
        /* <DEDUP_REMOVED lines=20> */
.L_x_1609:
        /* <DEDUP_REMOVED lines=9> */
.L_x_1610:
        /* <DEDUP_REMOVED lines=31> */
.L_x_1601:
[----:B------:R-:W-:Y:S05]  /*21c0*/  BSYNC B0 ;  /* 0x0000000000007941 */ /* 0x000fea0003800000 */
.L_x_1600:
        /* <DEDUP_REMOVED lines=8> */
[----:B------:R-:W-:Y:S05]  /*2250*/  CALL.REL.NOINC `($__internal_85_$__cuda_sm70_warpsync) ;  /* 0x00000fe000007944 */ /* 0x000fea0003c00000 */
.L_x_1604:
[----:B------:R-:W-:-:S06]  /*2260*/  NOP ;  /* 0x0000000000007918 */ /* 0x000fcc0000000000 */
[----:B------:R-:W-:Y:S05]  /*2270*/  BRA.DIV ~URZ, `(.L_x_1605) ;  /* 0x000009627f007947 */ /* 0x000fea000b800000 */
[----:B------:R-:W-:-:S05]  /*2280*/  MOV R13, UR5 ;  /* 0x00000005000d7c02 */ /* 0x000fca0008000f00 */
[----:B------:R1:W2:Y:S02]  /*2290*/  SHFL.BFLY PT, R46, R38, R13, 0x1f ;  /* 0x0c001f0d262e7589 */ /* 0x0002a400000e0000 */
.L_x_1611:
        /* <DEDUP_REMOVED lines=85> */
.L_x_1612:
        /* <DEDUP_REMOVED lines=10> */
[----:B------:R-:W-:Y:S05]  /*2890*/  CALL.REL.NOINC `($__internal_85_$__cuda_sm70_warpsync) ;  /* 0x000009a000007944 */ /* 0x000fea0003c00000 */
.L_x_1607:
[----:B------:R-:W-:-:S06]  /*28a0*/  NOP ;  /* 0x0000000000007918 */ /* 0x000fcc0000000000 */
.L_x_1603:
[----:B------:R-:W-:Y:S05]  /*28b0*/  BSYNC B0 ;  /* 0x0000000000007941 */ /* 0x000fea0003800000 */
.L_x_1602:
        /* <DEDUP_REMOVED lines=19> */
.L_x_1598:
[----:B------:R-:W-:Y:S01]  /*29f0*/  HFMA2.MMA R46, -RZ, RZ, 0, 1.847743988037109375e-06 ;  /* 0x0000001fff2e7435 */ /* 0x000fe200000001ff */
[----:B------:R-:W-:Y:S01]  /*2a00*/  IMAD.MOV.U32 R47, RZ, RZ, 0x10 ;  /* 0x00000010ff2f7424 */ /* 0x000fe200078e00ff */
[----:B------:R-:W-:Y:S01]  /*2a10*/  MOV R12, 0x2a40 ;  /* 0x00002a40000c7802 */ /* 0x000fe20000000f00 */
[----:B------:R-:W-:-:S03]  /*2a20*/  IMAD.MOV.U32 R45, RZ, RZ, -0x1 ;  /* 0xffffffffff2d7424 */ /* 0x000fc600078e00ff */
[----:B------:R-:W-:Y:S05]  /*2a30*/  CALL.REL.NOINC `($__internal_84_$__cuda_sm70_shflsync_bfly_p) ;  /* 0x000007c000007944 */ /* 0x000fea0003c00000 */
[----:B-12---:R-:W-:Y:S05]  /*2a40*/  BRA `(.L_x_1609) ;  /* 0xfffff4f000007947 */ /* 0x006fea000383ffff */
.L_x_1599:
[----:B-1----:R-:W-:Y:S01]  /*2a50*/  IMAD.MOV.U32 R48, RZ, RZ, R49 ;  /* 0x000000ffff307224 */ /* 0x002fe200078e0031 */
[----:B------:R-:W-:Y:S01]  /*2a60*/  MOV R46, 0x1f ;  /* 0x0000001f002e7802 */ /* 0x000fe20000000f00 */
[----:B------:R-:W-:Y:S01]  /*2a70*/  IMAD.MOV.U32 R47, RZ, RZ, 0x8 ;  /* 0x00000008ff2f7424 */ /* 0x000fe200078e00ff */
[----:B------:R-:W-:Y:S01]  /*2a80*/  MOV R12, 0x2ab0 ;  /* 0x00002ab0000c7802 */ /* 0x000fe20000000f00 */
[----:B------:R-:W-:-:S02]  /*2a90*/  IMAD.MOV.U32 R45, RZ, RZ, -0x1 ;  /* 0xffffffffff2d7424 */ /* 0x000fc400078e00ff */
[----:B------:R-:W-:Y:S05]  /*2aa0*/  CALL.REL.NOINC `($__internal_84_$__cuda_sm70_shflsync_bfly_p) ;  /* 0x0000075000007944 */ /* 0x000fea0003c00000 */
[----:B-12---:R-:W-:Y:S01]  /*2ab0*/  FADD.FTZ R48, R49, R46 ;  /* 0x0000002e31307221 */ /* 0x006fe20000010000 */
[----:B------:R-:W-:Y:S01]  /*2ac0*/  MOV R45, 0xffffffff ;  /* 0xffffffff002d7802 */ /* 0x000fe20000000f00 */
[----:B------:R-:W-:Y:S01]  /*2ad0*/  IMAD.MOV.U32 R47, RZ, RZ, 0x4 ;  /* 0x00000004ff2f7424 */ /* 0x000fe200078e00ff */
[----:B------:R-:W-:Y:S01]  /*2ae0*/  MOV R12, 0x2b10 ;  /* 0x00002b10000c7802 */ /* 0x000fe20000000f00 */
[----:B------:R-:W-:-:S02]  /*2af0*/  IMAD.MOV.U32 R46, RZ, RZ, 0x1f ;  /* 0x0000001fff2e7424 */ /* 0x000fc400078e00ff */
[----:B------:R-:W-:Y:S05]  /*2b00*/  CALL.REL.NOINC `($__internal_84_$__cuda_sm70_shflsync_bfly_p) ;  /* 0x000006f000007944 */ /* 0x000fea0003c00000 */
[----:B-12---:R-:W-:Y:S01]  /*2b10*/  FADD.FTZ R48, R48, R46 ;  /* 0x0000002e30307221 */ /* 0x006fe20000010000 */
[----:B------:R-:W-:Y:S01]  /*2b20*/  MOV R12, 0x2b70 ;  /* 0x00002b70000c7802 */ /* 0x000fe20000000f00 */
[----:B------:R-:W-:-:S02]  /*2b30*/  IMAD.MOV.U32 R47, RZ, RZ, 0x2 ;  /* 0x00000002ff2f7424 */ /* 0x000fc400078e00ff */
[----:B------:R-:W-:Y:S02]  /*2b40*/  IMAD.MOV.U32 R46, RZ, RZ, 0x1f ;  /* 0x0000001fff2e7424 */ /* 0x000fe400078e00ff */
[----:B------:R-:W-:Y:S02]  /*2b50*/  IMAD.MOV.U32 R45, RZ, RZ, -0x1 ;  /* 0xffffffffff2d7424 */ /* 0x000fe400078e00ff */
[----:B------:R-:W-:Y:S05]  /*2b60*/  CALL.REL.NOINC `($__internal_84_$__cuda_sm70_shflsync_bfly_p) ;  /* 0x0000069000007944 */ /* 0x000fea0003c00000 */
[----:B-1----:R-:W-:Y:S01]  /*2b70*/  HFMA2.MMA R47, -RZ, RZ, 0, 5.9604644775390625e-08 ;  /* 0x00000001ff2f7435 */ /* 0x002fe200000001ff */
[----:B--2---:R-:W-:Y:S01]  /*2b80*/  FADD.FTZ R48, R48, R46 ;  /* 0x0000002e30307221 */ /* 0x004fe20000010000 */
[----:B------:R-:W-:Y:S01]  /*2b90*/  MOV R12, 0x2bd0 ;  /* 0x00002bd0000c7802 */ /* 0x000fe20000000f00 */
[----:B------:R-:W-:Y:S02]  /*2ba0*/  IMAD.MOV.U32 R46, RZ, RZ, 0x1f ;  /* 0x0000001fff2e7424 */ /* 0x000fe400078e00ff */
[----:B------:R-:W-:Y:S02]  /*2bb0*/  IMAD.MOV.U32 R45, RZ, RZ, -0x1 ;  /* 0xffffffffff2d7424 */ /* 0x000fe400078e00ff */
[----:B------:R-:W-:Y:S05]  /*2bc0*/  CALL.REL.NOINC `($__internal_84_$__cuda_sm70_shflsync_bfly_p) ;  /* 0x0000063000007944 */ /* 0x000fea0003c00000 */
[----:B-12---:R-:W-:Y:S05]  /*2bd0*/  BRA `(.L_x_1610) ;  /* 0xfffff3f000007947 */ /* 0x006fea000383ffff */
.L_x_1605:
[----:B------:R-:W-:Y:S01]  /*2be0*/  IMAD.MOV.U32 R48, RZ, RZ, R38 ;  /* 0x000000ffff307224 */ /* 0x000fe200078e0026 */
[----:B------:R-:W-:Y:S01]  /*2bf0*/  MOV R47, UR5 ;  /* 0x00000005002f7c02 */ /* 0x000fe20008000f00 */
[----:B------:R-:W-:Y:S01]  /*2c00*/  IMAD.MOV.U32 R46, RZ, RZ, 0x1f ;  /* 0x0000001fff2e7424 */ /* 0x000fe200078e00ff */
[----:B------:R-:W-:Y:S01]  /*2c10*/  MOV R12, 0x2c40 ;  /* 0x00002c40000c7802 */ /* 0x000fe20000000f00 */
[----:B------:R-:W-:-:S02]  /*2c20*/  IMAD.MOV.U32 R45, RZ, RZ, -0x1 ;  /* 0xffffffffff2d7424 */ /* 0x000fc400078e00ff */
[----:B------:R-:W-:Y:S05]  /*2c30*/  CALL.REL.NOINC `($__internal_84_$__cuda_sm70_shflsync_bfly_p) ;  /* 0x000005c000007944 */ /* 0x000fea0003c00000 */
[----:B-12---:R-:W-:Y:S05]  /*2c40*/  BRA `(.L_x_1611) ;  /* 0xfffff65000007947 */ /* 0x006fea000383ffff */
.L_x_1606:
[----:B------:R-:W-:Y:S01]  /*2c50*/  IMAD.MOV.U32 R48, RZ, RZ, R41 ;  /* 0x000000ffff307224 */ /* 0x000fe200078e0029 */
[----:B------:R-:W-:Y:S01]  /*2c60*/  MOV R47, UR5 ;  /* 0x00000005002f7c02 */ /* 0x000fe20008000f00 */
[----:B------:R-:W-:Y:S01]  /*2c70*/  IMAD.MOV.U32 R46, RZ, RZ, 0x1f ;  /* 0x0000001fff2e7424 */ /* 0x000fe200078e00ff */
[----:B------:R-:W-:Y:S01]  /*2c80*/  MOV R12, 0x2cb0 ;  /* 0x00002cb0000c7802 */ /* 0x000fe20000000f00 */
[----:B------:R-:W-:-:S02]  /*2c90*/  IMAD.MOV.U32 R45, RZ, RZ, -0x1 ;  /* 0xffffffffff2d7424 */ /* 0x000fc400078e00ff */
[----:B------:R-:W-:Y:S05]  /*2ca0*/  CALL.REL.NOINC `($__internal_84_$__cuda_sm70_shflsync_bfly_p) ;  /* 0x0000055000007944 */ /* 0x000fea0003c00000 */
        /* <DEDUP_REMOVED lines=13> */
[----:B------:R-:W-:Y:S05]  /*2d80*/  CALL.REL.NOINC `($__internal_84_$__cuda_sm70_shflsync_bfly_p) ;  /* 0x0000047000007944 */ /* 0x000fea0003c00000 */
        /* <DEDUP_REMOVED lines=13> */
[----:B------:R-:W-:Y:S05]  /*2e60*/  CALL.REL.NOINC `($__internal_84_$__cuda_sm70_shflsync_bfly_p) ;  /* 0x0000039000007944 */ /* 0x000fea0003c00000 */
        /* <DEDUP_REMOVED lines=27> */
[----:B------:R-:W-:Y:S05]  /*3020*/  CALL.REL.NOINC `($__internal_84_$__cuda_sm70_shflsync_bfly_p) ;  /* 0x000001d000007944 */ /* 0x000fea0003c00000 */
        /* <DEDUP_REMOVED lines=28> */
[----:B-12---:R-:W-:Y:S05]  /*31f0*/  BRA `(.L_x_1612) ;  /* 0xfffff5f000007947 */ /* 0x006fea000383ffff */
        .weak           $__internal_84_$__cuda_sm70_shflsync_bfly_p
        .type           $__internal_84_$__cuda_sm70_shflsync_bfly_p,@function
        .size           $__internal_84_$__cuda_sm70_shflsync_bfly_p,($__internal_85_$__cuda_sm70_warpsync - $__internal_84_$__cuda_sm70_shflsync_bfly_p)
$__internal_84_$__cuda_sm70_shflsync_bfly_p:
[----:B------:R-:W-:Y:S01]  /*3200*/  IMAD.MOV.U32 R13, RZ, RZ, 0x0 ;  /* 0x00000000ff0d7424 */ /* 0x000fe200078e00ff */
[----:B------:R-:W-:Y:S04]  /*3210*/  WARPSYNC R45 ;  /* 0x0000002d00007348 */ /* 0x000fe80003800000 */
[----:B------:R1:W2:Y:S01]  /*3220*/  SHFL.BFLY PT, R46, R48, R47, R46 ;  /* 0x0c00002f302e7389 */ /* 0x0002a200000e002e */
[----:B------:R-:W-:Y:S05]  /*3230*/  RET.REL.NODEC R12 `(_ZN12tensorrt_llm7kernels32fusedQKNormRopeKernelNTokenHeadsIN3c108BFloat16EfLi256ELb0ELi2EEEvPviiifPKvS6_S6_PKlii) ;  /* 0xffffcdc00c007950 */ /* 0x000fea0003c3ffff */
        .weak           $__internal_85_$__cuda_sm70_warpsync
        .type           $__internal_85_$__cuda_sm70_warpsync,@function
        .size           $__internal_85_$__cuda_sm70_warpsync,(.L_x_3721 - $__internal_85_$__cuda_sm70_warpsync)
$__internal_85_$__cuda_sm70_warpsync:
[----:B------:R-:W-:Y:S04]  /*3240*/  WARPSYNC R13 ;  /* 0x0000000d00007348 */ /* 0x000fe80003800000 */
[----:B------:R-:W-:-:S04]  /*3250*/  IMAD.MOV.U32 R13, RZ, RZ, 0x0 ;  /* 0x00000000ff0d7424 */ /* 0x000fc800078e00ff */
[----:B------:R-:W-:Y:S05]  /*3260*/  RET.REL.NODEC R12 `(_ZN12tensorrt_llm7kernels32fusedQKNormRopeKernelNTokenHeadsIN3c108BFloat16EfLi256ELb0ELi2EEEvPviiifPKvS6_S6_PKlii) ;  /* 0xffffcd900c007950 */ /* 0x000fea0003c3ffff */
.L_x_1613:
        /* <DEDUP_REMOVED lines=9> */
.L_x_3721:


//--------------------- .text._ZN12tensorrt_llm7kernels32fusedQKNormRopeKernelNTokenHeadsIN3c108BFloat16EfLi256ELb1ELi2EEEvPviiifPKvS6_S6_PKlii --------------------------
	.section	.text._ZN12tensorrt_llm7kernels32fusedQKNormRopeKernelNTokenHeadsIN3c108BFloat16EfLi256ELb1ELi2EEEvPviiifPKvS6_S6_PKlii,"ax",@progbits
	.sectioninfo	@"SHI_REGISTERS=48"
	.align	128
        .global         _ZN12tensorrt_llm7kernels32fusedQKNormRopeKernelNTokenHeadsIN3c108BFloat16EfLi256ELb1ELi2EEEvPviiifPKvS6_S6_PKlii
        .type           _ZN12tensorrt_llm7kernels32fusedQKNormRopeKernelNTokenHeadsIN3c108BFloat16EfLi256ELb1ELi2EEEvPviiifPKvS6_S6_PKlii,@function
        .size           _ZN12tensorrt_llm7kernels32fusedQKNormRopeKernelNTokenHeadsIN3c108BFloat16EfLi256ELb1ELi2EEEvPviiifPKvS6_S6_PKlii,(.L_x_3722 - _ZN12tensorrt_llm7kernels32fusedQKNormRopeKernelNTokenHeadsIN3c108BFloat16EfLi256ELb1ELi2EEEvPviiifPKvS6_S6_PKlii)
        .other          _ZN12tensorrt_llm7kernels32fusedQKNormRopeKernelNTokenHeadsIN3c108BFloat16EfLi256ELb1ELi2EEEvPviiifPKvS6_S6_PKlii,@"STO_CUDA_ENTRY STV_DEFAULT"
_ZN12tensorrt_llm7kernels32fusedQKNormRopeKernelNTokenHeadsIN3c108BFloat16EfLi256ELb1ELi2EEEvPviiifPKvS6_S6_PKlii:
.text._ZN12tensorrt_llm7kernels32fusedQKNormRopeKernelNTokenHeadsIN3c108BFloat16EfLi256ELb1ELi2EEEvPviiifPKvS6_S6_PKlii:
        /* <DEDUP_REMOVED lines=75> */
.L_x_1618:
        /* <DEDUP_REMOVED lines=45> */
.L_x_1617:
[----:B------:R-:W-:Y:S05]  /*0780*/  BSYNC B1 ;  /* 0x0000000000017941 */ /* 0x000fea0003800000 */
.L_x_1616:
        /* <DEDUP_REMOVED lines=9> */
.L_x_1619:
        /* <DEDUP_REMOVED lines=16> */
.L_x_1615:
[----:B------:R-:W-:Y:S05]  /*0920*/  BSYNC B0 ;  /* 0x0000000000007941 */ /* 0x000fea0003800000 */
.L_x_1614:
        /* <DEDUP_REMOVED lines=36> */
.L_x_1624:
        /* <DEDUP_REMOVED lines=13> */
.L_x_1623:
[----:B------:R-:W-:Y:S05]  /*0c40*/  BSYNC B1 ;  /* 0x0000000000017941 */ /* 0x000fea0003800000 */
.L_x_1622:
        /* <DEDUP_REMOVED lines=22> */
.L_x_1627:
        /* <DEDUP_REMOVED lines=49> */
.L_x_1626:
[----:B------:R-:W-:Y:S05]  /*10c0*/  BSYNC B1 ;  /* 0x0000000000017941 */ /* 0x000fea0003800000 */
.L_x_1625:
        /* <DEDUP_REMOVED lines=32> */
.L_x_1629:
[----:B------:R-:W-:Y:S05]  /*12d0*/  BSYNC B1 ;  /* 0x0000000000017941 */ /* 0x000fea0003800000 */
.L_x_1628:
        /* <DEDUP_REMOVED lines=15> */
.L_x_1621:
[----:B------:R-:W-:Y:S05]  /*13d0*/  BSYNC B0 ;  /* 0x0000000000007941 */ /* 0x000fea0003800000 */
.L_x_1620:
        /* <DEDUP_REMOVED lines=57> */
.L_x_1636:
        /* <DEDUP_REMOVED lines=20> */
.L_x_1637:
        /* <DEDUP_REMOVED lines=9> */
.L_x_1638:
        /* <DEDUP_REMOVED lines=31> */
.L_x_1633:
[----:B------:R-:W-:Y:S05]  /*1b30*/  BSYNC B0 ;  /* 0x0000000000007941 */ /* 0x000fea0003800000 */
.L_x_1632:
        /* <DEDUP_REMOVED lines=29> */
.L_x_1635:
[----:B------:R-:W-:Y:S05]  /*1d10*/  BSYNC B0 ;  /* 0x0000000000007941 */ /* 0x000fea0003800000 */
.L_x_1634:
        /* <DEDUP_REMOVED lines=19> */
.L_x_1630:
[----:B------:R-:W-:Y:S01]  /*1e50*/  IMAD.MOV.U32 R5, RZ, RZ, 0x10 ;  /* 0x00000010ff057424 */ /* 0x000fe200078e00ff */
[----:B------:R-:W-:Y:S01]  /*1e60*/  MOV R2, 0x1ea0 ;  /* 0x00001ea000027802 */ /* 0x000fe20000000f00 */
[----:B------:R-:W-:-:S02]  /*1e70*/  IMAD.MOV.U32 R6, RZ, RZ, 0x1f ;  /* 0x0000001fff067424 */ /* 0x000fc400078e00ff */
[----:B------:R-:W-:Y:S02]  /*1e80*/  IMAD.MOV.U32 R41, RZ, RZ, -0x1 ;  /* 0xffffffffff297424 */ /* 0x000fe400078e00ff */
[----:B------:R-:W-:Y:S05]  /*1e90*/  CALL.REL.NOINC `($__internal_86_$__cuda_sm70_shflsync_bfly_p) ;  /* 0x000001b000007944 */ /* 0x000fea0003c00000 */
[----:B--2---:R-:W-:Y:S01]  /*1ea0*/  MOV R2, R5 ;  /* 0x0000000500027202 */ /* 0x004fe20000000f00 */
[----:B-1----:R-:W-:Y:S05]  /*1eb0*/  BRA `(.L_x_1637) ;  /* 0xfffff9f000007947 */ /* 0x002fea000383ffff */
.L_x_1631:
[----:B-1----:R-:W-:Y:S01]  /*1ec0*/  IMAD.MOV.U32 R4, RZ, RZ, R40 ;  /* 0x000000ffff047224 */ /* 0x002fe200078e0028 */
[----:B------:R-:W-:Y:S01]  /*1ed0*/  MOV R41, 0xffffffff ;  /* 0xffffffff00297802 */ /* 0x000fe20000000f00 */
[----:B------:R-:W-:Y:S01]  /*1ee0*/  IMAD.MOV.U32 R5, RZ, RZ, 0x8 ;  /* 0x00000008ff057424 */ /* 0x000fe200078e00ff */
[----:B------:R-:W-:Y:S01]  /*1ef0*/  MOV R2, 0x1f20 ;  /* 0x00001f2000027802 */ /* 0x000fe20000000f00 */
[----:B------:R-:W-:Y:S02]  /*1f00*/  IMAD.MOV.U32 R6, RZ, RZ, 0x1f ;  /* 0x0000001fff067424 */ /* 0x000fe400078e00ff */
[----:B------:R-:W-:Y:S05]  /*1f10*/  CALL.REL.NOINC `($__internal_86_$__cuda_sm70_shflsync_bfly_p) ;  /* 0x0000013000007944 */ /* 0x000fea0003c00000 */
[----:B-12---:R-:W-:Y:S01]  /*1f20*/  FADD.FTZ R4, R40, R5 ;  /* 0x0000000528047221 */ /* 0x006fe20000010000 */
[----:B------:R-:W-:Y:S01]  /*1f30*/  MOV R2, 0x1f80 ;  /* 0x00001f8000027802 */ /* 0x000fe20000000f00 */
[----:B------:R-:W-:Y:S02]  /*1f40*/  IMAD.MOV.U32 R5, RZ, RZ, 0x4 ;  /* 0x00000004ff057424 */ /* 0x000fe400078e00ff */
[----:B------:R-:W-:Y:S02]  /*1f50*/  IMAD.MOV.U32 R6, RZ, RZ, 0x1f ;  /* 0x0000001fff067424 */ /* 0x000fe400078e00ff */
[----:B------:R-:W-:-:S02]  /*1f60*/  IMAD.MOV.U32 R41, RZ, RZ, -0x1 ;  /* 0xffffffffff297424 */ /* 0x000fc400078e00ff */
[----:B------:R-:W-:Y:S05]  /*1f70*/  CALL.REL.NOINC `($__internal_86_$__cuda_sm70_shflsync_bfly_p) ;  /* 0x000000d000007944 */ /* 0x000fea0003c00000 */
[----:B-12---:R-:W-:Y:S01]  /*1f80*/  FADD.FTZ R4, R4, R5 ;  /* 0x0000000504047221 */ /* 0x006fe20000010000 */
[----:B------:R-:W-:Y:S01]  /*1f90*/  HFMA2.MMA R5, -RZ, RZ, 0, 1.1920928955078125e-07 ;  /* 0x00000002ff057435 */ /* 0x000fe200000001ff */
[----:B------:R-:W-:Y:S01]  /*1fa0*/  IMAD.MOV.U32 R6, RZ, RZ, 0x1f ;  /* 0x0000001fff067424 */ /* 0x000fe200078e00ff */
[----:B------:R-:W-:Y:S01]  /*1fb0*/  MOV R2, 0x1fe0 ;  /* 0x00001fe000027802 */ /* 0x000fe20000000f00 */
[----:B------:R-:W-:-:S03]  /*1fc0*/  IMAD.MOV.U32 R41, RZ, RZ, -0x1 ;  /* 0xffffffffff297424 */ /* 0x000fc600078e00ff */
[----:B------:R-:W-:Y:S05]  /*1fd0*/  CALL.REL.NOINC `($__internal_86_$__cuda_sm70_shflsync_bfly_p) ;  /* 0x0000007000007944 */ /* 0x000fea0003c00000 */
[----:B-12---:R-:W-:Y:S01]  /*1fe0*/  FADD.FTZ R4, R4, R5 ;  /* 0x0000000504047221 */ /* 0x006fe20000010000 */
[----:B------:R-:W-:Y:S01]  /*1ff0*/  MOV R6, 0x1f ;  /* 0x0000001f00067802 */ /* 0x000fe20000000f00 */
[----:B------:R-:W-:Y:S01]  /*2000*/  IMAD.MOV.U32 R5, RZ, RZ, 0x1 ;  /* 0x00000001ff057424 */ /* 0x000fe200078e00ff */
[----:B------:R-:W-:Y:S01]  /*2010*/  MOV R2, 0x2040 ;  /* 0x0000204000027802 */ /* 0x000fe20000000f00 */
[----:B------:R-:W-:-:S02]  /*2020*/  IMAD.MOV.U32 R41, RZ, RZ, -0x1 ;  /* 0xffffffffff297424 */ /* 0x000fc400078e00ff */
[----:B------:R-:W-:Y:S05]  /*2030*/  CALL.REL.NOINC `($__internal_86_$__cuda_sm70_shflsync_bfly_p) ;  /* 0x0000001000007944 */ /* 0x000fea0003c00000 */
[----:B-12---:R-:W-:Y:S05]  /*2040*/  BRA `(.L_x_1638) ;  /* 0xfffff8f000007947 */ /* 0x006fea000383ffff */
        .weak           $__internal_86_$__cuda_sm70_shflsync_bfly_p
        .type           $__internal_86_$__cuda_sm70_shflsync_bfly_p,@function
        .size           $__internal_86_$__cuda_sm70_shflsync_bfly_p,(.L_x_3722 - $__internal_86_$__cuda_sm70_shflsync_bfly_p)
$__internal_86_$__cuda_sm70_shflsync_bfly_p:
[----:B------:R-:W-:Y:S01]  /*2050*/  IMAD.MOV.U32 R3, RZ, RZ, 0x0 ;  /* 0x00000000ff037424 */ /* 0x000fe200078e00ff */
[----:B------:R-:W-:Y:S04]  /*2060*/  WARPSYNC R41 ;  /* 0x0000002900007348 */ /* 0x000fe80003800000 */
[----:B------:R1:W2:Y:S01]  /*2070*/  SHFL.BFLY PT, R5, R4, R5, R6 ;  /* 0x0c00000504057389 */ /* 0x0002a200000e0006 */
[----:B------:R-:W-:Y:S05]  /*2080*/  RET.REL.NODEC R2 `(_ZN12tensorrt_llm7kernels32fusedQKNormRopeKernelNTokenHeadsIN3c108BFloat16EfLi256ELb1ELi2EEEvPviiifPKvS6_S6_PKlii) ;  /* 0xffffdf7002007950 */ /* 0x000fea0003c3ffff */
.L_x_1639:
        /* <DEDUP_REMOVED lines=15> */
.L_x_3722:


//--------------------- .text._ZN12tensorrt_llm7kernels32fusedQKNormRopeKernelNTokenHeadsIN3c108BFloat16EfLi128ELb0ELi2EEEvPviiifPKvS6_S6_PKlii --------------------------
	.section	.text._ZN12tensorrt_llm7kernels32fusedQKNormRopeKernelNTokenHeadsIN3c108BFloat16EfLi128ELb0ELi2EEEvPviiifPKvS6_S6_PKlii,"ax",@progbits
	.sectioninfo	@"SHI_REGISTERS=39"
	.align	128
        .global         _ZN12tensorrt_llm7kernels32fusedQKNormRopeKernelNTokenHeadsIN3c108BFloat16EfLi128ELb0ELi2EEEvPviiifPKvS6_S6_PKlii
        .type           _ZN12tensorrt_llm7kernels32fusedQKNormRopeKernelNTokenHeadsIN3c108BFloat16EfLi128ELb0ELi2EEEvPviiifPKvS6_S6_PKlii,@function
        .size           _ZN12tensorrt_llm7kernels32fusedQKNormRopeKernelNTokenHeadsIN3c108BFloat16EfLi128ELb0ELi2EEEvPviiifPKvS6_S6_PKlii,(.L_x_3724 - _ZN12tensorrt_llm7kernels32fusedQKNormRopeKernelNTokenHeadsIN3c108BFloat16EfLi128ELb0ELi2EEEvPviiifPKvS6_S6_PKlii)
        .other          _ZN12tensorrt_llm7kernels32fusedQKNormRopeKernelNTokenHeadsIN3c108BFloat16EfLi128ELb0ELi2EEEvPviiifPKvS6_S6_PKlii,@"STO_CUDA_ENTRY STV_DEFAULT"
_ZN12tensorrt_llm7kernels32fusedQKNormRopeKernelNTokenHeadsIN3c108BFloat16EfLi128ELb0ELi2EEEvPviiifPKvS6_S6_PKlii:
.text._ZN12tensorrt_llm7kernels32fusedQKNormRopeKernelNTokenHeadsIN3c108BFloat16EfLi128ELb0ELi2EEEvPviiifPKvS6_S6_PKlii:
        /* <DEDUP_REMOVED lines=77> */
.L_x_1644:
        /* <DEDUP_REMOVED lines=45> */
.L_x_1643:
[----:B------:R-:W-:Y:S05]  /*07a0*/  BSYNC B1 ;  /* 0x0000000000017941 */ /* 0x000fea0003800000 */
.L_x_1642:
        /* <DEDUP_REMOVED lines=9> */
.L_x_1645:
        /* <DEDUP_REMOVED lines=16> */
.L_x_1641:
[----:B------:R-:W-:Y:S05]  /*0940*/  BSYNC B0 ;  /* 0x0000000000007941 */ /* 0x000fea0003800000 */
.L_x_1640:
        /* <DEDUP_REMOVED lines=36> */
.L_x_1650:
        /* <DEDUP_REMOVED lines=13> */
.L_x_1649:
[----:B------:R-:W-:Y:S05]  /*0c60*/  BSYNC B1 ;  /* 0x0000000000017941 */ /* 0x000fea0003800000 */
.L_x_1648:
        /* <DEDUP_REMOVED lines=23> */
.L_x_1653:
        /* <DEDUP_REMOVED lines=49> */
.L_x_1652:
[----:B------:R-:W-:Y:S05]  /*10f0*/  BSYNC B1 ;  /* 0x0000000000017941 */ /* 0x000fea0003800000 */
.L_x_1651:
        /* <DEDUP_REMOVED lines=32> */
.L_x_1655:
[----:B------:R-:W-:Y:S05]  /*1300*/  BSYNC B1 ;  /* 0x0000000000017941 */ /* 0x000fea0003800000 */
.L_x_1654:
        /* <DEDUP_REMOVED lines=15> */
.L_x_1647:
[----:B------:R-:W-:Y:S05]  /*1400*/  BSYNC B0 ;  /* 0x0000000000007941 */ /* 0x000fea0003800000 */
.L_x_1646:
        /* <DEDUP_REMOVED lines=94> */
.L_x_1666:
        /* <DEDUP_REMOVED lines=12> */
.L_x_1667:
        /* <DEDUP_REMOVED lines=9> */
.L_x_1668:
        /* <DEDUP_REMOVED lines=19> */
.L_x_1659:
[----:B------:R-:W-:Y:S05]  /*1c70*/  BSYNC B0 ;  /* 0x0000000000007941 */ /* 0x000fea0003800000 */
.L_x_1658:
        /* <DEDUP_REMOVED lines=8> */
[----:B------:R-:W-:Y:S05]  /*1d00*/  CALL.REL.NOINC `($__internal_88_$__cuda_sm70_warpsync) ;  /* 0x00000a2000007944 */ /* 0x000fea0003c00000 */
.L_x_1662:
[----:B------:R-:W-:-:S06]  /*1d10*/  NOP ;  /* 0x0000000000007918 */ /* 0x000fcc0000000000 */
[----:B------:R-:W-:Y:S05]  /*1d20*/  BRA.DIV ~URZ, `(.L_x_1663) ;  /* 0x000007127f007947 */ /* 0x000fea000b800000 */
[----:B------:R-:W-:-:S06]  /*1d30*/  IMAD.U32 R29, RZ, RZ, UR6 ;  /* 0x00000006ff1d7e24 */ /* 0x000fcc000f8e00ff */
[----:B------:R1:W2:Y:S02]  /*1d40*/  SHFL.BFLY PT, R29, R4, R29, 0x1f ;  /* 0x0c001f1d041d7589 */ /* 0x0002a400000e0000 */
.L_x_1669:
        /* <DEDUP_REMOVED lines=51> */
.L_x_1670:
        /* <DEDUP_REMOVED lines=10> */
[----:B------:R-:W-:Y:S05]  /*2120*/  CALL.REL.NOINC `($__internal_88_$__cuda_sm70_warpsync) ;  /* 0x0000060000007944 */ /* 0x000fea0003c00000 */
.L_x_1665:
[----:B------:R-:W-:-:S06]  /*2130*/  NOP ;  /* 0x0000000000007918 */ /* 0x000fcc0000000000 */
.L_x_1661:
[----:B------:R-:W-:Y:S05]  /*2140*/  BSYNC B0 ;  /* 0x0000000000007941 */ /* 0x000fea0003800000 */
.L_x_1660:
        /* <DEDUP_REMOVED lines=16> */
.L_x_1656:
[----:B------:R-:W-:Y:S01]  /*2250*/  MOV R29, 0x10 ;  /* 0x00000010001d7802 */ /* 0x000fe20000000f00 */
[----:B------:R-:W-:Y:S01]  /*2260*/  IMAD.MOV.U32 R32, RZ, RZ, 0x1f ;  /* 0x0000001fff207424 */ /* 0x000fe200078e00ff */
[----:B------:R-:W-:Y:S01]  /*2270*/  MOV R2, 0x22a0 ;  /* 0x000022a000027802 */ /* 0x000fe20000000f00 */
[----:B------:R-:W-:Y:S02]  /*2280*/  IMAD.MOV.U32 R31, RZ, RZ, -0x1 ;  /* 0xffffffffff1f7424 */ /* 0x000fe400078e00ff */
[----:B------:R-:W-:Y:S05]  /*2290*/  CALL.REL.NOINC `($__internal_87_$__cuda_sm70_shflsync_bfly_p) ;  /* 0x0000045000007944 */ /* 0x000fea0003c00000 */
[----:B-12---:R-:W-:Y:S05]  /*22a0*/  BRA `(.L_x_1667) ;  /* 0xfffff80000007947 */ /* 0x006fea000383ffff */
.L_x_1657:
[----:B------:R-:W-:Y:S01]  /*22b0*/  HFMA2.MMA R29, -RZ, RZ, 0, 4.76837158203125e-07 ;  /* 0x00000008ff1d7435 */ /* 0x000fe200000001ff */
[----:B-1----:R-:W-:Y:S01]  /*22c0*/  IMAD.MOV.U32 R30, RZ, RZ, R33 ;  /* 0x000000ffff1e7224 */ /* 0x002fe200078e0021 */
[----:B------:R-:W-:Y:S01]  /*22d0*/  MOV R2, 0x2310 ;  /* 0x0000231000027802 */ /* 0x000fe20000000f00 */
[----:B------:R-:W-:Y:S02]  /*22e0*/  IMAD.MOV.U32 R32, RZ, RZ, 0x1f ;  /* 0x0000001fff207424 */ /* 0x000fe400078e00ff */
[----:B------:R-:W-:-:S02]  /*22f0*/  IMAD.MOV.U32 R31, RZ, RZ, -0x1 ;  /* 0xffffffffff1f7424 */ /* 0x000fc400078e00ff */
[----:B------:R-:W-:Y:S05]  /*2300*/  CALL.REL.NOINC `($__internal_87_$__cuda_sm70_shflsync_bfly_p) ;  /* 0x000003e000007944 */ /* 0x000fea0003c00000 */
[----:B-12---:R-:W-:Y:S01]  /*2310*/  FADD.FTZ R30, R33, R29 ;  /* 0x0000001d211e7221 */ /* 0x006fe20000010000 */
[----:B------:R-:W-:Y:S01]  /*2320*/  MOV R32, 0x1f ;  /* 0x0000001f00207802 */ /* 0x000fe20000000f00 */
[----:B------:R-:W-:Y:S01]  /*2330*/  IMAD.MOV.U32 R29, RZ, RZ, 0x4 ;  /* 0x00000004ff1d7424 */ /* 0x000fe200078e00ff */
[----:B------:R-:W-:Y:S01]  /*2340*/  MOV R2, 0x2370 ;  /* 0x0000237000027802 */ /* 0x000fe20000000f00 */
[----:B------:R-:W-:-:S02]  /*2350*/  IMAD.MOV.U32 R31, RZ, RZ, -0x1 ;  /* 0xffffffffff1f7424 */ /* 0x000fc400078e00ff */
[----:B------:R-:W-:Y:S05]  /*2360*/  CALL.REL.NOINC `($__internal_87_$__cuda_sm70_shflsync_bfly_p) ;  /* 0x0000038000007944 */ /* 0x000fea0003c00000 */
[----:B-12---:R-:W-:Y:S01]  /*2370*/  FADD.FTZ R30, R30, R29 ;  /* 0x0000001d1e1e7221 */ /* 0x006fe20000010000 */
[----:B------:R-:W-:Y:S01]  /*2380*/  MOV R31, 0xffffffff ;  /* 0xffffffff001f7802 */ /* 0x000fe20000000f00 */
[----:B------:R-:W-:Y:S01]  /*2390*/  IMAD.MOV.U32 R29, RZ, RZ, 0x2 ;  /* 0x00000002ff1d7424 */ /* 0x000fe200078e00ff */
[----:B------:R-:W-:Y:S01]  /*23a0*/  MOV R2, 0x23d0 ;  /* 0x000023d000027802 */ /* 0x000fe20000000f00 */
[----:B------:R-:W-:-:S02]  /*23b0*/  IMAD.MOV.U32 R32, RZ, RZ, 0x1f ;  /* 0x0000001fff207424 */ /* 0x000fc400078e00ff */
[----:B------:R-:W-:Y:S05]  /*23c0*/  CALL.REL.NOINC `($__internal_87_$__cuda_sm70_shflsync_bfly_p) ;  /* 0x0000032000007944 */ /* 0x000fea0003c00000 */
[----:B-12---:R-:W-:Y:S01]  /*23d0*/  FADD.FTZ R30, R30, R29 ;  /* 0x0000001d1e1e7221 */ /* 0x006fe20000010000 */
[----:B------:R-:W-:Y:S01]  /*23e0*/  MOV R2, 0x2430 ;  /* 0x0000243000027802 */ /* 0x000fe20000000f00 */
[----:B------:R-:W-:-:S02]  /*23f0*/  IMAD.MOV.U32 R29, RZ, RZ, 0x1 ;  /* 0x00000001ff1d7424 */ /* 0x000fc400078e00ff */
[----:B------:R-:W-:Y:S02]  /*2400*/  IMAD.MOV.U32 R32, RZ, RZ, 0x1f ;  /* 0x0000001fff207424 */ /* 0x000fe400078e00ff */
[----:B------:R-:W-:Y:S02]  /*2410*/  IMAD.MOV.U32 R31, RZ, RZ, -0x1 ;  /* 0xffffffffff1f7424 */ /* 0x000fe400078e00ff */
[----:B------:R-:W-:Y:S05]  /*2420*/  CALL.REL.NOINC `($__internal_87_$__cuda_sm70_shflsync_bfly_p) ;  /* 0x000002c000007944 */ /* 0x000fea0003c00000 */
[----:B-12---:R-:W-:Y:S05]  /*2430*/  BRA `(.L_x_1668) ;  /* 0xfffff70000007947 */ /* 0x006fea000383ffff */
.L_x_1663:
[----:B------:R-:W-:Y:S01]  /*2440*/  MOV R30, R4 ;  /* 0x00000004001e7202 */ /* 0x000fe20000000f00 */
[----:B------:R-:W-:Y:S01]  /*2450*/  IMAD.U32 R29, RZ, RZ, UR6 ;  /* 0x00000006ff1d7e24 */ /* 0x000fe2000f8e00ff */
[----:B------:R-:W-:Y:S01]  /*2460*/  MOV R2, 0x24a0 ;  /* 0x000024a000027802 */ /* 0x000fe20000000f00 */
[----:B------:R-:W-:Y:S02]  /*2470*/  IMAD.MOV.U32 R32, RZ, RZ, 0x1f ;  /* 0x0000001fff207424 */ /* 0x000fe400078e00ff */
[----:B------:R-:W-:Y:S02]  /*2480*/  IMAD.MOV.U32 R31, RZ, RZ, -0x1 ;  /* 0xffffffffff1f7424 */ /* 0x000fe400078e00ff */
[----:B------:R-:W-:Y:S05]  /*2490*/  CALL.REL.NOINC `($__internal_87_$__cuda_sm70_shflsync_bfly_p) ;  /* 0x0000025000007944 */ /* 0x000fea0003c00000 */
[----:B-12---:R-:W-:Y:S05]  /*24a0*/  BRA `(.L_x_1669) ;  /* 0xfffff8a000007947 */ /* 0x006fea000383ffff */
.L_x_1664:
[----:B------:R-:W-:Y:S01]  /*24b0*/  MOV R30, R5 ;  /* 0x00000005001e7202 */ /* 0x000fe20000000f00 */
[----:B------:R-:W-:Y:S01]  /*24c0*/  IMAD.U32 R29, RZ, RZ, UR6 ;  /* 0x00000006ff1d7e24 */ /* 0x000fe2000f8e00ff */
[----:B------:R-:W-:Y:S01]  /*24d0*/  MOV R31, 0xffffffff ;  /* 0xffffffff001f7802 */ /* 0x000fe20000000f00 */
[----:B------:R-:W-:Y:S01]  /*24e0*/  IMAD.MOV.U32 R32, RZ, RZ, 0x1f ;  /* 0x0000001fff207424 */ /* 0x000fe200078e00ff */
[----:B------:R-:W-:-:S02]  /*24f0*/  MOV R2, 0x2510 ;  /* 0x0000251000027802 */ /* 0x000fc40000000f00 */
[----:B------:R-:W-:Y:S05]  /*2500*/  CALL.REL.NOINC `($__internal_87_$__cuda_sm70_shflsync_bfly_p) ;  /* 0x000001e000007944 */ /* 0x000fea0003c00000 */
        /* <DEDUP_REMOVED lines=13> */
[----:B------:R-:W-:Y:S05]  /*25e0*/  CALL.REL.NOINC `($__internal_87_$__cuda_sm70_shflsync_bfly_p) ;  /* 0x0000010000007944 */ /* 0x000fea0003c00000 */
        /* <DEDUP_REMOVED lines=13> */
[----:B------:R-:W-:Y:S05]  /*26c0*/  CALL.REL.NOINC `($__internal_87_$__cuda_sm70_shflsync_bfly_p) ;  /* 0x0000002000007944 */ /* 0x000fea0003c00000 */
[----:B--2---:R-:W-:Y:S01]  /*26d0*/  IMAD.MOV.U32 R2, RZ, RZ, R29 ;  /* 0x000000ffff027224 */ /* 0x004fe200078e001d */
[----:B-1----:R-:W-:Y:S05]  /*26e0*/  BRA `(.L_x_1670) ;  /* 0xfffff99000007947 */ /* 0x002fea000383ffff */
        .weak           $__internal_87_$__cuda_sm70_shflsync_bfly_p
        .type           $__internal_87_$__cuda_sm70_shflsync_bfly_p,@function
        .size           $__internal_87_$__cuda_sm70_shflsync_bfly_p,($__internal_88_$__cuda_sm70_warpsync - $__internal_87_$__cuda_sm70_shflsync_bfly_p)
$__internal_87_$__cuda_sm70_shflsync_bfly_p:
[----:B------:R-:W-:Y:S01]  /*26f0*/  MOV R3, 0x0 ;  /* 0x0000000000037802 */ /* 0x000fe20000000f00 */
[----:B------:R-:W-:Y:S04]  /*2700*/  WARPSYNC R31 ;  /* 0x0000001f00007348 */ /* 0x000fe80003800000 */
[----:B------:R1:W2:Y:S01]  /*2710*/  SHFL.BFLY PT, R29, R30, R29, R32 ;  /* 0x0c00001d1e1d7389 */ /* 0x0002a200000e0020 */
[----:B------:R-:W-:Y:S05]  /*2720*/  RET.REL.NODEC R2 `(_ZN12tensorrt_llm7kernels32fusedQKNormRopeKernelNTokenHeadsIN3c108BFloat16EfLi128ELb0ELi2EEEvPviiifPKvS6_S6_PKlii) ;  /* 0xffffd8d002007950 */ /* 0x000fea0003c3ffff */
        .weak           $__internal_88_$__cuda_sm70_warpsync
        .type           $__internal_88_$__cuda_sm70_warpsync,@function
        .size           $__internal_88_$__cuda_sm70_warpsync,(.L_x_3724 - $__internal_88_$__cuda_sm70_warpsync)
$__internal_88_$__cuda_sm70_warpsync:
[----:B------:R-:W-:Y:S04]  /*2730*/  WARPSYNC R3 ;  /* 0x0000000300007348 */ /* 0x000fe80003800000 */
[----:B------:R-:W-:-:S04]  /*2740*/  IMAD.MOV.U32 R3, RZ, RZ, 0x0 ;  /* 0x00000000ff037424 */ /* 0x000fc800078e00ff */
[----:B------:R-:W-:Y:S05]  /*2750*/  RET.REL.NODEC R2 `(_ZN12tensorrt_llm7kernels32fusedQKNormRopeKernelNTokenHeadsIN3c108BFloat16EfLi128ELb0ELi2EEEvPviiifPKvS6_S6_PKlii) ;  /* 0xffffd8a002007950 */ /* 0x000fea0003c3ffff */
.L_x_1671:
        /* <DEDUP_REMOVED lines=10> */
.L_x_3724:


//--------------------- .text._ZN12tensorrt_llm7kernels32fusedQKNormRopeKernelNTokenHeadsIN3c108BFloat16EfLi128ELb1ELi2EEEvPviiifPKvS6_S6_PKlii --------------------------
	.section	.text._ZN12tensorrt_llm7kernels32fusedQKNormRopeKernelNTokenHeadsIN3c108BFloat16EfLi128ELb1ELi2EEEvPviiifPKvS6_S6_PKlii,"ax",@progbits
	.sectioninfo	@"SHI_REGISTERS=40"
	.align	128
        .global         _ZN12tensorrt_llm7kernels32fusedQKNormRopeKernelNTokenHeadsIN3c108BFloat16EfLi128ELb1ELi2EEEvPviiifPKvS6_S6_PKlii
        .type           _ZN12tensorrt_llm7kernels32fusedQKNormRopeKernelNTokenHeadsIN3c108BFloat16EfLi128ELb1ELi2EEEvPviiifPKvS6_S6_PKlii,@function
        .size           _ZN12tensorrt_llm7kernels32fusedQKNormRopeKernelNTokenHeadsIN3c108BFloat16EfLi128ELb1ELi2EEEvPviiifPKvS6_S6_PKlii,(.L_x_3725 - _ZN12tensorrt_llm7kernels32fusedQKNormRopeKernelNTokenHeadsIN3c108BFloat16EfLi128ELb1ELi2EEEvPviiifPKvS6_S6_PKlii)
        .other          _ZN12tensorrt_llm7kernels32fusedQKNormRopeKernelNTokenHeadsIN3c108BFloat16EfLi128ELb1ELi2EEEvPviiifPKvS6_S6_PKlii,@"STO_CUDA_ENTRY STV_DEFAULT"
_ZN12tensorrt_llm7kernels32fusedQKNormRopeKernelNTokenHeadsIN3c108BFloat16EfLi128ELb1ELi2EEEvPviiifPKvS6_S6_PKlii:
.text._ZN12tensorrt_llm7kernels32fusedQKNormRopeKernelNTokenHeadsIN3c108BFloat16EfLi128ELb1ELi2EEEvPviiifPKvS6_S6_PKlii:
        /* <DEDUP_REMOVED lines=58> */
[----:B------:R-:W-:Y:S01]  /*03a0*/  IMAD.MOV.U32 R20, RZ, RZ, RZ ;  /* 0x000000ffff147224 */ /* 0x000fe200078e00ff */
[----:B------:R-:W-:Y:S02]  /*03b0*/  MOV R14, c[0x0][0x168] ;  /* 0x00005a00000e7a02 */ /* 0x000fe40000000f00 */
        /* <DEDUP_REMOVED lines=10> */
[----:B------:R-:W-:Y:S02]  /*0460*/  IMAD.IADD R17, R23, 0x1, -R0 ;  /* 0x0000000117117824 */ /* 0x000fe400078e0a00 */
[----:B------:R-:W-:Y:S01]  /*0470*/  IMAD.MOV.U32 R20, RZ, RZ, RZ ;  /* 0x000000ffff147224 */ /* 0x000fe200078e00ff */
[----:B------:R-:W-:-:S03]  /*0480*/  LEA R15, R21, R6, 0x3 ;  /* 0x00000006150f7211 */ /* 0x000fc600078e18ff */
.L_x_1676:
[C-C-:B-1----:R-:W-:Y:S01]  /*0490*/  IMAD.IADD R6, R19.reuse, 0x1, R20.reuse ;  /* 0x0000000113067824 */ /* 0x142fe200078e0214 */
[C-C-:B------:R-:W-:Y:S02]  /*04a0*/  IADD3 R8, R19.reuse, 0x1, R20.reuse ;  /* 0x0000000113087810 */ /* 0x140fe40007ffe014 */
[C-C-:B------:R-:W-:Y:S02]  /*04b0*/  IADD3 R11, R19.reuse, 0x2, R20.reuse ;  /* 0x00000002130b7810 */ /* 0x140fe40007ffe014 */
[----:B------:R-:W-:Y:S02]  /*04c0*/  ISETP.GE.AND P2, PT, R6, c[0x0][0x168], PT ;  /* 0x00005a0006007a0c */ /* 0x000fe40003f46270 */
[----:B------:R-:W-:-:S02]  /*04d0*/  IADD3 R13, R19, 0x3, R20 ;  /* 0x00000003130d7810 */ /* 0x000fc40007ffe014 */
[----:B------:R-:W-:Y:S02]  /*04e0*/  SEL R7, RZ, c[0x0][0x168], !P2 ;  /* 0x00005a00ff077a07 */ /* 0x000fe40005000000 */
[----:B------:R-:W-:Y:S02]  /*04f0*/  ISETP.GE.AND P3, PT, R8, c[0x0][0x168], PT ;  /* 0x00005a0008007a0c */ /* 0x000fe40003f66270 */
[----:B------:R-:W-:Y:S01]  /*0500*/  ISETP.GE.AND P4, PT, R11, c[0x0][0x168], PT ;  /* 0x00005a000b007a0c */ /* 0x000fe20003f86270 */
[----:B------:R-:W-:Y:S01]  /*0510*/  IMAD.IADD R9, R6, 0x1, -R7 ;  /* 0x0000000106097824 */ /* 0x000fe200078e0a07 */
[----:B------:R-:W-:Y:S02]  /*0520*/  ISETP.GE.AND P5, PT, R13, c[0x0][0x168], PT ;  /* 0x00005a000d007a0c */ /* 0x000fe40003fa6270 */
[----:B------:R-:W-:Y:S02]  /*0530*/  SEL R7, RZ, c[0x0][0x168], !P3 ;  /* 0x00005a00ff077a07 */ /* 0x000fe40005800000 */
[----:B------:R-:W-:-:S02]  /*0540*/  SEL R12, RZ, c[0x0][0x168], !P4 ;  /* 0x00005a00ff0c7a07 */ /* 0x000fc40006000000 */
[----:B------:R-:W-:Y:S01]  /*0550*/  SEL R22, RZ, c[0x0][0x168], !P5 ;  /* 0x00005a00ff167a07 */ /* 0x000fe20006800000 */
[----:B------:R-:W-:Y:S01]  /*0560*/  IMAD.IADD R6, R8, 0x1, -R7 ;  /* 0x0000000108067824 */ /* 0x000fe200078e0a07 */
[-C--:B------:R-:W-:Y:S01]  /*0570*/  SEL R10, R5, R14.reuse, !P2 ;  /* 0x0000000e050a7207 */ /* 0x080fe20005000000 */
[----:B------:R-:W-:Y:S01]  /*0580*/  IMAD.IADD R7, R11, 0x1, -R12 ;  /* 0x000000010b077824 */ /* 0x000fe200078e0a0c */
[-C--:B------:R-:W-:Y:S01]  /*0590*/  SEL R12, R5, R14.reuse, !P3 ;  /* 0x0000000e050c7207 */ /* 0x080fe20005800000 */
[----:B------:R-:W-:Y:S01]  /*05a0*/  IMAD.IADD R8, R13, 0x1, -R22 ;  /* 0x000000010d087824 */ /* 0x000fe200078e0a16 */
[CC--:B------:R-:W-:Y:S02]  /*05b0*/  SEL R22, R5.reuse, R14.reuse, !P4 ;  /* 0x0000000e05167207 */ /* 0x0c0fe40006000000 */
[----:B------:R-:W-:Y:S01]  /*05c0*/  SEL R24, R5, R14, !P5 ;  /* 0x0000000e05187207 */ /* 0x000fe20006800000 */
[C---:B------:R-:W-:Y:S01]  /*05d0*/  IMAD R11, R21.reuse, 0x4, R12 ;  /* 0x00000004150b7824 */ /* 0x040fe200078e020c */
[C---:B------:R-:W-:Y:S01]  /*05e0*/  LEA R10, R21.reuse, R10, 0x2 ;  /* 0x0000000a150a7211 */ /* 0x040fe200078e10ff */
[----:B------:R-:W-:Y:S01]  /*05f0*/  IMAD R22, R21, 0x4, R22 ;  /* 0x0000000415167824 */ /* 0x000fe200078e0216 */
[----:B------:R-:W-:Y:S01]  /*0600*/  IADD3 R17, R17, -0x4, RZ ;  /* 0xfffffffc11117810 */ /* 0x000fe20007ffe0ff */
[----:B------:R-:W-:Y:S01]  /*0610*/  IMAD R25, R21, 0x4, R24 ;  /* 0x0000000415197824 */ /* 0x000fe200078e0218 */
[----:B------:R-:W-:Y:S01]  /*0620*/  LEA R11, R6, R11, 0x7 ;  /* 0x0000000b060b7211 */ /* 0x000fe200078e38ff */
[----:B------:R-:W-:Y:S01]  /*0630*/  IMAD R9, R9, 0x80, R10 ;  /* 0x0000008009097824 */ /* 0x000fe200078e020a */
[----:B------:R-:W-:Y:S01]  /*0640*/  ISETP.NE.AND P2, PT, R17, RZ, PT ;  /* 0x000000ff1100720c */ /* 0x000fe20003f45270 */
[----:B------:R-:W-:-:S02]  /*0650*/  IMAD.MOV.U32 R12, RZ, RZ, 0x2 ;  /* 0x00000002ff0c7424 */ /* 0x000fc400078e00ff */
        /* <DEDUP_REMOVED lines=16> */
.L_x_1675:
[----:B------:R-:W-:Y:S05]  /*0760*/  BSYNC B1 ;  /* 0x0000000000017941 */ /* 0x000fea0003800000 */
.L_x_1674:
        /* <DEDUP_REMOVED lines=9> */
.L_x_1677:
[----:B------:R-:W-:Y:S02]  /*0800*/  ISETP.GE.AND P0, PT, R10, c[0x0][0x168], PT ;  /* 0x00005a000a007a0c */ /* 0x000fe40003f06270 */
[----:B------:R-:W-:Y:S02]  /*0810*/  IADD3 R0, R0, -0x1, RZ ;  /* 0xffffffff00007810 */ /* 0x000fe40007ffe0ff */
[----:B------:R-:W-:Y:S02]  /*0820*/  SEL R6, RZ, c[0x0][0x168], !P0 ;  /* 0x00005a00ff067a07 */ /* 0x000fe40004000000 */
[----:B------:R-:W-:Y:S02]  /*0830*/  SEL R7, R5, R14, !P0 ;  /* 0x0000000e05077207 */ /* 0x000fe40004000000 */
[----:B------:R-:W-:-:S02]  /*0840*/  ISETP.NE.AND P0, PT, R0, RZ, PT ;  /* 0x000000ff0000720c */ /* 0x000fc40003f05270 */
        /* <DEDUP_REMOVED lines=11> */
.L_x_1673:
[----:B------:R-:W-:Y:S05]  /*0900*/  BSYNC B0 ;  /* 0x0000000000007941 */ /* 0x000fea0003800000 */
.L_x_1672:
[----:B------:R-:W-:Y:S01]  /*0910*/  HFMA2.MMA R5, -RZ, RZ, 0, 2.384185791015625e-07 ;  /* 0x00000004ff057435 */ /* 0x000fe200000001ff */
[----:B------:R-:W-:Y:S01]  /*0920*/  IMAD.MOV.U32 R0, RZ, RZ, c[0x0][0x19c] ;  /* 0x00006700ff007624 */ /* 0x000fe200078e00ff */
[----:B------:R-:W0:Y:S01]  /*0930*/  LDGDEPBAR ;  /* 0x00000000000079af */ /* 0x000e220000000000 */
[----:B------:R-:W-:Y:S07]  /*0940*/  BSSY B0, `(.L_x_1678) ;  /* 0x00000a4000007945 */ /* 0x000fee0003800000 */
        /* <DEDUP_REMOVED lines=31> */
.L_x_1682:
        /* <DEDUP_REMOVED lines=13> */
.L_x_1681:
[----:B------:R-:W-:Y:S05]  /*0c10*/  BSYNC B1 ;  /* 0x0000000000017941 */ /* 0x000fea0003800000 */
.L_x_1680:
        /* <DEDUP_REMOVED lines=20> */
.L_x_1685:
        /* <DEDUP_REMOVED lines=49> */
.L_x_1684:
[----:B------:R-:W-:Y:S05]  /*1070*/  BSYNC B1 ;  /* 0x0000000000017941 */ /* 0x000fea0003800000 */
.L_x_1683:
        /* <DEDUP_REMOVED lines=32> */
.L_x_1687:
[----:B------:R-:W-:Y:S05]  /*1280*/  BSYNC B1 ;  /* 0x0000000000017941 */ /* 0x000fea0003800000 */
.L_x_1686:
        /* <DEDUP_REMOVED lines=15> */
.L_x_1679:
[----:B------:R-:W-:Y:S05]  /*1380*/  BSYNC B0 ;  /* 0x0000000000007941 */ /* 0x000fea0003800000 */
.L_x_1678:
        /* <DEDUP_REMOVED lines=39> */
.L_x_1694:
        /* <DEDUP_REMOVED lines=12> */
.L_x_1695:
        /* <DEDUP_REMOVED lines=9> */
.L_x_1696:
        /* <DEDUP_REMOVED lines=20> */
.L_x_1691:
[----:B------:R-:W-:Y:S05]  /*1890*/  BSYNC B0 ;  /* 0x0000000000007941 */ /* 0x000fea0003800000 */
.L_x_1690:
        /* <DEDUP_REMOVED lines=15> */
.L_x_1693:
[----:B------:R-:W-:Y:S05]  /*1990*/  BSYNC B0 ;  /* 0x0000000000007941 */ /* 0x000fea0003800000 */
.L_x_1692:
        /* <DEDUP_REMOVED lines=16> */
.L_x_1688:
[----:B------:R-:W-:Y:S01]  /*1aa0*/  IMAD.MOV.U32 R25, RZ, RZ, 0x10 ;  /* 0x00000010ff197424 */ /* 0x000fe200078e00ff */
[----:B------:R-:W-:Y:S01]  /*1ab0*/  MOV R28, 0x1af0 ;  /* 0x00001af0001c7802 */ /* 0x000fe20000000f00 */
[----:B------:R-:W-:Y:S02]  /*1ac0*/  IMAD.MOV.U32 R24, RZ, RZ, 0x1f ;  /* 0x0000001fff187424 */ /* 0x000fe400078e00ff */
[----:B------:R-:W-:Y:S02]  /*1ad0*/  IMAD.MOV.U32 R15, RZ, RZ, -0x1 ;  /* 0xffffffffff0f7424 */ /* 0x000fe400078e00ff */
[----:B------:R-:W-:Y:S05]  /*1ae0*/  CALL.REL.NOINC `($__internal_89_$__cuda_sm70_shflsync_bfly_p) ;  /* 0x000001a000007944 */ /* 0x000fea0003c00000 */
[----:B-12---:R-:W-:Y:S05]  /*1af0*/  BRA `(.L_x_1695) ;  /* 0xfffffbc000007947 */ /* 0x006fea000383ffff */
.L_x_1689:
[----:B------:R-:W-:Y:S01]  /*1b00*/  IMAD.MOV.U32 R25, RZ, RZ, 0x8 ;  /* 0x00000008ff197424 */ /* 0x000fe200078e00ff */
[----:B------:R-:W-:Y:S01]  /*1b10*/  MOV R24, 0x1f ;  /* 0x0000001f00187802 */ /* 0x000fe20000000f00 */
[----:B------:R-:W-:Y:S01]  /*1b20*/  IMAD.MOV.U32 R15, RZ, RZ, -0x1 ;  /* 0xffffffffff0f7424 */ /* 0x000fe200078e00ff */
[----:B------:R-:W-:Y:S02]  /*1b30*/  MOV R28, 0x1b50 ;  /* 0x00001b50001c7802 */ /* 0x000fe40000000f00 */
[----:B------:R-:W-:Y:S05]  /*1b40*/  CALL.REL.NOINC `($__internal_89_$__cuda_sm70_shflsync_bfly_p) ;  /* 0x0000014000007944 */ /* 0x000fea0003c00000 */
[----:B-12---:R-:W-:Y:S01]  /*1b50*/  FADD.FTZ R27, R27, R24 ;  /* 0x000000181b1b7221 */ /* 0x006fe20000010000 */
[----:B------:R-:W-:Y:S01]  /*1b60*/  MOV R28, 0x1bb0 ;  /* 0x00001bb0001c7802 */ /* 0x000fe20000000f00 */
[----:B------:R-:W-:-:S02]  /*1b70*/  IMAD.MOV.U32 R25, RZ, RZ, 0x4 ;  /* 0x00000004ff197424 */ /* 0x000fc400078e00ff */
[----:B------:R-:W-:Y:S02]  /*1b80*/  IMAD.MOV.U32 R24, RZ, RZ, 0x1f ;  /* 0x0000001fff187424 */ /* 0x000fe400078e00ff */
[----:B------:R-:W-:Y:S02]  /*1b90*/  IMAD.MOV.U32 R15, RZ, RZ, -0x1 ;  /* 0xffffffffff0f7424 */ /* 0x000fe400078e00ff */
[----:B------:R-:W-:Y:S05]  /*1ba0*/  CALL.REL.NOINC `($__internal_89_$__cuda_sm70_shflsync_bfly_p) ;  /* 0x000000e000007944 */ /* 0x000fea0003c00000 */
[----:B-1----:R-:W-:Y:S01]  /*1bb0*/  HFMA2.MMA R25, -RZ, RZ, 0, 1.1920928955078125e-07 ;  /* 0x00000002ff197435 */ /* 0x002fe200000001ff */
[----:B--2---:R-:W-:Y:S01]  /*1bc0*/  FADD.FTZ R27, R27, R24 ;  /* 0x000000181b1b7221 */ /* 0x004fe20000010000 */
[----:B------:R-:W-:Y:S01]  /*1bd0*/  MOV R28, 0x1c10 ;  /* 0x00001c10001c7802 */ /* 0x000fe20000000f00 */
[----:B------:R-:W-:Y:S02]  /*1be0*/  IMAD.MOV.U32 R24, RZ, RZ, 0x1f ;  /* 0x0000001fff187424 */ /* 0x000fe400078e00ff */
[----:B------:R-:W-:Y:S02]  /*1bf0*/  IMAD.MOV.U32 R15, RZ, RZ, -0x1 ;  /* 0xffffffffff0f7424 */ /* 0x000fe400078e00ff */
[----:B------:R-:W-:Y:S05]  /*1c00*/  CALL.REL.NOINC `($__internal_89_$__cuda_sm70_shflsync_bfly_p) ;  /* 0x0000008000007944 */ /* 0x000fea0003c00000 */
[----:B--2---:R-:W-:Y:S01]  /*1c10*/  FADD.FTZ R29, R27, R24 ;  /* 0x000000181b1d7221 */ /* 0x004fe20000010000 */
[----:B-1----:R-:W-:Y:S01]  /*1c20*/  MOV R15, 0xffffffff ;  /* 0xffffffff000f7802 */ /* 0x002fe20000000f00 */
[----:B------:R-:W-:Y:S01]  /*1c30*/  IMAD.MOV.U32 R25, RZ, RZ, 0x1 ;  /* 0x00000001ff197424 */ /* 0x000fe200078e00ff */
[----:B------:R-:W-:Y:S01]  /*1c40*/  MOV R28, 0x1c80 ;  /* 0x00001c80001c7802 */ /* 0x000fe20000000f00 */
[----:B------:R-:W-:-:S02]  /*1c50*/  IMAD.MOV.U32 R24, RZ, RZ, 0x1f ;  /* 0x0000001fff187424 */ /* 0x000fc400078e00ff */
[----:B------:R-:W-:Y:S02]  /*1c60*/  IMAD.MOV.U32 R27, RZ, RZ, R29 ;  /* 0x000000ffff1b7224 */ /* 0x000fe400078e001d */
[----:B------:R-:W-:Y:S05]  /*1c70*/  CALL.REL.NOINC `($__internal_89_$__cuda_sm70_shflsync_bfly_p) ;  /* 0x0000001000007944 */ /* 0x000fea0003c00000 */
[----:B-12---:R-:W-:Y:S05]  /*1c80*/  BRA `(.L_x_1696) ;  /* 0xfffffac000007947 */ /* 0x006fea000383ffff */
        .weak           $__internal_89_$__cuda_sm70_shflsync_bfly_p
        .type           $__internal_89_$__cuda_sm70_shflsync_bfly_p,@function
        .size           $__internal_89_$__cuda_sm70_shflsync_bfly_p,(.L_x_3725 - $__internal_89_$__cuda_sm70_shflsync_bfly_p)
$__internal_89_$__cuda_sm70_shflsync_bfly_p:
[----:B------:R-:W-:Y:S01]  /*1c90*/  IMAD.MOV.U32 R30, RZ, RZ, R28 ;  /* 0x000000ffff1e7224 */ /* 0x000fe200078e001c */
[----:B------:R-:W-:Y:S04]  /*1ca0*/  WARPSYNC R15 ;  /* 0x0000000f00007348 */ /* 0x000fe80003800000 */
[----:B------:R-:W-:Y:S01]  /*1cb0*/  IMAD.MOV.U32 R31, RZ, RZ, 0x0 ;  /* 0x00000000ff1f7424 */ /* 0x000fe200078e00ff */
[----:B------:R1:W2:Y:S03]  /*1cc0*/  SHFL.BFLY PT, R24, R27, R25, R24 ;  /* 0x0c0000191b187389 */ /* 0x0002a600000e0018 */
[----:B------:R-:W-:Y:S05]  /*1cd0*/  RET.REL.NODEC R30 `(_ZN12tensorrt_llm7kernels32fusedQKNormRopeKernelNTokenHeadsIN3c108BFloat16EfLi128ELb1ELi2EEEvPviiifPKvS6_S6_PKlii) ;  /* 0xffffe3201e007950 */ /* 0x000fea0003c3ffff */
.L_x_1697:
        /* <DEDUP_REMOVED lines=10> */
.L_x_3725:


//--------------------- .text._ZN12tensorrt_llm7kernels32fusedQKNormRopeKernelNTokenHeadsIN3c108BFloat16EfLi64ELb0ELi2EEEvPviiifPKvS6_S6_PKlii --------------------------
	.section	.text._ZN12tensorrt_llm7kernels32fusedQKNormRopeKernelNTokenHeadsIN3c108BFloat16EfLi64ELb0ELi2EEEvPviiifPKvS6_S6_PKlii,"ax",@progbits
	.sectioninfo	@"SHI_REGISTERS=32"
	.align	128
        .global         _ZN12tensorrt_llm7kernels32fusedQKNormRopeKernelNTokenHeadsIN3c108BFloat16EfLi64ELb0ELi2EEEvPviiifPKvS6_S6_PKlii
        .type           _ZN12tensorrt_llm7kernels32fusedQKNormRopeKernelNTokenHeadsIN3c108BFloat16EfLi64ELb0ELi2EEEvPviiifPKvS6_S6_PKlii,@function
        .size           _ZN12tensorrt_llm7kernels32fusedQKNormRopeKernelNTokenHeadsIN3c108BFloat16EfLi64ELb0ELi2EEEvPviiifPKvS6_S6_PKlii,(.L_x_3727 - _ZN12tensorrt_llm7kernels32fusedQKNormRopeKernelNTokenHeadsIN3c108BFloat16EfLi64ELb0ELi2EEEvPviiifPKvS6_S6_PKlii)
        .other          _ZN12tensorrt_llm7kernels32fusedQKNormRopeKernelNTokenHeadsIN3c108BFloat16EfLi64ELb0ELi2EEEvPviiifPKvS6_S6_PKlii,@"STO_CUDA_ENTRY STV_DEFAULT"
_ZN12tensorrt_llm7kernels32fusedQKNormRopeKernelNTokenHeadsIN3c108BFloat16EfLi64ELb0ELi2EEEvPviiifPKvS6_S6_PKlii:
.text._ZN12tensorrt_llm7kernels32fusedQKNormRopeKernelNTokenHeadsIN3c108BFloat16EfLi64ELb0ELi2EEEvPviiifPKvS6_S6_PKlii:
        /* <DEDUP_REMOVED lines=13> */
[----:B--2---:R-:W-:Y:S02]  /*00d0*/  IMAD R11, R6, UR4, R9 ;  /* 0x00000004060b7c24 */ /* 0x004fe4000f8e0209 */
[----:B---3--:R-:W1:Y:S02]  /*00e0*/  MUFU.RCP R4, R4 ;  /* 0x0000000400047308 */ /* 0x008e640000001000 */
        /* <DEDUP_REMOVED lines=59> */
.L_x_1702:
        /* <DEDUP_REMOVED lines=14> */
[----:B------:R-:W-:-:S02]  /*0580*/  SEL R14, R0, R21, !P2 ;  /* 0x00000015000e7207 */ /* 0x000fc40005000000 */
[----:B------:R-:W-:Y:S01]  /*0590*/  IADD3 R11, R15, -R16, RZ ;  /* 0x800000100f0b7210 */ /* 0x000fe20007ffe0ff */
[----:B------:R-:W-:Y:S01]  /*05a0*/  IMAD.IADD R12, R17, 0x1, -R22 ;  /* 0x00000001110c7824 */ /* 0x000fe200078e0a16 */
[CC--:B------:R-:W-:Y:S01]  /*05b0*/  SEL R16, R0.reuse, R21.reuse, !P3 ;  /* 0x0000001500107207 */ /* 0x0c0fe20005800000 */
[C---:B------:R-:W-:Y:S01]  /*05c0*/  IMAD R14, R5.reuse, 0x2, R14 ;  /* 0x00000002050e7824 */ /* 0x040fe200078e020e */
[CC--:B------:R-:W-:Y:S02]  /*05d0*/  SEL R24, R0.reuse, R21.reuse, !P5 ;  /* 0x0000001500187207 */ /* 0x0c0fe40006800000 */
[----:B------:R-:W-:Y:S01]  /*05e0*/  SEL R22, R0, R21, !P4 ;  /* 0x0000001500167207 */ /* 0x000fe20006000000 */
[C---:B------:R-:W-:Y:S01]  /*05f0*/  IMAD R15, R5.reuse, 0x2, R16 ;  /* 0x00000002050f7824 */ /* 0x040fe200078e0210 */
[----:B------:R-:W-:Y:S01]  /*0600*/  IADD3 R20, R20, -0x4, RZ ;  /* 0xfffffffc14147810 */ /* 0x000fe20007ffe0ff */
[C---:B------:R-:W-:Y:S01]  /*0610*/  IMAD R25, R5.reuse, 0x2, R24 ;  /* 0x0000000205197824 */ /* 0x040fe200078e0218 */
[----:B------:R-:W-:Y:S01]  /*0620*/  LEA R22, R5, R22, 0x1 ;  /* 0x0000001605167211 */ /* 0x000fe200078e08ff */
[----:B------:R-:W-:Y:S01]  /*0630*/  IMAD R13, R13, 0x40, R14 ;  /* 0x000000400d0d7824 */ /* 0x000fe200078e020e */
[----:B------:R-:W-:Y:S01]  /*0640*/  ISETP.NE.AND P2, PT, R20, RZ, PT ;  /* 0x000000ff1400720c */ /* 0x000fe20003f45270 */
[----:B------:R-:W-:Y:S01]  /*0650*/  IMAD.MOV.U32 R16, RZ, RZ, 0x2 ;  /* 0x00000002ff107424 */ /* 0x000fe200078e00ff */
[----:B------:R-:W-:Y:S01]  /*0660*/  LEA R27, R12, R25, 0x6 ;  /* 0x000000190c1b7211 */ /* 0x000fe200078e30ff */
        /* <DEDUP_REMOVED lines=16> */
.L_x_1701:
[----:B------:R-:W-:Y:S05]  /*0770*/  BSYNC B1 ;  /* 0x0000000000017941 */ /* 0x000fea0003800000 */
.L_x_1700:
[----:B------:R-:W-:Y:S05]  /*0780*/  @!P0 BRA `(.L_x_1699) ;  /* 0x0000018000008947 */ /* 0x000fea0003800000 */
[----:B-1----:R-:W-:Y:S01]  /*0790*/  LEA R10, R5, UR4, 0x2 ;  /* 0x00000004050a7c11 */ /* 0x002fe2000f8e10ff */
[----:B------:R-:W-:Y:S01]  /*07a0*/  IMAD R12, R8, 0x40, R5 ;  /* 0x00000040080c7824 */ /* 0x000fe200078e0205 */
[----:B------:R-:W-:Y:S01]  /*07b0*/  IADD3 R13, R4, R23, RZ ;  /* 0x00000017040d7210 */ /* 0x000fe20007ffe0ff */
[----:B------:R-:W-:-:S02]  /*07c0*/  IMAD.MOV.U32 R14, RZ, RZ, 0x2 ;  /* 0x00000002ff0e7424 */ /* 0x000fc400078e00ff */
[----:B------:R-:W-:Y:S02]  /*07d0*/  IMAD.IADD R10, R3, 0x1, R10 ;  /* 0x00000001030a7824 */ /* 0x000fe400078e020a */
[C---:B------:R-:W-:Y:S02]  /*07e0*/  IMAD R12, R23.reuse, 0x20, R12 ;  /* 0x00000020170c7824 */ /* 0x040fe400078e020c */
[----:B------:R-:W-:Y:S02]  /*07f0*/  IMAD R23, R23, 0x80, R10 ;  /* 0x0000008017177824 */ /* 0x000fe400078e020a */
[----:B------:R-:W-:Y:S02]  /*0800*/  IMAD.SHL.U32 R12, R12, 0x2, RZ ;  /* 0x000000020c0c7824 */ /* 0x000fe400078e00ff */
.L_x_1703:
        /* <DEDUP_REMOVED lines=16> */
.L_x_1699:
[----:B------:R-:W-:Y:S05]  /*0910*/  BSYNC B0 ;  /* 0x0000000000007941 */ /* 0x000fea0003800000 */
.L_x_1698:
[----:B-1----:R-:W-:Y:S01]  /*0920*/  MOV R11, 0x4 ;  /* 0x00000004000b7802 */ /* 0x002fe20000000f00 */
[----:B------:R-:W-:Y:S01]  /*0930*/  IMAD.MOV.U32 R0, RZ, RZ, c[0x0][0x19c] ;  /* 0x00006700ff007624 */ /* 0x000fe200078e00ff */
[----:B------:R-:W0:Y:S01]  /*0940*/  LDGDEPBAR ;  /* 0x00000000000079af */ /* 0x000e220000000000 */
[----:B------:R-:W-:Y:S02]  /*0950*/  BSSY B0, `(.L_x_1704) ;  /* 0x00000a6000007945 */ /* 0x000fe40003800000 */
        /* <DEDUP_REMOVED lines=31> */
.L_x_1708:
        /* <DEDUP_REMOVED lines=13> */
.L_x_1707:
[----:B------:R-:W-:Y:S05]  /*0c20*/  BSYNC B1 ;  /* 0x0000000000017941 */ /* 0x000fea0003800000 */
.L_x_1706:
        /* <DEDUP_REMOVED lines=22> */
.L_x_1711:
        /* <DEDUP_REMOVED lines=49> */
.L_x_1710:
[----:B------:R-:W-:Y:S05]  /*10a0*/  BSYNC B1 ;  /* 0x0000000000017941 */ /* 0x000fea0003800000 */
.L_x_1709:
        /* <DEDUP_REMOVED lines=32> */
.L_x_1713:
[----:B------:R-:W-:Y:S05]  /*12b0*/  BSYNC B1 ;  /* 0x0000000000017941 */ /* 0x000fea0003800000 */
.L_x_1712:
        /* <DEDUP_REMOVED lines=15> */
.L_x_1705:
[----:B------:R-:W-:Y:S05]  /*13b0*/  BSYNC B0 ;  /* 0x0000000000007941 */ /* 0x000fea0003800000 */
.L_x_1704:
        /* <DEDUP_REMOVED lines=53> */
.L_x_1724:
        /* <DEDUP_REMOVED lines=8> */
.L_x_1725:
        /* <DEDUP_REMOVED lines=9> */
.L_x_1726:
        /* <DEDUP_REMOVED lines=13> */
.L_x_1717:
[----:B------:R-:W-:Y:S05]  /*18f0*/  BSYNC B0 ;  /* 0x0000000000007941 */ /* 0x000fea0003800000 */
.L_x_1716:
        /* <DEDUP_REMOVED lines=8> */
[----:B-1----:R-:W-:Y:S05]  /*1980*/  CALL.REL.NOINC `($__internal_91_$__cuda_sm70_warpsync) ;  /* 0x0000070000007944 */ /* 0x002fea0003c00000 */
.L_x_1720:
[----:B------:R-:W-:-:S06]  /*1990*/  NOP ;  /* 0x0000000000007918 */ /* 0x000fcc0000000000 */
[----:B------:R-:W-:Y:S05]  /*19a0*/  BRA.DIV ~URZ, `(.L_x_1721) ;  /* 0x000005b27f007947 */ /* 0x000fea000b800000 */
[----:B-1----:R1:W2:Y:S02]  /*19b0*/  SHFL.BFLY PT, R23, R19, R14, 0x1f ;  /* 0x0c001f0e13177589 */ /* 0x0022a400000e0000 */
.L_x_1727:
        /* <DEDUP_REMOVED lines=32> */
.L_x_1728:
        /* <DEDUP_REMOVED lines=10> */
[----:B------:R-:W-:Y:S05]  /*1c60*/  CALL.REL.NOINC `($__internal_91_$__cuda_sm70_warpsync) ;  /* 0x0000042000007944 */ /* 0x000fea0003c00000 */
.L_x_1723:
[----:B------:R-:W-:-:S06]  /*1c70*/  NOP ;  /* 0x0000000000007918 */ /* 0x000fcc0000000000 */
.L_x_1719:
[----:B------:R-:W-:Y:S05]  /*1c80*/  BSYNC B0 ;  /* 0x0000000000007941 */ /* 0x000fea0003800000 */
.L_x_1718:
        /* <DEDUP_REMOVED lines=15> */
.L_x_1714:
[----:B------:R-:W-:Y:S01]  /*1d80*/  IMAD.MOV.U32 R26, RZ, RZ, 0x10 ;  /* 0x00000010ff1a7424 */ /* 0x000fe200078e00ff */
[----:B------:R-:W-:Y:S01]  /*1d90*/  MOV R24, 0xffffffff ;  /* 0xffffffff00187802 */ /* 0x000fe20000000f00 */
[----:B------:R-:W-:Y:S01]  /*1da0*/  IMAD.MOV.U32 R25, RZ, RZ, 0x1f ;  /* 0x0000001fff197424 */ /* 0x000fe200078e00ff */
[----:B------:R-:W-:Y:S02]  /*1db0*/  MOV R2, 0x1dd0 ;  /* 0x00001dd000027802 */ /* 0x000fe40000000f00 */
[----:B------:R-:W-:Y:S05]  /*1dc0*/  CALL.REL.NOINC `($__internal_90_$__cuda_sm70_shflsync_bfly_p) ;  /* 0x0000028000007944 */ /* 0x000fea0003c00000 */
[----:B-12---:R-:W-:Y:S05]  /*1dd0*/  BRA `(.L_x_1725) ;  /* 0xfffff9b000007947 */ /* 0x006fea000383ffff */
.L_x_1715:
[----:B------:R-:W-:Y:S01]  /*1de0*/  IMAD.MOV.U32 R26, RZ, RZ, 0x8 ;  /* 0x00000008ff1a7424 */ /* 0x000fe200078e00ff */
[----:B------:R-:W-:Y:S01]  /*1df0*/  MOV R2, 0x1e30 ;  /* 0x00001e3000027802 */ /* 0x000fe20000000f00 */
[----:B------:R-:W-:Y:S02]  /*1e00*/  IMAD.MOV.U32 R25, RZ, RZ, 0x1f ;  /* 0x0000001fff197424 */ /* 0x000fe400078e00ff */
[----:B------:R-:W-:-:S02]  /*1e10*/  IMAD.MOV.U32 R24, RZ, RZ, -0x1 ;  /* 0xffffffffff187424 */ /* 0x000fc400078e00ff */
[----:B------:R-:W-:Y:S05]  /*1e20*/  CALL.REL.NOINC `($__internal_90_$__cuda_sm70_shflsync_bfly_p) ;  /* 0x0000022000007944 */ /* 0x000fea0003c00000 */
[----:B-12---:R-:W-:Y:S01]  /*1e30*/  FADD.FTZ R23, R23, R25 ;  /* 0x0000001917177221 */ /* 0x006fe20000010000 */
[----:B------:R-:W-:Y:S01]  /*1e40*/  HFMA2.MMA R25, -RZ, RZ, 0, 1.847743988037109375e-06 ;  /* 0x0000001fff197435 */ /* 0x000fe200000001ff */
[----:B------:R-:W-:Y:S01]  /*1e50*/  IMAD.MOV.U32 R26, RZ, RZ, 0x4 ;  /* 0x00000004ff1a7424 */ /* 0x000fe200078e00ff */
[----:B------:R-:W-:Y:S01]  /*1e60*/  MOV R2, 0x1e90 ;  /* 0x00001e9000027802 */ /* 0x000fe20000000f00 */
[----:B------:R-:W-:-:S03]  /*1e70*/  IMAD.MOV.U32 R24, RZ, RZ, -0x1 ;  /* 0xffffffffff187424 */ /* 0x000fc600078e00ff */
[----:B------:R-:W-:Y:S05]  /*1e80*/  CALL.REL.NOINC `($__internal_90_$__cuda_sm70_shflsync_bfly_p) ;  /* 0x000001c000007944 */ /* 0x000fea0003c00000 */
[----:B-12---:R-:W-:Y:S01]  /*1e90*/  FADD.FTZ R23, R23, R25 ;  /* 0x0000001917177221 */ /* 0x006fe20000010000 */
[----:B------:R-:W-:Y:S01]  /*1ea0*/  MOV R2, 0x1ef0 ;  /* 0x00001ef000027802 */ /* 0x000fe20000000f00 */
[----:B------:R-:W-:-:S02]  /*1eb0*/  IMAD.MOV.U32 R26, RZ, RZ, 0x2 ;  /* 0x00000002ff1a7424 */ /* 0x000fc400078e00ff */
[----:B------:R-:W-:Y:S02]  /*1ec0*/  IMAD.MOV.U32 R25, RZ, RZ, 0x1f ;  /* 0x0000001fff197424 */ /* 0x000fe400078e00ff */
[----:B------:R-:W-:Y:S02]  /*1ed0*/  IMAD.MOV.U32 R24, RZ, RZ, -0x1 ;  /* 0xffffffffff187424 */ /* 0x000fe400078e00ff */
[----:B------:R-:W-:Y:S05]  /*1ee0*/  CALL.REL.NOINC `($__internal_90_$__cuda_sm70_shflsync_bfly_p) ;  /* 0x0000016000007944 */ /* 0x000fea0003c00000 */
[----:B-12---:R-:W-:Y:S01]  /*1ef0*/  FADD.FTZ R23, R23, R25 ;  /* 0x0000001917177221 */ /* 0x006fe20000010000 */
[----:B------:R-:W-:Y:S01]  /*1f00*/  MOV R26, 0x1 ;  /* 0x00000001001a7802 */ /* 0x000fe20000000f00 */
[----:B------:R-:W-:Y:S01]  /*1f10*/  IMAD.MOV.U32 R25, RZ, RZ, 0x1f ;  /* 0x0000001fff197424 */ /* 0x000fe200078e00ff */
[----:B------:R-:W-:Y:S01]  /*1f20*/  MOV R2, 0x1f50 ;  /* 0x00001f5000027802 */ /* 0x000fe20000000f00 */
[----:B------:R-:W-:Y:S02]  /*1f30*/  IMAD.MOV.U32 R24, RZ, RZ, -0x1 ;  /* 0xffffffffff187424 */ /* 0x000fe400078e00ff */
[----:B------:R-:W-:Y:S05]  /*1f40*/  CALL.REL.NOINC `($__internal_90_$__cuda_sm70_shflsync_bfly_p) ;  /* 0x0000010000007944 */ /* 0x000fea0003c00000 */
[----:B-12---:R-:W-:Y:S05]  /*1f50*/  BRA `(.L_x_1726) ;  /* 0xfffff8c000007947 */ /* 0x006fea000383ffff */
.L_x_1721:
[----:B------:R-:W-:Y:S01]  /*1f60*/  HFMA2.MMA R25, -RZ, RZ, 0, 1.847743988037109375e-06 ;  /* 0x0000001fff197435 */ /* 0x000fe200000001ff */
[----:B-1----:R-:W-:Y:S01]  /*1f70*/  IMAD.MOV.U32 R23, RZ, RZ, R19 ;  /* 0x000000ffff177224 */ /* 0x002fe200078e0013 */
[----:B------:R-:W-:Y:S01]  /*1f80*/  MOV R2, 0x1fc0 ;  /* 0x00001fc000027802 */ /* 0x000fe20000000f00 */
[----:B------:R-:W-:Y:S02]  /*1f90*/  IMAD.MOV.U32 R26, RZ, RZ, R14 ;  /* 0x000000ffff1a7224 */ /* 0x000fe400078e000e */
[----:B------:R-:W-:-:S02]  /*1fa0*/  IMAD.MOV.U32 R24, RZ, RZ, -0x1 ;  /* 0xffffffffff187424 */ /* 0x000fc400078e00ff */
[----:B------:R-:W-:Y:S05]  /*1fb0*/  CALL.REL.NOINC `($__internal_90_$__cuda_sm70_shflsync_bfly_p) ;  /* 0x0000009000007944 */ /* 0x000fea0003c00000 */
[----:B-12---:R-:W-:Y:S01]  /*1fc0*/  IMAD.MOV.U32 R23, RZ, RZ, R25 ;  /* 0x000000ffff177224 */ /* 0x006fe200078e0019 */
[----:B------:R-:W-:Y:S05]  /*1fd0*/  BRA `(.L_x_1727) ;  /* 0xfffff9e000007947 */ /* 0x000fea000383ffff */
.L_x_1722:
[----:B------:R-:W-:Y:S01]  /*1fe0*/  IMAD.MOV.U32 R23, RZ, RZ, R21 ;  /* 0x000000ffff177224 */ /* 0x000fe200078e0015 */
[----:B------:R-:W-:Y:S01]  /*1ff0*/  MOV R25, 0x1f ;  /* 0x0000001f00197802 */ /* 0x000fe20000000f00 */
[----:B------:R-:W-:Y:S01]  /*2000*/  IMAD.MOV.U32 R26, RZ, RZ, R14 ;  /* 0x000000ffff1a7224 */ /* 0x000fe200078e000e */
[----:B------:R-:W-:Y:S01]  /*2010*/  MOV R2, 0x2040 ;  /* 0x0000204000027802 */ /* 0x000fe20000000f00 */
[----:B------:R-:W-:-:S02]  /*2020*/  IMAD.MOV.U32 R24, RZ, RZ, -0x1 ;  /* 0xffffffffff187424 */ /* 0x000fc400078e00ff */
[----:B------:R-:W-:Y:S05]  /*2030*/  CALL.REL.NOINC `($__internal_90_$__cuda_sm70_shflsync_bfly_p) ;  /* 0x0000001000007944 */ /* 0x000fea0003c00000 */
[----:B-12---:R-:W-:Y:S05]  /*2040*/  BRA `(.L_x_1728) ;  /* 0xfffffb7000007947 */ /* 0x006fea000383ffff */
        .weak           $__internal_90_$__cuda_sm70_shflsync_bfly_p
        .type           $__internal_90_$__cuda_sm70_shflsync_bfly_p,@function
        .size           $__internal_90_$__cuda_sm70_shflsync_bfly_p,($__internal_91_$__cuda_sm70_warpsync - $__internal_90_$__cuda_sm70_shflsync_bfly_p)
$__internal_90_$__cuda_sm70_shflsync_bfly_p:
[----:B------:R-:W-:Y:S01]  /*2050*/  IMAD.MOV.U32 R3, RZ, RZ, 0x0 ;  /* 0x00000000ff037424 */ /* 0x000fe200078e00ff */
[----:B------:R-:W-:Y:S04]  /*2060*/  WARPSYNC R24 ;  /* 0x0000001800007348 */ /* 0x000fe80003800000 */
[----:B------:R1:W2:Y:S01]  /*2070*/  SHFL.BFLY PT, R25, R23, R26, R25 ;  /* 0x0c00001a17197389 */ /* 0x0002a200000e0019 */
[----:B------:R-:W-:Y:S05]  /*2080*/  RET.REL.NODEC R2 `(_ZN12tensorrt_llm7kernels32fusedQKNormRopeKernelNTokenHeadsIN3c108BFloat16EfLi64ELb0ELi2EEEvPviiifPKvS6_S6_PKlii) ;  /* 0xffffdf7002007950 */ /* 0x000fea0003c3ffff */
        .weak           $__internal_91_$__cuda_sm70_warpsync
        .type           $__internal_91_$__cuda_sm70_warpsync,@function
        .size           $__internal_91_$__cuda_sm70_warpsync,(.L_x_3727 - $__internal_91_$__cuda_sm70_warpsync)
$__internal_91_$__cuda_sm70_warpsync:
[----:B------:R-:W-:Y:S04]  /*2090*/  WARPSYNC R3 ;  /* 0x0000000300007348 */ /* 0x000fe80003800000 */
[----:B------:R-:W-:-:S04]  /*20a0*/  IMAD.MOV.U32 R3, RZ, RZ, 0x0 ;  /* 0x00000000ff037424 */ /* 0x000fc800078e00ff */
[----:B------:R-:W-:Y:S05]  /*20b0*/  RET.REL.NODEC R2 `(_ZN12tensorrt_llm7kernels32fusedQKNormRopeKernelNTokenHeadsIN3c108BFloat16EfLi64ELb0ELi2EEEvPviiifPKvS6_S6_PKlii) ;  /* 0xffffdf4002007950 */ /* 0x000fea0003c3ffff */
.L_x_1729:
        /* <DEDUP_REMOVED lines=12> */
.L_x_3727:


//--------------------- .text._ZN12tensorrt_llm7kernels32fusedQKNormRopeKernelNTokenHeadsIN3c108BFloat16EfLi64ELb1ELi2EEEvPviiifPKvS6_S6_PKlii --------------------------
	.section	.text._ZN12tensorrt_llm7kernels32fusedQKNormRopeKernelNTokenHeadsIN3c108BFloat16EfLi64ELb1ELi2EEEvPviiifPKvS6_S6_PKlii,"ax",@progbits
	.sectioninfo	@"SHI_REGISTERS=32"
	.align	128
        .global         _ZN12tensorrt_llm7kernels32fusedQKNormRopeKernelNTokenHeadsIN3c108BFloat16EfLi64ELb1ELi2EEEvPviiifPKvS6_S6_PKlii
        .type           _ZN12tensorrt_llm7kernels32fusedQKNormRopeKernelNTokenHeadsIN3c108BFloat16EfLi64ELb1ELi2EEEvPviiifPKvS6_S6_PKlii,@function
        .size           _ZN12tensorrt_llm7kernels32fusedQKNormRopeKernelNTokenHeadsIN3c108BFloat16EfLi64ELb1ELi2EEEvPviiifPKvS6_S6_PKlii,(.L_x_3728 - _ZN12tensorrt_llm7kernels32fusedQKNormRopeKernelNTokenHeadsIN3c108BFloat16EfLi64ELb1ELi2EEEvPviiifPKvS6_S6_PKlii)
        .other          _ZN12tensorrt_llm7kernels32fusedQKNormRopeKernelNTokenHeadsIN3c108BFloat16EfLi64ELb1ELi2EEEvPviiifPKvS6_S6_PKlii,@"STO_CUDA_ENTRY STV_DEFAULT"
_ZN12tensorrt_llm7kernels32fusedQKNormRopeKernelNTokenHeadsIN3c108BFloat16EfLi64ELb1ELi2EEEvPviiifPKvS6_S6_PKlii:
.text._ZN12tensorrt_llm7kernels32fusedQKNormRopeKernelNTokenHeadsIN3c108BFloat16EfLi64ELb1ELi2EEEvPviiifPKvS6_S6_PKlii:
        /* <DEDUP_REMOVED lines=73> */
.L_x_1734:
        /* <DEDUP_REMOVED lines=45> */
.L_x_1733:
[----:B------:R-:W-:Y:S05]  /*0760*/  BSYNC B1 ;  /* 0x0000000000017941 */ /* 0x000fea0003800000 */
.L_x_1732:
        /* <DEDUP_REMOVED lines=9> */
.L_x_1735:
        /* <DEDUP_REMOVED lines=16> */
.L_x_1731:
[----:B------:R-:W-:Y:S05]  /*0900*/  BSYNC B0 ;  /* 0x0000000000007941 */ /* 0x000fea0003800000 */
.L_x_1730:
        /* <DEDUP_REMOVED lines=35> */
.L_x_1740:
        /* <DEDUP_REMOVED lines=13> */
.L_x_1739:
[----:B------:R-:W-:Y:S05]  /*0c10*/  BSYNC B1 ;  /* 0x0000000000017941 */ /* 0x000fea0003800000 */
.L_x_1738:
        /* <DEDUP_REMOVED lines=21> */
.L_x_1743:
        /* <DEDUP_REMOVED lines=28> */
[----:B---3--:R-:W-:Y:S01]  /*0f30*/  IMAD.IADD R29, R19, 0x1, R26 ;  /* 0x00000001131d7824 */ /* 0x008fe200078e021a */
[----:B------:R1:W-:Y:S04]  /*0f40*/  LDGSTS.E.BYPASS.128 [R22], [R14.64+-0x400] ;  /* 0x00000c000e167fae */ /* 0x0003e8000b901c46 */
[----:B------:R2:W-:Y:S04]  /*0f50*/  LDGSTS.E.BYPASS.128 [R28], [R14.64+-0x200] ;  /* 0x00000e000e1c7fae */ /* 0x0005e8000b901c46 */
[----:B------:R3:W-:Y:S04]  /*0f60*/  LDGSTS.E.BYPASS.128 [R24], [R14.64] ;  /* 0x000000000e187fae */ /* 0x0007e8000b901c46 */
[----:B------:R4:W-:Y:S01]  /*0f70*/  LDGSTS.E.BYPASS.128 [R29], [R14.64+0x200] ;  /* 0x000002000e1d7fae */ /* 0x0009e2000b901c46 */
[----:B-1----:R-:W-:-:S02]  /*0f80*/  IADD3 R22, R17, R26, RZ ;  /* 0x0000001a11167210 */ /* 0x002fc40007ffe0ff */
[----:B--2---:R-:W-:-:S03]  /*0f90*/  IADD3 R28, R10, 0x1800, RZ ;  /* 0x000018000a1c7810 */ /* 0x004fc60007ffe0ff */
[----:B------:R1:W-:Y:S01]  /*0fa0*/  LDGSTS.E.BYPASS.128 [R22], [R14.64+0x400] ;  /* 0x000004000e167fae */ /* 0x0003e2000b901c46 */
[----:B------:R-:W-:Y:S01]  /*0fb0*/  IADD3 R10, P3, R10, 0x2000, RZ ;  /* 0x000020000a0a7810 */ /* 0x000fe20007f7e0ff */
[----:B---3--:R-:W-:Y:S02]  /*0fc0*/  IMAD.IADD R24, R19, 0x1, R28 ;  /* 0x0000000113187824 */ /* 0x008fe400078e021c */
[----:B----4-:R-:W-:Y:S01]  /*0fd0*/  IMAD.IADD R29, R11, 0x1, R26 ;  /* 0x000000010b1d7824 */ /* 0x010fe200078e021a */
[----:B------:R-:W-:Y:S01]  /*0fe0*/  IADD3 R26, R7, R28, RZ ;  /* 0x0000001c071a7210 */ /* 0x000fe20007ffe0ff */
[----:B------:R-:W-:-:S03]  /*0ff0*/  IMAD.X R9, RZ, RZ, R9, P3 ;  /* 0x000000ffff097224 */ /* 0x000fc600018e0609 */
[----:B------:R2:W-:Y:S01]  /*1000*/  LDGSTS.E.BYPASS.128 [R29], [R14.64+0x600] ;  /* 0x000006000e1d7fae */ /* 0x0005e2000b901c46 */
[----:B-1----:R-:W-:-:S03]  /*1010*/  IMAD.IADD R22, R17, 0x1, R28 ;  /* 0x0000000111167824 */ /* 0x002fc600078e021c */
[----:B------:R1:W-:Y:S04]  /*1020*/  LDGSTS.E.BYPASS.128 [R26], [R12.64+-0x800] ;  /* 0x000008000c1a7fae */ /* 0x0003e8000b901c46 */
[----:B------:R1:W-:Y:S01]  /*1030*/  LDGSTS.E.BYPASS.128 [R24], [R12.64+-0x600] ;  /* 0x00000a000c187fae */ /* 0x0003e2000b901c46 */
[----:B--2---:R-:W-:-:S03]  /*1040*/  IADD3 R29, R11, R28, RZ ;  /* 0x0000001c0b1d7210 */ /* 0x004fc60007ffe0ff */
[----:B------:R1:W-:Y:S04]  /*1050*/  LDGSTS.E.BYPASS.128 [R22], [R12.64+-0x400] ;  /* 0x00000c000c167fae */ /* 0x0003e8000b901c46 */
[----:B------:R1:W-:Y:S01]  /*1060*/  LDGSTS.E.BYPASS.128 [R29], [R12.64+-0x200] ;  /* 0x00000e000c1d7fae */ /* 0x0003e2000b901c46 */
[----:B------:R-:W-:Y:S05]  /*1070*/  @!P2 BRA `(.L_x_1743) ;  /* 0xfffffcf00000a947 */ /* 0x000fea000383ffff */
.L_x_1742:
[----:B------:R-:W-:Y:S05]  /*1080*/  BSYNC B1 ;  /* 0x0000000000017941 */ /* 0x000fea0003800000 */
.L_x_1741:
        /* <DEDUP_REMOVED lines=32> */
.L_x_1745:
[----:B------:R-:W-:Y:S05]  /*1290*/  BSYNC B1 ;  /* 0x0000000000017941 */ /* 0x000fea0003800000 */
.L_x_1744:
        /* <DEDUP_REMOVED lines=15> */
.L_x_1737:
[----:B------:R-:W-:Y:S05]  /*1390*/  BSYNC B0 ;  /* 0x0000000000007941 */ /* 0x000fea0003800000 */
.L_x_1736:
        /* <DEDUP_REMOVED lines=36> */
.L_x_1754:
        /* <DEDUP_REMOVED lines=14> */
.L_x_1759:
        /* <DEDUP_REMOVED lines=9> */
.L_x_1760:
        /* <DEDUP_REMOVED lines=11> */
.L_x_1751:
[----:B------:R-:W-:Y:S05]  /*1800*/  BSYNC B1 ;  /* 0x0000000000017941 */ /* 0x000fea0003800000 */
.L_x_1750:
        /* <DEDUP_REMOVED lines=29> */
.L_x_1761:
        /* <DEDUP_REMOVED lines=9> */
.L_x_1762:
        /* <DEDUP_REMOVED lines=26> */
.L_x_1747:
[----:B------:R-:W-:Y:S05]  /*1c10*/  BSYNC B0 ;  /* 0x0000000000007941 */ /* 0x000fea0003800000 */
.L_x_1746:
        /* <DEDUP_REMOVED lines=16> */
.L_x_1763:
        /* <DEDUP_REMOVED lines=9> */
.L_x_1764:
[----:B------:R-:W-:Y:S01]  /*1db0*/  ISETP.NE.AND P0, PT, R12, RZ, PT ;  /* 0x000000ff0c00720c */ /* 0x000fe20003f05270 */
[----:B------:R-:W-:Y:S01]  /*1dc0*/  BSSY B0, `(.L_x_1757) ;  /* 0x0000004000007945 */ /* 0x000fe20003800000 */
[----:B------:R-:W-:-:S11]  /*1dd0*/  ISETP.GE.AND P2, PT, R21, R16, PT ;  /* 0x000000101500720c */ /* 0x000fd60003f46270 */
[----:B------:R-:W-:Y:S05]  /*1de0*/  @P0 BRA `(.L_x_1758) ;  /* 0x0000001000000947 */ /* 0x000fea0003800000 */
[----:B------:R-:W-:-:S04]  /*1df0*/  DEPBAR.LE SB0, 0x0 ;  /* 0x000080000000791a */ /* 0x000fc80000000000 */
.L_x_1758:
[----:B------:R-:W-:Y:S05]  /*1e00*/  BSYNC B0 ;  /* 0x0000000000007941 */ /* 0x000fea0003800000 */
.L_x_1757:
        /* <DEDUP_REMOVED lines=23> */
.L_x_1748:
[----:B------:R-:W-:Y:S01]  /*1f80*/  IMAD.MOV.U32 R26, RZ, RZ, 0x10 ;  /* 0x00000010ff1a7424 */ /* 0x000fe200078e00ff */
[----:B------:R-:W-:Y:S01]  /*1f90*/  MOV R24, 0xffffffff ;  /* 0xffffffff00187802 */ /* 0x000fe20000000f00 */
[----:B------:R-:W-:Y:S01]  /*1fa0*/  IMAD.MOV.U32 R25, RZ, RZ, 0x1f ;  /* 0x0000001fff197424 */ /* 0x000fe200078e00ff */
[----:B------:R-:W-:Y:S02]  /*1fb0*/  MOV R22, 0x1fd0 ;  /* 0x00001fd000167802 */ /* 0x000fe40000000f00 */
[----:B------:R-:W-:Y:S05]  /*1fc0*/  CALL.REL.NOINC `($__internal_92_$__cuda_sm70_shflsync_bfly_p) ;  /* 0x0000057000007944 */ /* 0x000fea0003c00000 */
[----:B--2---:R-:W-:Y:S05]  /*1fd0*/  BRA `(.L_x_1759) ;  /* 0xfffff6e000007947 */ /* 0x004fea000383ffff */
.L_x_1749:
[----:B------:R-:W-:Y:S01]  /*1fe0*/  IMAD.MOV.U32 R26, RZ, RZ, 0x8 ;  /* 0x00000008ff1a7424 */ /* 0x000fe200078e00ff */
[----:B------:R-:W-:Y:S01]  /*1ff0*/  MOV R24, 0xffffffff ;  /* 0xffffffff00187802 */ /* 0x000fe20000000f00 */
[----:B------:R-:W-:Y:S01]  /*2000*/  IMAD.MOV.U32 R25, RZ, RZ, 0x1f ;  /* 0x0000001fff197424 */ /* 0x000fe200078e00ff */
[----:B------:R-:W-:Y:S02]  /*2010*/  MOV R22, 0x2030 ;  /* 0x0000203000167802 */ /* 0x000fe40000000f00 */
[----:B------:R-:W-:Y:S05]  /*2020*/  CALL.REL.NOINC `($__internal_92_$__cuda_sm70_shflsync_bfly_p) ;  /* 0x0000051000007944 */ /* 0x000fea0003c00000 */
[----:B--2---:R-:W-:Y:S01]  /*2030*/  FADD.FTZ R27, R27, R26 ;  /* 0x0000001a1b1b7221 */ /* 0x004fe20000010000 */
[----:B------:R-:W-:Y:S01]  /*2040*/  MOV R24, 0xffffffff ;  /* 0xffffffff00187802 */ /* 0x000fe20000000f00 */
[----:B------:R-:W-:Y:S01]  /*2050*/  IMAD.MOV.U32 R26, RZ, RZ, 0x4 ;  /* 0x00000004ff1a7424 */ /* 0x000fe200078e00ff */
[----:B------:R-:W-:Y:S01]  /*2060*/  MOV R22, 0x2090 ;  /* 0x0000209000167802 */ /* 0x000fe20000000f00 */
[----:B------:R-:W-:-:S02]  /*2070*/  IMAD.MOV.U32 R25, RZ, RZ, 0x1f ;  /* 0x0000001fff197424 */ /* 0x000fc400078e00ff */
        /* <DEDUP_REMOVED lines=12> */
[----:B------:R-:W-:Y:S02]  /*2140*/  IMAD.MOV.U32 R27, RZ, RZ, R28 ;  /* 0x000000ffff1b7224 */ /* 0x000fe400078e001c */
[----:B------:R-:W-:Y:S05]  /*2150*/  CALL.REL.NOINC `($__internal_92_$__cuda_sm70_shflsync_bfly_p) ;  /* 0x000003e000007944 */ /* 0x000fea0003c00000 */
[----:B--2---:R-:W-:Y:S05]  /*2160*/  BRA `(.L_x_1760) ;  /* 0xfffff5e000007947 */ /* 0x004fea000383ffff */
.L_x_1752:
[----:B------:R-:W-:Y:S01]  /*2170*/  IMAD.MOV.U32 R26, RZ, RZ, 0x10 ;  /* 0x00000010ff1a7424 */ /* 0x000fe200078e00ff */
[----:B------:R-:W-:Y:S01]  /*2180*/  MOV R25, 0x1f ;  /* 0x0000001f00197802 */ /* 0x000fe20000000f00 */
[----:B------:R-:W-:Y:S01]  /*2190*/  IMAD.MOV.U32 R24, RZ, RZ, -0x1 ;  /* 0xffffffffff187424 */ /* 0x000fe200078e00ff */
[----:B------:R-:W-:Y:S02]  /*21a0*/  MOV R22, 0x21c0 ;  /* 0x000021c000167802 */ /* 0x000fe40000000f00 */
[----:B-1----:R-:W-:Y:S05]  /*21b0*/  CALL.REL.NOINC `($__internal_92_$__cuda_sm70_shflsync_bfly_p) ;  /* 0x0000038000007944 */ /* 0x002fea0003c00000 */
[----:B--2---:R-:W-:Y:S05]  /*21c0*/  BRA `(.L_x_1761) ;  /* 0xfffff81000007947 */ /* 0x004fea000383ffff */
.L_x_1753:
[----:B------:R-:W-:Y:S01]  /*21d0*/  HFMA2.MMA R26, -RZ, RZ, 0, 4.76837158203125e-07 ;  /* 0x00000008ff1a7435 */ /* 0x000fe200000001ff */
[----:B--2---:R-:W-:Y:S01]  /*21e0*/  IMAD.MOV.U32 R27, RZ, RZ, R28 ;  /* 0x000000ffff1b7224 */ /* 0x004fe200078e001c */
[----:B------:R-:W-:Y:S01]  /*21f0*/  MOV R22, 0x2230 ;  /* 0x0000223000167802 */ /* 0x000fe20000000f00 */
[----:B------:R-:W-:Y:S02]  /*2200*/  IMAD.MOV.U32 R25, RZ, RZ, 0x1f ;  /* 0x0000001fff197424 */ /* 0x000fe400078e00ff */
[----:B------:R-:W-:Y:S02]  /*2210*/  IMAD.MOV.U32 R24, RZ, RZ, -0x1 ;  /* 0xffffffffff187424 */ /* 0x000fe400078e00ff */
[----:B------:R-:W-:Y:S05]  /*2220*/  CALL.REL.NOINC `($__internal_92_$__cuda_sm70_shflsync_bfly_p) ;  /* 0x0000031000007944 */ /* 0x000fea0003c00000 */
[----:B--2---:R-:W-:Y:S01]  /*2230*/  FADD.FTZ R27, R28, R26 ;  /* 0x0000001a1c1b7221 */ /* 0x004fe20000010000 */
[----:B------:R-:W-:Y:S01]  /*2240*/  MOV R26, 0x4 ;  /* 0x00000004001a7802 */ /* 0x000fe20000000f00 */
[----:B------:R-:W-:Y:S01]  /*2250*/  IMAD.MOV.U32 R25, RZ, RZ, 0x1f ;  /* 0x0000001fff197424 */ /* 0x000fe200078e00ff */
[----:B------:R-:W-:Y:S01]  /*2260*/  MOV R22, 0x2290 ;  /* 0x0000229000167802 */ /* 0x000fe20000000f00 */
[----:B------:R-:W-:-:S02]  /*2270*/  IMAD.MOV.U32 R24, RZ, RZ, -0x1 ;  /* 0xffffffffff187424 */ /* 0x000fc400078e00ff */
[----:B------:R-:W-:Y:S05]  /*2280*/  CALL.REL.NOINC `($__internal_92_$__cuda_sm70_shflsync_bfly_p) ;  /* 0x000002b000007944 */ /* 0x000fea0003c00000 */
[----:B--2---:R-:W-:Y:S01]  /*2290*/  FADD.FTZ R27, R27, R26 ;  /* 0x0000001a1b1b7221 */ /* 0x004fe20000010000 */
[----:B------:R-:W-:Y:S01]  /*22a0*/  HFMA2.MMA R26, -RZ, RZ, 0, 1.1920928955078125e-07 ;  /* 0x00000002ff1a7435 */ /* 0x000fe200000001ff */
[----:B------:R-:W-:Y:S01]  /*22b0*/  IMAD.MOV.U32 R25, RZ, RZ, 0x1f ;  /* 0x0000001fff197424 */ /* 0x000fe200078e00ff */
[----:B------:R-:W-:Y:S01]  /*22c0*/  MOV R22, 0x22f0 ;  /* 0x000022f000167802 */ /* 0x000fe20000000f00 */
[----:B------:R-:W-:-:S03]  /*22d0*/  IMAD.MOV.U32 R24, RZ, RZ, -0x1 ;  /* 0xffffffffff187424 */ /* 0x000fc600078e00ff */
[----:B------:R-:W-:Y:S05]  /*22e0*/  CALL.REL.NOINC `($__internal_92_$__cuda_sm70_shflsync_bfly_p) ;  /* 0x0000025000007944 */ /* 0x000fea0003c00000 */
[----:B--2---:R-:W-:Y:S01]  /*22f0*/  FADD.FTZ R27, R27, R26 ;  /* 0x0000001a1b1b7221 */ /* 0x004fe20000010000 */
[----:B------:R-:W-:Y:S01]  /*2300*/  MOV R26, 0x1 ;  /* 0x00000001001a7802 */ /* 0x000fe20000000f00 */
[----:B------:R-:W-:Y:S01]  /*2310*/  IMAD.MOV.U32 R25, RZ, RZ, 0x1f ;  /* 0x0000001fff197424 */ /* 0x000fe200078e00ff */
[----:B------:R-:W-:Y:S01]  /*2320*/  MOV R22, 0x2350 ;  /* 0x0000235000167802 */ /* 0x000fe20000000f00 */
[----:B------:R-:W-:-:S02]  /*2330*/  IMAD.MOV.U32 R24, RZ, RZ, -0x1 ;  /* 0xffffffffff187424 */ /* 0x000fc400078e00ff */
[----:B------:R-:W-:Y:S05]  /*2340*/  CALL.REL.NOINC `($__internal_92_$__cuda_sm70_shflsync_bfly_p) ;  /* 0x000001f000007944 */ /* 0x000fea0003c00000 */
[----:B--2---:R-:W-:Y:S05]  /*2350*/  BRA `(.L_x_1762) ;  /* 0xfffff71000007947 */ /* 0x004fea000383ffff */
.L_x_1755:
[----:B------:R-:W-:Y:S01]  /*2360*/  HFMA2.MMA R26, -RZ, RZ, 0, 9.5367431640625e-07 ;  /* 0x00000010ff1a7435 */ /* 0x000fe200000001ff */
[----:B------:R-:W-:Y:S01]  /*2370*/  IMAD.MOV.U32 R25, RZ, RZ, 0x1f ;  /* 0x0000001fff197424 */ /* 0x000fe200078e00ff */
[----:B------:R-:W-:Y:S01]  /*2380*/  MOV R22, 0x23b0 ;  /* 0x000023b000167802 */ /* 0x000fe20000000f00 */
[----:B------:R-:W-:-:S03]  /*2390*/  IMAD.MOV.U32 R24, RZ, RZ, -0x1 ;  /* 0xffffffffff187424 */ /* 0x000fc600078e00ff */
[----:B------:R-:W-:Y:S05]  /*23a0*/  CALL.REL.NOINC `($__internal_92_$__cuda_sm70_shflsync_bfly_p) ;  /* 0x0000019000007944 */ /* 0x000fea0003c00000 */
[----:B--2---:R-:W-:Y:S05]  /*23b0*/  BRA `(.L_x_1763) ;  /* 0xfffff96000007947 */ /* 0x004fea000383ffff */
.L_x_1756:
[----:B------:R-:W-:Y:S01]  /*23c0*/  MOV R26, 0x8 ;  /* 0x00000008001a7802 */ /* 0x000fe20000000f00 */
[----:B------:R-:W-:Y:S01]  /*23d0*/  IMAD.MOV.U32 R25, RZ, RZ, 0x1f ;  /* 0x0000001fff197424 */ /* 0x000fe200078e00ff */
[----:B------:R-:W-:Y:S01]  /*23e0*/  MOV R22, 0x2410 ;  /* 0x0000241000167802 */ /* 0x000fe20000000f00 */
[----:B------:R-:W-:-:S02]  /*23f0*/  IMAD.MOV.U32 R24, RZ, RZ, -0x1 ;  /* 0xffffffffff187424 */ /* 0x000fc400078e00ff */
[----:B------:R-:W-:Y:S05]  /*2400*/  CALL.REL.NOINC `($__internal_92_$__cuda_sm70_shflsync_bfly_p) ;  /* 0x0000013000007944 */ /* 0x000fea0003c00000 */
[----:B--2---:R-:W-:Y:S01]  /*2410*/  FADD.FTZ R27, R27, R26 ;  /* 0x0000001a1b1b7221 */ /* 0x004fe20000010000 */
[----:B------:R-:W-:Y:S01]  /*2420*/  HFMA2.MMA R26, -RZ, RZ, 0, 2.384185791015625e-07 ;  /* 0x00000004ff1a7435 */ /* 0x000fe200000001ff */
        /* <DEDUP_REMOVED lines=11> */
[----:B------:R-:W-:Y:S01]  /*24e0*/  HFMA2.MMA R26, -RZ, RZ, 0, 5.9604644775390625e-08 ;  /* 0x00000001ff1a7435 */ /* 0x000fe200000001ff */
[----:B------:R-:W-:Y:S01]  /*24f0*/  IMAD.MOV.U32 R25, RZ, RZ, 0x1f ;  /* 0x0000001fff197424 */ /* 0x000fe200078e00ff */
[----:B------:R-:W-:Y:S01]  /*2500*/  MOV R22, 0x2530 ;  /* 0x0000253000167802 */ /* 0x000fe20000000f00 */
[----:B------:R-:W-:-:S03]  /*2510*/  IMAD.MOV.U32 R24, RZ, RZ, -0x1 ;  /* 0xffffffffff187424 */ /* 0x000fc600078e00ff */
[----:B------:R-:W-:Y:S05]  /*2520*/  CALL.REL.NOINC `($__internal_92_$__cuda_sm70_shflsync_bfly_p) ;  /* 0x0000001000007944 */ /* 0x000fea0003c00000 */
[----:B--2---:R-:W-:Y:S05]  /*2530*/  BRA `(.L_x_1764) ;  /* 0xfffff87000007947 */ /* 0x004fea000383ffff */
        .weak           $__internal_92_$__cuda_sm70_shflsync_bfly_p
        .type           $__internal_92_$__cuda_sm70_shflsync_bfly_p,@function
        .size           $__internal_92_$__cuda_sm70_shflsync_bfly_p,(.L_x_3728 - $__internal_92_$__cuda_sm70_shflsync_bfly_p)
$__internal_92_$__cuda_sm70_shflsync_bfly_p:
[----:B------:R-:W-:Y:S04]  /*2540*/  WARPSYNC R24 ;  /* 0x0000001800007348 */ /* 0x000fe80003800000 */
[----:B------:R1:W2:Y:S02]  /*2550*/  SHFL.BFLY PT, R26, R27, R26, R25 ;  /* 0x0c00001a1b1a7389 */ /* 0x0002a400000e0019 */
[----:B-1----:R-:W-:Y:S01]  /*2560*/  MOV R24, R22 ;  /* 0x0000001600187202 */ /* 0x002fe20000000f00 */
[----:B------:R-:W-:-:S04]  /*2570*/  IMAD.MOV.U32 R25, RZ, RZ, 0x0 ;  /* 0x00000000ff197424 */ /* 0x000fc800078e00ff */
[----:B------:R-:W-:Y:S05]  /*2580*/  RET.REL.NODEC R24 `(_ZN12tensorrt_llm7kernels32fusedQKNormRopeKernelNTokenHeadsIN3c108BFloat16EfLi64ELb1ELi2EEEvPviiifPKvS6_S6_PKlii) ;  /* 0xffffda7018007950 */ /* 0x000fea0003c3ffff */
.L_x_1765:
        /* <DEDUP_REMOVED lines=15> */
.L_x_3728:


//--------------------- .text._ZN12tensorrt_llm7kernels21fusedQKNormRopeKernelIN3c108BFloat16EfLi256ELb0EEEvPviiifPKvS6_S6_PKlii --------------------------
	.section	.text._ZN12tensorrt_llm7kernels21fusedQKNormRopeKernelIN3c108BFloat16EfLi256ELb0EEEvPviiifPKvS6_S6_PKlii,"ax",@progbits
	.sectioninfo	@"SHI_REGISTERS=32"
	.align	128
        .global         _ZN12tensorrt_llm7kernels21fusedQKNormRopeKernelIN3c108BFloat16EfLi256ELb0EEEvPviiifPKvS6_S6_PKlii
        .type           _ZN12tensorrt_llm7kernels21fusedQKNormRopeKernelIN3c108BFloat16EfLi256ELb0EEEvPviiifPKvS6_S6_PKlii,@function
        .size           _ZN12tensorrt_llm7kernels21fusedQKNormRopeKernelIN3c108BFloat16EfLi256ELb0EEEvPviiifPKvS6_S6_PKlii,(.L_x_3730 - _ZN12tensorrt_llm7kernels21fusedQKNormRopeKernelIN3c108BFloat16EfLi256ELb0EEEvPviiifPKvS6_S6_PKlii)
        .other          _ZN12tensorrt_llm7kernels21fusedQKNormRopeKernelIN3c108BFloat16EfLi256ELb0EEEvPviiifPKvS6_S6_PKlii,@"STO_CUDA_ENTRY STV_DEFAULT"
_ZN12tensorrt_llm7kernels21fusedQKNormRopeKernelIN3c108BFloat16EfLi256ELb0EEEvPviiifPKvS6_S6_PKlii:
.text._ZN12tensorrt_llm7kernels21fusedQKNormRopeKernelIN3c108BFloat16EfLi256ELb0EEEvPviiifPKvS6_S6_PKlii:
        /* <DEDUP_REMOVED lines=156> */
[----:B------:R-:W-:Y:S05]  /*09c0*/  CALL.REL.NOINC `($__internal_94_$__cuda_sm70_warpsync) ;  /* 0x0000185000007944 */ /* 0x000fea0003c00000 */
.L_x_1768:
[----:B------:R-:W-:Y:S01]  /*09d0*/  LEA.HI R21, R18, c[0x0][0x19c], RZ, 0x4 ;  /* 0x0000670012157a11 */ /* 0x000fe200078f20ff */
[----:B------:R-:W-:-:S06]  /*09e0*/  NOP ;  /* 0x0000000000007918 */ /* 0x000fcc0000000000 */
[----:B------:R-:W-:-:S04]  /*09f0*/  SHF.R.S32.HI R21, RZ, 0x4, R21 ;  /* 0x00000004ff157819 */ /* 0x000fc80000011415 */
[----:B------:R-:W-:Y:S01]  /*0a00*/  ISETP.GE.AND P0, PT, R4, R21, PT ;  /* 0x000000150400720c */ /* 0x000fe20003f06270 */
[----:B------:R-:W-:Y:S10]  /*0a10*/  BRA.DIV ~URZ, `(.L_x_1769) ;  /* 0x000014827f007947 */ /* 0x000ff4000b800000 */
[----:B------:R0:W1:Y:S02]  /*0a20*/  SHFL.BFLY PT, R23, R3, R21, 0x1f ;  /* 0x0c001f1503177589 */ /* 0x00006400000e0000 */
.L_x_1778:
        /* <DEDUP_REMOVED lines=30> */
[----:B------:R-:W2:Y:S01]  /*0c10*/  LDG.E.CONSTANT R16, [R16.64] ;  /* 0x0000000410107981 */ /* 0x000ea2000c1e9900 */
[----:B------:R-:W-:-:S05]  /*0c20*/  LEA.HI.X R19, R19, c[0x0][0x18c], R24, 0x2, P1 ;  /* 0x0000630013137a11 */ /* 0x000fca00008f1418 */
[----:B------:R-:W3:Y:S01]  /*0c30*/  LDG.E.CONSTANT R18, [R18.64] ;  /* 0x0000000412127981 */ /* 0x000ee2000c1e9900 */
[----:B-1----:R-:W-:-:S05]  /*0c40*/  FADD.FTZ R24, -R23, -RZ ;  /* 0x800000ff17187221 */ /* 0x002fca0000010100 */
[----:B------:R-:W-:-:S05]  /*0c50*/  FSEL R23, R24, R23, !P0 ;  /* 0x0000001718177208 */ /* 0x000fca0004000000 */
[----:B--2---:R-:W-:-:S04]  /*0c60*/  FMUL.FTZ R23, R16, R23 ;  /* 0x0000001710177220 */ /* 0x004fc80000410000 */
[----:B0--3--:R-:W-:Y:S01]  /*0c70*/  FFMA.FTZ R3, R3, R18, R23 ;  /* 0x0000001203037223 */ /* 0x009fe20000010017 */
[----:B------:R-:W-:Y:S05]  /*0c80*/  BRA.DIV ~URZ, `(.L_x_1770) ;  /* 0x000012727f007947 */ /* 0x000fea000b800000 */
[----:B------:R0:W1:Y:S02]  /*0c90*/  SHFL.BFLY PT, R23, R0, R21, 0x1f ;  /* 0x0c001f1500177589 */ /* 0x00006400000e0000 */
.L_x_1779:
        /* <DEDUP_REMOVED lines=32> */
[----:B------:R-:W-:-:S06]  /*0ea0*/  LEA.HI.X R19, R19, c[0x0][0x18c], R24, 0x2, P1 ;  /* 0x0000630013137a11 */ /* 0x000fcc00008f1418 */
[----:B------:R-:W3:Y:S01]  /*0eb0*/  LDG.E.CONSTANT R19, [R18.64] ;  /* 0x0000000412137981 */ /* 0x000ee2000c1e9900 */
[----:B-1----:R-:W-:-:S05]  /*0ec0*/  FADD.FTZ R24, -R23, -RZ ;  /* 0x800000ff17187221 */ /* 0x002fca0000010100 */
[----:B------:R-:W-:-:S05]  /*0ed0*/  FSEL R23, R24, R23, !P0 ;  /* 0x0000001718177208 */ /* 0x000fca0004000000 */
[----:B--2---:R-:W-:-:S04]  /*0ee0*/  FMUL.FTZ R23, R16, R23 ;  /* 0x0000001710177220 */ /* 0x004fc80000410000 */
[----:B0--3--:R-:W-:Y:S01]  /*0ef0*/  FFMA.FTZ R0, R0, R19, R23 ;  /* 0x0000001300007223 */ /* 0x009fe20000010017 */
[----:B------:R-:W-:Y:S05]  /*0f00*/  BRA.DIV ~URZ, `(.L_x_1771) ;  /* 0x000010527f007947 */ /* 0x000fea000b800000 */
[----:B------:R0:W1:Y:S02]  /*0f10*/  SHFL.BFLY PT, R23, R5, R21, 0x1f ;  /* 0x0c001f1505177589 */ /* 0x00006400000e0000 */
.L_x_1780:
        /* <DEDUP_REMOVED lines=39> */
.L_x_1781:
        /* <DEDUP_REMOVED lines=32> */
[----:B------:R-:W2:Y:S04]  /*1390*/  LDG.E.CONSTANT R16, [R16.64] ;  /* 0x0000000410107981 */ /* 0x000ea8000c1e9900 */
[----:B------:R-:W3:Y:S01]  /*13a0*/  LDG.E.CONSTANT R19, [R18.64] ;  /* 0x0000000412137981 */ /* 0x000ee2000c1e9900 */
[----:B-1----:R-:W-:-:S05]  /*13b0*/  FADD.FTZ R22, -R23, -RZ ;  /* 0x800000ff17167221 */ /* 0x002fca0000010100 */
[----:B------:R-:W-:-:S05]  /*13c0*/  FSEL R23, R22, R23, !P0 ;  /* 0x0000001716177208 */ /* 0x000fca0004000000 */
[----:B--2---:R-:W-:-:S04]  /*13d0*/  FMUL.FTZ R23, R16, R23 ;  /* 0x0000001710177220 */ /* 0x004fc80000410000 */
[----:B0--3--:R-:W-:Y:S01]  /*13e0*/  FFMA.FTZ R2, R2, R19, R23 ;  /* 0x0000001302027223 */ /* 0x009fe20000010017 */
[----:B------:R-:W-:Y:S05]  /*13f0*/  BRA.DIV ~URZ, `(.L_x_1773) ;  /* 0x00000c227f007947 */ /* 0x000fea000b800000 */
[----:B------:R0:W1:Y:S02]  /*1400*/  SHFL.BFLY PT, R22, R10, R21, 0x1f ;  /* 0x0c001f150a167589 */ /* 0x00006400000e0000 */
.L_x_1782:
        /* <DEDUP_REMOVED lines=40> */
.L_x_1783:
        /* <DEDUP_REMOVED lines=40> */
.L_x_1784:
        /* <DEDUP_REMOVED lines=40> */
.L_x_1785:
        /* <DEDUP_REMOVED lines=37> */
[----:B------:R-:W-:Y:S05]  /*1de0*/  BRA.CONV ~URZ, `(.L_x_1777) ;  /* 0x000000337f007947 */ /* 0x000fea000b800000 */
[----:B------:R-:W-:Y:S01]  /*1df0*/  IMAD.MOV.U32 R17, RZ, RZ, -0x1 ;  /* 0xffffffffff117424 */ /* 0x000fe200078e00ff */
[----:B------:R-:W-:Y:S02]  /*1e00*/  MOV R16, 0x1e20 ;  /* 0x00001e2000107802 */ /* 0x000fe40000000f00 */
[----:B------:R-:W-:Y:S05]  /*1e10*/  CALL.REL.NOINC `($__internal_94_$__cuda_sm70_warpsync) ;  /* 0x0000040000007944 */ /* 0x000fea0003c00000 */
.L_x_1777:
[----:B------:R-:W-:-:S06]  /*1e20*/  NOP ;  /* 0x0000000000007918 */ /* 0x000fcc0000000000 */
.L_x_1767:
[----:B------:R-:W-:Y:S05]  /*1e30*/  BSYNC B0 ;  /* 0x0000000000007941 */ /* 0x000fea0003800000 */
.L_x_1766:
[----:B------:R-:W-:Y:S02]  /*1e40*/  F2FP.BF16.PACK_AB R11, R8, R11 ;  /* 0x0000000b080b723e */ /* 0x000fe400000010ff */
[----:B------:R-:W-:Y:S02]  /*1e50*/  F2FP.BF16.PACK_AB R10, R9, R10 ;  /* 0x0000000a090a723e */ /* 0x000fe400000010ff */
[----:B------:R-:W-:Y:S02]  /*1e60*/  F2FP.BF16.PACK_AB R9, R2, R5 ;  /* 0x000000050209723e */ /* 0x000fe400000010ff */
[----:B------:R-:W-:-:S05]  /*1e70*/  F2FP.BF16.PACK_AB R8, R0, R3 ;  /* 0x000000030008723e */ /* 0x000fca00000010ff */
[----:B------:R-:W-:Y:S01]  /*1e80*/  STG.E.128 [R6.64], R8 ;  /* 0x0000000806007986 */ /* 0x000fe2000c101d04 */
[----:B------:R-:W-:Y:S05]  /*1e90*/  EXIT ;  /* 0x000000000000794d */ /* 0x000fea0003800000 */
.L_x_1769:
[----:B------:R-:W-:Y:S01]  /*1ea0*/  IMAD.MOV.U32 R18, RZ, RZ, R3 ;  /* 0x000000ffff127224 */ /* 0x000fe200078e0003 */
[----:B------:R-:W-:Y:S01]  /*1eb0*/  MOV R23, 0x1f ;  /* 0x0000001f00177802 */ /* 0x000fe20000000f00 */
[----:B------:R-:W-:Y:S01]  /*1ec0*/  IMAD.MOV.U32 R24, RZ, RZ, -0x1 ;  /* 0xffffffffff187424 */ /* 0x000fe200078e00ff */
[----:B------:R-:W-:Y:S02]  /*1ed0*/  MOV R16, 0x1ef0 ;  /* 0x00001ef000107802 */ /* 0x000fe40000000f00 */
[----:B------:R-:W-:Y:S05]  /*1ee0*/  CALL.REL.NOINC `($__internal_93_$__cuda_sm70_shflsync_bfly_p) ;  /* 0x000002f000007944 */ /* 0x000fea0003c00000 */
[----:B01----:R-:W-:Y:S05]  /*1ef0*/  BRA `(.L_x_1778) ;  /* 0xffffeb3000007947 */ /* 0x003fea000383ffff */
.L_x_1770:
[----:B------:R-:W-:Y:S01]  /*1f00*/  IMAD.MOV.U32 R18, RZ, RZ, R0 ;  /* 0x000000ffff127224 */ /* 0x000fe200078e0000 */
[----:B------:R-:W-:Y:S01]  /*1f10*/  MOV R16, 0x1f50 ;  /* 0x00001f5000107802 */ /* 0x000fe20000000f00 */
[----:B------:R-:W-:Y:S02]  /*1f20*/  IMAD.MOV.U32 R23, RZ, RZ, 0x1f ;  /* 0x0000001fff177424 */ /* 0x000fe400078e00ff */
[----:B------:R-:W-:Y:S02]  /*1f30*/  IMAD.MOV.U32 R24, RZ, RZ, -0x1 ;  /* 0xffffffffff187424 */ /* 0x000fe400078e00ff */
[----:B------:R-:W-:Y:S05]  /*1f40*/  CALL.REL.NOINC `($__internal_93_$__cuda_sm70_shflsync_bfly_p) ;  /* 0x0000029000007944 */ /* 0x000fea0003c00000 */
[----:B01----:R-:W-:Y:S05]  /*1f50*/  BRA `(.L_x_1779) ;  /* 0xffffed4000007947 */ /* 0x003fea000383ffff */
.L_x_1771:
[----:B------:R-:W-:Y:S01]  /*1f60*/  IMAD.MOV.U32 R18, RZ, RZ, R5 ;  /* 0x000000ffff127224 */ /* 0x000fe200078e0005 */
[----:B------:R-:W-:Y:S01]  /*1f70*/  MOV R16, 0x1fb0 ;  /* 0x00001fb000107802 */ /* 0x000fe20000000f00 */
[----:B------:R-:W-:-:S02]  /*1f80*/  IMAD.MOV.U32 R23, RZ, RZ, 0x1f ;  /* 0x0000001fff177424 */ /* 0x000fc400078e00ff */
[----:B------:R-:W-:Y:S02]  /*1f90*/  IMAD.MOV.U32 R24, RZ, RZ, -0x1 ;  /* 0xffffffffff187424 */ /* 0x000fe400078e00ff */
[----:B------:R-:W-:Y:S05]  /*1fa0*/  CALL.REL.NOINC `($__internal_93_$__cuda_sm70_shflsync_bfly_p) ;  /* 0x0000023000007944 */ /* 0x000fea0003c00000 */
[----:B01----:R-:W-:Y:S05]  /*1fb0*/  BRA `(.L_x_1780) ;  /* 0xffffef6000007947 */ /* 0x003fea000383ffff */
.L_x_1772:
[----:B------:R-:W-:Y:S01]  /*1fc0*/  IMAD.MOV.U32 R18, RZ, RZ, R2 ;  /* 0x000000ffff127224 */ /* 0x000fe200078e0002 */
[----:B------:R-:W-:Y:S01]  /*1fd0*/  MOV R24, 0xffffffff ;  /* 0xffffffff00187802 */ /* 0x000fe20000000f00 */
[----:B------:R-:W-:Y:S01]  /*1fe0*/  IMAD.MOV.U32 R23, RZ, RZ, 0x1f ;  /* 0x0000001fff177424 */ /* 0x000fe200078e00ff */
[----:B------:R-:W-:Y:S02]  /*1ff0*/  MOV R16, 0x2010 ;  /* 0x0000201000107802 */ /* 0x000fe40000000f00 */
[----:B------:R-:W-:Y:S05]  /*2000*/  CALL.REL.NOINC `($__internal_93_$__cuda_sm70_shflsync_bfly_p) ;  /* 0x000001d000007944 */ /* 0x000fea0003c00000 */
[----:B01----:R-:W-:Y:S05]  /*2010*/  BRA `(.L_x_1781) ;  /* 0xfffff17000007947 */ /* 0x003fea000383ffff */
.L_x_1773:
[----:B------:R-:W-:Y:S01]  /*2020*/  IMAD.MOV.U32 R18, RZ, RZ, R10 ;  /* 0x000000ffff127224 */ /* 0x000fe200078e000a */
[----:B------:R-:W-:Y:S01]  /*2030*/  MOV R16, 0x2070 ;  /* 0x0000207000107802 */ /* 0x000fe20000000f00 */
[----:B------:R-:W-:Y:S02]  /*2040*/  IMAD.MOV.U32 R23, RZ, RZ, 0x1f ;  /* 0x0000001fff177424 */ /* 0x000fe400078e00ff */
[----:B------:R-:W-:Y:S02]  /*2050*/  IMAD.MOV.U32 R24, RZ, RZ, -0x1 ;  /* 0xffffffffff187424 */ /* 0x000fe400078e00ff */
[----:B------:R-:W-:Y:S05]  /*2060*/  CALL.REL.NOINC `($__internal_93_$__cuda_sm70_shflsync_bfly_p) ;  /* 0x0000017000007944 */ /* 0x000fea0003c00000 */
[----:B-1----:R-:W-:Y:S01]  /*2070*/  IMAD.MOV.U32 R22, RZ, RZ, R23 ;  /* 0x000000ffff167224 */ /* 0x002fe200078e0017 */
[----:B0-----:R-:W-:Y:S05]  /*2080*/  BRA `(.L_x_1782) ;  /* 0xfffff38000007947 */ /* 0x001fea000383ffff */
.L_x_1774:
[----:B------:R-:W-:Y:S01]  /*2090*/  IMAD.MOV.U32 R18, RZ, RZ, R9 ;  /* 0x000000ffff127224 */ /* 0x000fe200078e0009 */
[----:B------:R-:W-:Y:S01]  /*20a0*/  MOV R16, 0x20e0 ;  /* 0x000020e000107802 */ /* 0x000fe20000000f00 */
[----:B------:R-:W-:-:S02]  /*20b0*/  IMAD.MOV.U32 R23, RZ, RZ, 0x1f ;  /* 0x0000001fff177424 */ /* 0x000fc400078e00ff */
[----:B------:R-:W-:Y:S02]  /*20c0*/  IMAD.MOV.U32 R24, RZ, RZ, -0x1 ;  /* 0xffffffffff187424 */ /* 0x000fe400078e00ff */
[----:B------:R-:W-:Y:S05]  /*20d0*/  CALL.REL.NOINC `($__internal_93_$__cuda_sm70_shflsync_bfly_p) ;  /* 0x0000010000007944 */ /* 0x000fea0003c00000 */
[----:B-1----:R-:W-:Y:S01]  /*20e0*/  IMAD.MOV.U32 R22, RZ, RZ, R23 ;  /* 0x000000ffff167224 */ /* 0x002fe200078e0017 */
[----:B0-----:R-:W-:Y:S05]  /*20f0*/  BRA `(.L_x_1783) ;  /* 0xfffff59000007947 */ /* 0x001fea000383ffff */
.L_x_1775:
[----:B------:R-:W-:Y:S01]  /*2100*/  HFMA2.MMA R23, -RZ, RZ, 0, 1.847743988037109375e-06 ;  /* 0x0000001fff177435 */ /* 0x000fe200000001ff */
[----:B------:R-:W-:Y:S01]  /*2110*/  IMAD.MOV.U32 R18, RZ, RZ, R11 ;  /* 0x000000ffff127224 */ /* 0x000fe200078e000b */
[----:B------:R-:W-:Y:S01]  /*2120*/  MOV R16, 0x2150 ;  /* 0x0000215000107802 */ /* 0x000fe20000000f00 */
[----:B------:R-:W-:-:S03]  /*2130*/  IMAD.MOV.U32 R24, RZ, RZ, -0x1 ;  /* 0xffffffffff187424 */ /* 0x000fc600078e00ff */
[----:B------:R-:W-:Y:S05]  /*2140*/  CALL.REL.NOINC `($__internal_93_$__cuda_sm70_shflsync_bfly_p) ;  /* 0x0000009000007944 */ /* 0x000fea0003c00000 */
[----:B-1----:R-:W-:Y:S01]  /*2150*/  IMAD.MOV.U32 R22, RZ, RZ, R23 ;  /* 0x000000ffff167224 */ /* 0x002fe200078e0017 */
[----:B0-----:R-:W-:Y:S05]  /*2160*/  BRA `(.L_x_1784) ;  /* 0xfffff7a000007947 */ /* 0x001fea000383ffff */
.L_x_1776:
[----:B------:R-:W-:Y:S01]  /*2170*/  IMAD.MOV.U32 R18, RZ, RZ, R8 ;  /* 0x000000ffff127224 */ /* 0x000fe200078e0008 */
[----:B------:R-:W-:Y:S01]  /*2180*/  MOV R16, 0x21c0 ;  /* 0x000021c000107802 */ /* 0x000fe20000000f00 */
[----:B------:R-:W-:Y:S02]  /*2190*/  IMAD.MOV.U32 R23, RZ, RZ, 0x1f ;  /* 0x0000001fff177424 */ /* 0x000fe400078e00ff */
[----:B------:R-:W-:Y:S02]  /*21a0*/  IMAD.MOV.U32 R24, RZ, RZ, -0x1 ;  /* 0xffffffffff187424 */ /* 0x000fe400078e00ff */
[----:B------:R-:W-:Y:S05]  /*21b0*/  CALL.REL.NOINC `($__internal_93_$__cuda_sm70_shflsync_bfly_p) ;  /* 0x0000002000007944 */ /* 0x000fea0003c00000 */
[----:B01----:R-:W-:Y:S01]  /*21c0*/  IMAD.MOV.U32 R21, RZ, RZ, R23 ;  /* 0x000000ffff157224 */ /* 0x003fe200078e0017 */
[----:B------:R-:W-:Y:S05]  /*21d0*/  BRA `(.L_x_1785) ;  /* 0xfffff9b000007947 */ /* 0x000fea000383ffff */
        .weak           $__internal_93_$__cuda_sm70_shflsync_bfly_p
        .type           $__internal_93_$__cuda_sm70_shflsync_bfly_p,@function
        .size           $__internal_93_$__cuda_sm70_shflsync_bfly_p,($__internal_94_$__cuda_sm70_warpsync - $__internal_93_$__cuda_sm70_shflsync_bfly_p)
$__internal_93_$__cuda_sm70_shflsync_bfly_p:
[----:B------:R-:W-:Y:S01]  /*21e0*/  IMAD.MOV.U32 R17, RZ, RZ, 0x0 ;  /* 0x00000000ff117424 */ /* 0x000fe200078e00ff */
[----:B------:R-:W-:Y:S04]  /*21f0*/  WARPSYNC R24 ;  /* 0x0000001800007348 */ /* 0x000fe80003800000 */
[----:B------:R0:W1:Y:S01]  /*2200*/  SHFL.BFLY PT, R23, R18, R21, R23 ;  /* 0x0c00001512177389 */ /* 0x00006200000e0017 */
[----:B------:R-:W-:Y:S05]  /*2210*/  RET.REL.NODEC R16 `(_ZN12tensorrt_llm7kernels21fusedQKNormRopeKernelIN3c108BFloat16EfLi256ELb0EEEvPviiifPKvS6_S6_PKlii) ;  /* 0xffffdde010007950 */ /* 0x000fea0003c3ffff */
        .weak           $__internal_94_$__cuda_sm70_warpsync
        .type           $__internal_94_$__cuda_sm70_warpsync,@function
        .size           $__internal_94_$__cuda_sm70_warpsync,(.L_x_3730 - $__internal_94_$__cuda_sm70_warpsync)
$__internal_94_$__cuda_sm70_warpsync:
[----:B------:R-:W-:Y:S04]  /*2220*/  WARPSYNC R17 ;  /* 0x0000001100007348 */ /* 0x000fe80003800000 */
[----:B------:R-:W-:-:S04]  /*2230*/  IMAD.MOV.U32 R17, RZ, RZ, 0x0 ;  /* 0x00000000ff117424 */ /* 0x000fc800078e00ff */
[----:B------:R-:W-:Y:S05]  /*2240*/  RET.REL.NODEC R16 `(_ZN12tensorrt_llm7kernels21fusedQKNormRopeKernelIN3c108BFloat16EfLi256ELb0EEEvPviiifPKvS6_S6_PKlii) ;  /* 0xffffddb010007950 */ /* 0x000fea0003c3ffff */
.L_x_1786:
        /* <DEDUP_REMOVED lines=11> */
.L_x_3730:


//--------------------- .text._ZN12tensorrt_llm7kernels21fusedQKNormRopeKernelIN3c108BFloat16EfLi256ELb1EEEvPviiifPKvS6_S6_PKlii --------------------------
	.section	.text._ZN12tensorrt_llm7kernels21fusedQKNormRopeKernelIN3c108BFloat16EfLi256ELb1EEEvPviiifPKvS6_S6_PKlii,"ax",@progbits
	.sectioninfo	@"SHI_REGISTERS=32"
	.align	128
        .global         _ZN12tensorrt_llm7kernels21fusedQKNormRopeKernelIN3c108BFloat16EfLi256ELb1EEEvPviiifPKvS6_S6_PKlii
        .type           _ZN12tensorrt_llm7kernels21fusedQKNormRopeKernelIN3c108BFloat16EfLi256ELb1EEEvPviiifPKvS6_S6_PKlii,@function
        .size           _ZN12tensorrt_llm7kernels21fusedQKNormRopeKernelIN3c108BFloat16EfLi256ELb1EEEvPviiifPKvS6_S6_PKlii,(.L_x_3901 - _ZN12tensorrt_llm7kernels21fusedQKNormRopeKernelIN3c108BFloat16EfLi256ELb1EEEvPviiifPKvS6_S6_PKlii)
        .other          _ZN12tensorrt_llm7kernels21fusedQKNormRopeKernelIN3c108BFloat16EfLi256ELb1EEEvPviiifPKvS6_S6_PKlii,@"STO_CUDA_ENTRY STV_DEFAULT"
_ZN12tensorrt_llm7kernels21fusedQKNormRopeKernelIN3c108BFloat16EfLi256ELb1EEEvPviiifPKvS6_S6_PKlii:
.text._ZN12tensorrt_llm7kernels21fusedQKNormRopeKernelIN3c108BFloat16EfLi256ELb1EEEvPviiifPKvS6_S6_PKlii:
        /* <DEDUP_REMOVED lines=50> */
[----:B------:R-:W-:-:S05]  /*0320*/  @P0 IMAD R2, R3, c[0x0][0x168], R2 ;  /* 0x00005a0003020a24 */ /* 0x000fca00078e0202 */
        /* <DEDUP_REMOVED lines=9> */
[----:B------:R-:W5:Y:S04]  /*03c0*/  @!P0 LDG.E.U16 R22, [R4.64+0x2] ;  /* 0x0000020604168981 */ /* 0x000f68000c1e1500 */
[----:B------:R-:W5:Y:S04]  /*03d0*/  @P0 LDG.E.U16 R14, [R2.64+0x4] ;  /* 0x00000406020e0981 */ /* 0x000f68000c1e1500 */
[----:B------:R-:W5:Y:S01]  /*03e0*/  @!P0 LDG.E.U16 R13, [R4.64+0x4] ;  /* 0x00000406040d8981 */ /* 0x000f62000c1e1500 */
[----:B--2---:R-:W-:-:S02]  /*03f0*/  PRMT R24, RZ, 0x5410, R8 ;  /* 0x00005410ff187816 */ /* 0x004fc40000000008 */
[----:B------:R-:W-:Y:S02]  /*0400*/  PRMT R0, RZ, 0x7610, R8 ;  /* 0x00007610ff007816 */ /* 0x000fe40000000008 */
[----:B------:R-:W-:Y:S01]  /*0410*/  PRMT R17, RZ, 0x7610, R9 ;  /* 0x00007610ff117816 */ /* 0x000fe20000000009 */
[----:B------:R-:W-:Y:S01]  /*0420*/  FFMA.FTZ R15, R24, R24, RZ ;  /* 0x00000018180f7223 */ /* 0x000fe200000100ff */
[----:B---3--:R-:W-:-:S03]  /*0430*/  @P0 PRMT R21, RZ, 0x5410, R21 ;  /* 0x00005410ff150816 */ /* 0x008fc60000000015 */
[----:B------:R-:W-:Y:S01]  /*0440*/  FFMA.FTZ R8, R0, R0, R15 ;  /* 0x0000000000087223 */ /* 0x000fe2000001000f */
[----:B------:R-:W-:Y:S02]  /*0450*/  PRMT R15, RZ, 0x5410, R9 ;  /* 0x00005410ff0f7816 */ /* 0x000fe40000000009 */
[----:B------:R-:W-:Y:S02]  /*0460*/  PRMT R9, RZ, 0x5410, R10 ;  /* 0x00005410ff097816 */ /* 0x000fe4000000000a */
[----:B----4-:R-:W-:Y:S01]  /*0470*/  @!P0 PRMT R21, RZ, 0x5410, R19 ;  /* 0x00005410ff158816 */ /* 0x010fe20000000013 */
[----:B------:R-:W-:Y:S01]  /*0480*/  FFMA.FTZ R8, R15, R15, R8 ;  /* 0x0000000f0f087223 */ /* 0x000fe20000010008 */
[----:B------:R-:W2:Y:S03]  /*0490*/  @!P0 LDG.E.U16 R19, [R4.64+0x6] ;  /* 0x0000060604138981 */ /* 0x000ea6000c1e1500 */
[----:B------:R-:W-:-:S04]  /*04a0*/  FFMA.FTZ R8, R17, R17, R8 ;  /* 0x0000001111087223 */ /* 0x000fc80000010008 */
[----:B------:R-:W-:Y:S01]  /*04b0*/  FFMA.FTZ R23, R9, R9, R8 ;  /* 0x0000000909177223 */ /* 0x000fe20000010008 */
[----:B------:R-:W-:Y:S02]  /*04c0*/  PRMT R8, RZ, 0x7610, R10 ;  /* 0x00007610ff087816 */ /* 0x000fe4000000000a */
[--C-:B------:R-:W-:Y:S02]  /*04d0*/  PRMT R10, RZ, 0x5410, R11.reuse ;  /* 0x00005410ff0a7816 */ /* 0x100fe4000000000b */
[----:B------:R-:W-:Y:S01]  /*04e0*/  PRMT R11, RZ, 0x7610, R11 ;  /* 0x00007610ff0b7816 */ /* 0x000fe2000000000b */
[----:B------:R-:W-:-:S04]  /*04f0*/  FFMA.FTZ R23, R8, R8, R23 ;  /* 0x0000000808177223 */ /* 0x000fc80000010017 */
[----:B------:R-:W-:-:S04]  /*0500*/  FFMA.FTZ R18, R10, R10, R23 ;  /* 0x0000000a0a127223 */ /* 0x000fc80000010017 */
[----:B------:R-:W-:-:S05]  /*0510*/  FFMA.FTZ R18, R11, R11, R18 ;  /* 0x0000000b0b127223 */ /* 0x000fca0000010012 */
[----:B------:R-:W0:Y:S02]  /*0520*/  SHFL.BFLY PT, R23, R18, 0x10, 0x1f ;  /* 0x0e001f0012177f89 */ /* 0x000e2400000e0000 */
[----:B0-----:R-:W-:Y:S01]  /*0530*/  FADD.FTZ R23, R18, R23 ;  /* 0x0000001712177221 */ /* 0x001fe20000010000 */
[----:B------:R-:W-:-:S04]  /*0540*/  HFMA2.MMA R18, -RZ, RZ, 0.9375, 0 ;  /* 0x3b800000ff127435 */ /* 0x000fc800000001ff */
[----:B------:R-:W0:Y:S02]  /*0550*/  SHFL.BFLY PT, R26, R23, 0x8, 0x1f ;  /* 0x0d001f00171a7f89 */ /* 0x000e2400000e0000 */
[----:B0-----:R-:W-:-:S05]  /*0560*/  FADD.FTZ R26, R23, R26 ;  /* 0x0000001a171a7221 */ /* 0x001fca0000010000 */
[----:B------:R-:W0:Y:S02]  /*0570*/  SHFL.BFLY PT, R27, R26, 0x4, 0x1f ;  /* 0x0c801f001a1b7f89 */ /* 0x000e2400000e0000 */
[----:B0-----:R-:W-:Y:S01]  /*0580*/  FADD.FTZ R27, R26, R27 ;  /* 0x0000001b1a1b7221 */ /* 0x001fe20000010000 */
[----:B-----5:R-:W-:Y:S01]  /*0590*/  @P0 PRMT R23, RZ, 0x5410, R20 ;  /* 0x00005410ff170816 */ /* 0x020fe20000000014 */
[----:B------:R0:W3:Y:S04]  /*05a0*/  @P0 LDG.E.U16 R26, [R2.64+0xe] ;  /* 0x00000e06021a0981 */ /* 0x0000e8000c1e1500 */
[----:B------:R-:W1:Y:S04]  /*05b0*/  SHFL.BFLY PT, R28, R27, 0x2, 0x1f ;  /* 0x0c401f001b1c7f89 */ /* 0x000e6800000e0000 */
[----:B------:R0:W4:Y:S01]  /*05c0*/  @P0 LDG.E.U16 R20, [R2.64+0x8] ;  /* 0x0000080602140981 */ /* 0x000122000c1e1500 */
[----:B-1----:R-:W-:-:S05]  /*05d0*/  FADD.FTZ R28, R27, R28 ;  /* 0x0000001c1b1c7221 */ /* 0x002fca0000010000 */
[----:B------:R-:W1:Y:S02]  /*05e0*/  SHFL.BFLY PT, R29, R28, 0x1, 0x1f ;  /* 0x0c201f001c1d7f89 */ /* 0x000e6400000e0000 */
[----:B-1----:R-:W-:Y:S01]  /*05f0*/  FADD.FTZ R29, R28, R29 ;  /* 0x0000001d1c1d7221 */ /* 0x002fe20000010000 */
[----:B------:R-:W-:Y:S01]  /*0600*/  @!P0 PRMT R23, RZ, 0x5410, R22 ;  /* 0x00005410ff178816 */ /* 0x000fe20000000016 */
[----:B------:R1:W5:Y:S02]  /*0610*/  @!P0 LDG.E.U16 R28, [R4.64+0xe] ;  /* 0x00000e06041c8981 */ /* 0x000364000c1e1500 */
[----:B------:R-:W-:Y:S02]  /*0620*/  FFMA.FTZ R18, R29, R18, c[0x0][0x174] ;  /* 0x00005d001d127623 */ /* 0x000fe40000010012 */
[----:B------:R0:W2:Y:S04]  /*0630*/  @P0 LDG.E.U16 R22, [R2.64+0xc] ;  /* 0x00000c0602160981 */ /* 0x0000a8000c1e1500 */
[----:B------:R-:W0:Y:S02]  /*0640*/  MUFU.RSQ R18, R18 ;  /* 0x0000001200127308 */ /* 0x000e240000001400 */
[----:B0-----:R-:W-:-:S02]  /*0650*/  FMUL.FTZ R21, R18, R21 ;  /* 0x0000001512157220 */ /* 0x001fc40000410000 */
[----:B------:R-:W-:Y:S02]  /*0660*/  FMUL.FTZ R27, R18, R23 ;  /* 0x00000017121b7220 */ /* 0x000fe40000410000 */
[----:B------:R-:W-:Y:S01]  /*0670*/  FMUL.FTZ R24, R24, R21 ;  /* 0x0000001518187220 */ /* 0x000fe20000410000 */
[----:B------:R0:W3:Y:S04]  /*0680*/  @P0 LDG.E.U16 R23, [R2.64+0xa] ;  /* 0x00000a0602170981 */ /* 0x0000e8000c1e1500 */
[----:B------:R0:W5:Y:S01]  /*0690*/  @P0 LDG.E.U16 R21, [R2.64+0x6] ;  /* 0x0000060602150981 */ /* 0x000162000c1e1500 */
[----:B------:R-:W-:-:S03]  /*06a0*/  FMUL.FTZ R0, R0, R27 ;  /* 0x0000001b00007220 */ /* 0x000fc60000410000 */
[----:B------:R-:W1:Y:S01]  /*06b0*/  @!P0 LDG.E.U16 R27, [R4.64+0x8] ;  /* 0x00000806041b8981 */ /* 0x000e62000c1e1500 */
[----:B0-----:R-:W-:Y:S02]  /*06c0*/  @P0 PRMT R3, RZ, 0x5410, R14 ;  /* 0x00005410ff030816 */ /* 0x001fe4000000000e */
[----:B------:R-:W-:Y:S01]  /*06d0*/  @!P0 PRMT R3, RZ, 0x5410, R13 ;  /* 0x00005410ff038816 */ /* 0x000fe2000000000d */
[----:B------:R1:W5:Y:S04]  /*06e0*/  @!P0 LDG.E.U16 R14, [R4.64+0xa] ;  /* 0x00000a06040e8981 */ /* 0x000368000c1e1500 */
[----:B------:R1:W5:Y:S01]  /*06f0*/  @!P0 LDG.E.U16 R13, [R4.64+0xc] ;  /* 0x00000c06040d8981 */ /* 0x000362000c1e1500 */
[----:B------:R-:W-:Y:S02]  /*0700*/  ULDC UR9, c[0x0][0x19c] ;  /* 0x0000670000097ab9 */ /* 0x000fe40000000800 */
[----:B------:R-:W-:Y:S01]  /*0710*/  USHF.R.S32.HI UR4, URZ, 0x1f, UR9 ;  /* 0x0000001f3f047899 */ /* 0x000fe20008011409 */
[----:B------:R-:W-:-:S03]  /*0720*/  FMUL.FTZ R2, R18, R3 ;  /* 0x0000000312027220 */ /* 0x000fc60000410000 */
[----:B------:R-:W-:Y:S01]  /*0730*/  ULEA.HI UR4, UR4, UR9, URZ, 0x3 ;  /* 0x0000000904047291 */ /* 0x000fe2000f8f183f */
[----:B------:R-:W-:-:S03]  /*0740*/  FMUL.FTZ R3, R15, R2 ;  /* 0x000000020f037220 */ /* 0x000fc60000410000 */
[----:B------:R-:W-:Y:S01]  /*0750*/  USHF.R.S32.HI UR4, URZ, 0x3, UR4 ;  /* 0x000000033f047899 */ /* 0x000fe20008011404 */
[----:B------:R-:W-:Y:S01]  /*0760*/  BSSY B0, `(.L_x_1787) ;  /* 0x0000068000007945 */ /* 0x000fe20003800000 */
[----:B----4-:R-:W-:Y:S02]  /*0770*/  @P0 PRMT R5, RZ, 0x5410, R20 ;  /* 0x00005410ff050816 */ /* 0x010fe40000000014 */
[----:B--2---:R-:W-:Y:S02]  /*0780*/  @P0 PRMT R15, RZ, 0x5410, R22 ;  /* 0x00005410ff0f0816 */ /* 0x004fe40000000016 */
[----:B---3--:R-:W-:Y:S02]  /*0790*/  @P0 PRMT R23, RZ, 0x5410, R23 ;  /* 0x00005410ff170816 */ /* 0x008fe40000000017 */
[----:B-----5:R-:W-:Y:S02]  /*07a0*/  @P0 PRMT R21, RZ, 0x5410, R21 ;  /* 0x00005410ff150816 */ /* 0x020fe40000000015 */
[----:B------:R-:W-:-:S02]  /*07b0*/  @!P0 PRMT R21, RZ, 0x5410, R19 ;  /* 0x00005410ff158816 */ /* 0x000fc40000000013 */
[----:B-1----:R-:W-:Y:S02]  /*07c0*/  @!P0 PRMT R5, RZ, 0x5410, R27 ;  /* 0x00005410ff058816 */ /* 0x002fe4000000001b */
[----:B------:R-:W-:Y:S02]  /*07d0*/  @!P0 PRMT R23, RZ, 0x5410, R14 ;  /* 0x00005410ff178816 */ /* 0x000fe4000000000e */
[----:B------:R-:W-:Y:S02]  /*07e0*/  @!P0 PRMT R15, RZ, 0x5410, R13 ;  /* 0x00005410ff0f8816 */ /* 0x000fe4000000000d */
[----:B------:R-:W-:Y:S02]  /*07f0*/  @P0 PRMT R13, RZ, 0x5410, R26 ;  /* 0x00005410ff0d0816 */ /* 0x000fe4000000001a */
[----:B------:R-:W-:Y:S02]  /*0800*/  @!P0 PRMT R13, RZ, 0x5410, R28 ;  /* 0x00005410ff0d8816 */ /* 0x000fe4000000001c */
[----:B------:R-:W-:Y:S01]  /*0810*/  ISETP.GE.AND P0, PT, R16, UR4, PT ;  /* 0x0000000410007c0c */ /* 0x000fe2000bf06270 */
[----:B------:R-:W-:-:S02]  /*0820*/  FMUL.FTZ R21, R18, R21 ;  /* 0x0000001512157220 */ /* 0x000fc40000410000 */
[C---:B------:R-:W-:Y:S02]  /*0830*/  FMUL.FTZ R4, R18.reuse, R5 ;  /* 0x0000000512047220 */ /* 0x040fe40000410000 */
[C---:B------:R-:W-:Y:S02]  /*0840*/  FMUL.FTZ R23, R18.reuse, R23 ;  /* 0x0000001712177220 */ /* 0x040fe40000410000 */
[C---:B------:R-:W-:Y:S02]  /*0850*/  FMUL.FTZ R15, R18.reuse, R15 ;  /* 0x0000000f120f7220 */ /* 0x040fe40000410000 */
[----:B------:R-:W-:Y:S02]  /*0860*/  FMUL.FTZ R18, R18, R13 ;  /* 0x0000000d12127220 */ /* 0x000fe40000410000 */
[----:B------:R-:W-:Y:S02]  /*0870*/  FMUL.FTZ R2, R17, R21 ;  /* 0x0000001511027220 */ /* 0x000fe40000410000 */
[----:B------:R-:W-:-:S02]  /*0880*/  FMUL.FTZ R4, R9, R4 ;  /* 0x0000000409047220 */ /* 0x000fc40000410000 */
        /* <DEDUP_REMOVED lines=28> */
[----:B------:R0:W2:Y:S04]  /*0a50*/  LDG.E.CONSTANT R23, [R26.64] ;  /* 0x000000061a177981 */ /* 0x0000a8000c1e9900 */
[----:B------:R1:W3:Y:S01]  /*0a60*/  LDG.E.CONSTANT R15, [R20.64] ;  /* 0x00000006140f7981 */ /* 0x0002e2000c1e9900 */
[----:B------:R-:W-:Y:S02]  /*0a70*/  IADD3 R16, R25, 0x2, RZ ;  /* 0x0000000219107810 */ /* 0x000fe40007ffe0ff */
[----:B------:R-:W-:Y:S02]  /*0a80*/  MOV R17, RZ ;  /* 0x000000ff00117202 */ /* 0x000fe40000000f00 */
[----:B------:R-:W-:-:S05]  /*0a90*/  SHF.R.U32.HI R16, RZ, 0x1, R16 ;  /* 0x00000001ff107819 */ /* 0x000fca0000011610 */
[----:B------:R-:W-:Y:S01]  /*0aa0*/  IMAD.WIDE.U32 R18, R12, c[0x0][0x19c], R16 ;  /* 0x000067000c127a25 */ /* 0x000fe200078e0010 */
[----:B------:R-:W-:-:S03]  /*0ab0*/  IADD3 R16, P1, R16, R14, RZ ;  /* 0x0000000e10107210 */ /* 0x000fc60007f3e0ff */
[----:B------:R-:W-:Y:S01]  /*0ac0*/  IMAD.IADD R13, R9, 0x1, R19 ;  /* 0x00000001090d7824 */ /* 0x000fe200078e0213 */
[----:B------:R-:W-:-:S04]  /*0ad0*/  LEA R28, P0, R18, c[0x0][0x188], 0x2 ;  /* 0x00006200121c7a11 */ /* 0x000fc800078010ff */
[----:B------:R-:W-:Y:S02]  /*0ae0*/  LEA.HI.X R29, R18, c[0x0][0x18c], R13, 0x2, P0 ;  /* 0x00006300121d7a11 */ /* 0x000fe400000f140d */
[----:B------:R-:W-:Y:S01]  /*0af0*/  IADD3 R18, R25, 0x4, RZ ;  /* 0x0000000419127810 */ /* 0x000fe20007ffe0ff */
[----:B------:R-:W-:Y:S01]  /*0b00*/  IMAD.MOV.U32 R19, RZ, RZ, RZ ;  /* 0x000000ffff137224 */ /* 0x000fe200078e00ff */
[----:B------:R-:W-:Y:S02]  /*0b10*/  IADD3.X R13, RZ, R22, RZ, P1, !PT ;  /* 0x00000016ff0d7210 */ /* 0x000fe40000ffe4ff */
[C---:B0-----:R-:W-:Y:S02]  /*0b20*/  LEA R26, P0, R16.reuse, c[0x0][0x188], 0x2 ;  /* 0x00006200101a7a11 */ /* 0x041fe400078010ff */
[----:B------:R-:W-:Y:S02]  /*0b30*/  SHF.R.U32.HI R18, RZ, 0x1, R18 ;  /* 0x00000001ff127819 */ /* 0x000fe40000011612 */
[----:B------:R-:W-:-:S02]  /*0b40*/  LEA.HI.X R27, R16, c[0x0][0x18c], R13, 0x2, P0 ;  /* 0x00006300101b7a11 */ /* 0x000fc400000f140d */
[----:B------:R0:W4:Y:S01]  /*0b50*/  LDG.E.CONSTANT R13, [R28.64] ;  /* 0x000000061c0d7981 */ /* 0x000122000c1e9900 */
[----:B-1----:R-:W-:-:S03]  /*0b60*/  IMAD.WIDE.U32 R20, R12, c[0x0][0x19c], R18 ;  /* 0x000067000c147a25 */ /* 0x002fc600078e0012 */
[----:B------:R1:W5:Y:S02]  /*0b70*/  LDG.E.CONSTANT R8, [R26.64] ;  /* 0x000000061a087981 */ /* 0x000364000c1e9900 */
[----:B------:R-:W-:Y:S02]  /*0b80*/  IADD3 R17, R9, R21, RZ ;  /* 0x0000001509117210 */ /* 0x000fe40007ffe0ff */
[----:B------:R-:W-:Y:S01]  /*0b90*/  MOV R21, RZ ;  /* 0x000000ff00157202 */ /* 0x000fe20000000f00 */
[-C--:B--2---:R-:W-:Y:S02]  /*0ba0*/  FMUL.FTZ R16, R0, R23.reuse ;  /* 0x0000001700107220 */ /* 0x084fe40000410000 */
[C---:B------:R-:W-:Y:S02]  /*0bb0*/  FMUL.FTZ R23, R24.reuse, R23 ;  /* 0x0000001718177220 */ /* 0x040fe40000410000 */
[----:B---3--:R-:W-:Y:S01]  /*0bc0*/  FFMA.FTZ R24, R24, R15, -R16 ;  /* 0x0000000f18187223 */ /* 0x008fe20000010810 */
[----:B------:R-:W-:-:S04]  /*0bd0*/  LEA R16, P0, R20, c[0x0][0x188], 0x2 ;  /* 0x0000620014107a11 */ /* 0x000fc800078010ff */
[----:B------:R-:W-:Y:S02]  /*0be0*/  LEA.HI.X R17, R20, c[0x0][0x18c], R17, 0x2, P0 ;  /* 0x0000630014117a11 */ /* 0x000fe400000f1411 */
[----:B------:R-:W-:Y:S02]  /*0bf0*/  IADD3 R19, P0, R18, R14, RZ ;  /* 0x0000000e12137210 */ /* 0x000fe40007f1e0ff */
[----:B------:R-:W-:Y:S01]  /*0c00*/  IADD3 R20, R25, 0x6, RZ ;  /* 0x0000000619147810 */ /* 0x000fe20007ffe0ff */
[----:B------:R-:W2:Y:S02]  /*0c10*/  LDG.E.CONSTANT R16, [R16.64] ;  /* 0x0000000610107981 */ /* 0x000ea4000c1e9900 */
[----:B-1----:R-:W-:Y:S01]  /*0c20*/  IMAD.X R26, RZ, RZ, R22, P0 ;  /* 0x000000ffff1a7224 */ /* 0x002fe200000e0616 */
[----:B------:R-:W-:Y:S02]  /*0c30*/  LEA R18, P0, R19, c[0x0][0x188], 0x2 ;  /* 0x0000620013127a11 */ /* 0x000fe400078010ff */
[----:B------:R-:W-:-:S02]  /*0c40*/  SHF.R.U32.HI R20, RZ, 0x1, R20 ;  /* 0x00000001ff147819 */ /* 0x000fc40000011614 */
[----:B------:R-:W-:Y:S02]  /*0c50*/  LEA.HI.X R19, R19, c[0x0][0x18c], R26, 0x2, P0 ;  /* 0x0000630013137a11 */ /* 0x000fe400000f141a */
[----:B------:R-:W-:Y:S01]  /*0c60*/  IADD3 R14, P0, R20, R14, RZ ;  /* 0x0000000e140e7210 */ /* 0x000fe20007f1e0ff */
[----:B------:R-:W-:Y:S02]  /*0c70*/  IMAD.WIDE.U32 R20, R12, c[0x0][0x19c], R20 ;  /* 0x000067000c147a25 */ /* 0x000fe400078e0014 */
[----:B------:R-:W3:Y:S02]  /*0c80*/  LDG.E.CONSTANT R18, [R18.64] ;  /* 0x0000000612127981 */ /* 0x000ee4000c1e9900 */
[----:B------:R-:W-:Y:S01]  /*0c90*/  IMAD.X R25, RZ, RZ, R22, P0 ;  /* 0x000000ffff197224 */ /* 0x000fe200000e0616 */
[----:B------:R-:W-:Y:S02]  /*0ca0*/  LEA R26, P0, R14, c[0x0][0x188], 0x2 ;  /* 0x000062000e1a7a11 */ /* 0x000fe400078010ff */
[----:B------:R-:W-:-:S02]  /*0cb0*/  IADD3 R9, R9, R21, RZ ;  /* 0x0000001509097210 */ /* 0x000fc40007ffe0ff */
[----:B------:R-:W-:Y:S02]  /*0cc0*/  LEA.HI.X R27, R14, c[0x0][0x18c], R25, 0x2, P0 ;  /* 0x000063000e1b7a11 */ /* 0x000fe400000f1419 */
[----:B0-----:R-:W-:-:S03]  /*0cd0*/  LEA R28, P0, R20, c[0x0][0x188], 0x2 ;  /* 0x00006200141c7a11 */ /* 0x001fc600078010ff */
[----:B------:R-:W2:Y:S01]  /*0ce0*/  LDG.E.CONSTANT R26, [R26.64] ;  /* 0x000000061a1a7981 */ /* 0x000ea2000c1e9900 */
[----:B------:R-:W-:-:S05]  /*0cf0*/  LEA.HI.X R29, R20, c[0x0][0x18c], R9, 0x2, P0 ;  /* 0x00006300141d7a11 */ /* 0x000fca00000f1409 */
[----:B------:R-:W2:Y:S01]  /*0d00*/  LDG.E.CONSTANT R28, [R28.64] ;  /* 0x000000061c1c7981 */ /* 0x000ea2000c1e9900 */
[CC--:B-----5:R-:W-:Y:S02]  /*0d10*/  FMUL.FTZ R12, R2.reuse, R8.reuse ;  /* 0x00000008020c7220 */ /* 0x0e0fe40000410000 */
[C---:B------:R-:W-:Y:S02]  /*0d20*/  FMUL.FTZ R8, R3.reuse, R8 ;  /* 0x0000000803087220 */ /* 0x040fe40000410000 */
[-C--:B----4-:R-:W-:Y:S02]  /*0d30*/  FFMA.FTZ R3, R3, R13.reuse, -R12 ;  /* 0x0000000d03037223 */ /* 0x090fe4000001080c */
[----:B------:R-:W-:Y:S02]  /*0d40*/  FFMA.FTZ R2, R2, R13, R8 ;  /* 0x0000000d02027223 */ /* 0x000fe40000010008 */
[----:B------:R-:W-:Y:S02]  /*0d50*/  FFMA.FTZ R0, R0, R15, R23 ;  /* 0x0000000f00007223 */ /* 0x000fe40000010017 */
[----:B---3--:R-:W-:-:S02]  /*0d60*/  FMUL.FTZ R9, R5, R18 ;  /* 0x0000001205097220 */ /* 0x008fc40000410000 */
[C---:B------:R-:W-:Y:S02]  /*0d70*/  FMUL.FTZ R18, R4.reuse, R18 ;  /* 0x0000001204127220 */ /* 0x040fe40000410000 */
[-C--:B--2---:R-:W-:Y:S02]  /*0d80*/  FFMA.FTZ R4, R4, R16.reuse, -R9 ;  /* 0x0000001004047223 */ /* 0x084fe40000010809 */
[----:B------:R-:W-:Y:S02]  /*0d90*/  FFMA.FTZ R5, R5, R16, R18 ;  /* 0x0000001005057223 */ /* 0x000fe40000010012 */
[-C--:B------:R-:W-:Y:S02]  /*0da0*/  FMUL.FTZ R13, R11, R26.reuse ;  /* 0x0000001a0b0d7220 */ /* 0x080fe40000410000 */
[C---:B------:R-:W-:Y:S02]  /*0db0*/  FMUL.FTZ R26, R10.reuse, R26 ;  /* 0x0000001a0a1a7220 */ /* 0x040fe40000410000 */
[----:B------:R-:W-:-:S02]  /*0dc0*/  FFMA.FTZ R10, R10, R28, -R13 ;  /* 0x0000001c0a0a7223 */ /* 0x000fc4000001080d */
[----:B------:R-:W-:Y:S02]  /*0dd0*/  FFMA.FTZ R11, R11, R28, R26 ;  /* 0x0000001c0b0b7223 */ /* 0x000fe4000001001a */
.L_x_1788:
[----:B------:R-:W-:Y:S05]  /*0de0*/  BSYNC B0 ;  /* 0x0000000000007941 */ /* 0x000fea0003800000 */
.L_x_1787:
[----:B------:R-:W-:Y:S02]  /*0df0*/  F2FP.BF16.PACK_AB R11, R11, R10 ;  /* 0x0000000a0b0b723e */ /* 0x000fe400000010ff */
[----:B------:R-:W-:Y:S02]  /*0e00*/  F2FP.BF16.PACK_AB R10, R5, R4 ;  /* 0x00000004050a723e */ /* 0x000fe400000010ff */
[----:B------:R-:W-:Y:S02]  /*0e10*/  F2FP.BF16.PACK_AB R9, R2, R3 ;  /* 0x000000030209723e */ /* 0x000fe400000010ff */
[----:B------:R-:W-:-:S05]  /*0e20*/  F2FP.BF16.PACK_AB R8, R0, R24 ;  /* 0x000000180008723e */ /* 0x000fca00000010ff */
[----:B------:R-:W-:Y:S01]  /*0e30*/  STG.E.128 [R6.64], R8 ;  /* 0x0000000806007986 */ /* 0x000fe2000c101d06 */
[----:B------:R-:W-:Y:S05]  /*0e40*/  EXIT ;  /* 0x000000000000794d */ /* 0x000fea0003800000 */
.L_x_1789:
        /* <DEDUP_REMOVED lines=11> */
.L_x_3901:


//--------------------- .text._ZN12tensorrt_llm7kernels21fusedQKNormRopeKernelIN3c108BFloat16EfLi128ELb0EEEvPviiifPKvS6_S6_PKlii --------------------------
	.section	.text._ZN12tensorrt_llm7kernels21fusedQKNormRopeKernelIN3c108BFloat16EfLi128ELb0EEEvPviiifPKvS6_S6_PKlii,"ax",@progbits
	.sectioninfo	@"SHI_REGISTERS=28"
	.align	128
        .global         _ZN12tensorrt_llm7kernels21fusedQKNormRopeKernelIN3c108BFloat16EfLi128ELb0EEEvPviiifPKvS6_S6_PKlii
        .type           _ZN12tensorrt_llm7kernels21fusedQKNormRopeKernelIN3c108BFloat16EfLi128ELb0EEEvPviiifPKvS6_S6_PKlii,@function
        .size           _ZN12tensorrt_llm7kernels21fusedQKNormRopeKernelIN3c108BFloat16EfLi128ELb0EEEvPviiifPKvS6_S6_PKlii,(.L_x_3732 - _ZN12tensorrt_llm7kernels21fusedQKNormRopeKernelIN3c108BFloat16EfLi128ELb0EEEvPviiifPKvS6_S6_PKlii)
        .other          _ZN12tensorrt_llm7kernels21fusedQKNormRopeKernelIN3c108BFloat16EfLi128ELb0EEEvPviiifPKvS6_S6_PKlii,@"STO_CUDA_ENTRY STV_DEFAULT"
_ZN12tensorrt_llm7kernels21fusedQKNormRopeKernelIN3c108BFloat16EfLi128ELb0EEEvPviiifPKvS6_S6_PKlii:
.text._ZN12tensorrt_llm7kernels21fusedQKNormRopeKernelIN3c108BFloat16EfLi128ELb0EEEvPviiifPKvS6_S6_PKlii:
        /* <DEDUP_REMOVED lines=124> */
[----:B------:R-:W-:Y:S05]  /*07c0*/  CALL.REL.NOINC `($__internal_96_$__cuda_sm70_warpsync) ;  /* 0x00000cb000007944 */ /* 0x000fea0003c00000 */
.L_x_1792:
[----:B------:R-:W-:Y:S01]  /*07d0*/  LEA.HI R19, R8, c[0x0][0x19c], RZ, 0x3 ;  /* 0x0000670008137a11 */ /* 0x000fe200078f18ff */
[----:B------:R-:W-:-:S06]  /*07e0*/  NOP ;  /* 0x0000000000007918 */ /* 0x000fcc0000000000 */
[----:B------:R-:W-:-:S04]  /*07f0*/  SHF.R.S32.HI R19, RZ, 0x3, R19 ;  /* 0x00000003ff137819 */ /* 0x000fc80000011413 */
[----:B------:R-:W-:Y:S01]  /*0800*/  ISETP.GE.AND P0, PT, R6, R19, PT ;  /* 0x000000130600720c */ /* 0x000fe20003f06270 */
[----:B------:R-:W-:Y:S10]  /*0810*/  BRA.DIV ~URZ, `(.L_x_1793) ;  /* 0x00000a727f007947 */ /* 0x000ff4000b800000 */
[----:B------:R0:W1:Y:S02]  /*0820*/  SHFL.BFLY PT, R18, R7, R19, 0x1f ;  /* 0x0c001f1307127589 */ /* 0x00006400000e0000 */
.L_x_1798:
        /* <DEDUP_REMOVED lines=39> */
.L_x_1799:
        /* <DEDUP_REMOVED lines=39> */
.L_x_1800:
        /* <DEDUP_REMOVED lines=40> */
.L_x_1801:
        /* <DEDUP_REMOVED lines=41> */
[----:B------:R-:W-:Y:S05]  /*1220*/  CALL.REL.NOINC `($__internal_96_$__cuda_sm70_warpsync) ;  /* 0x0000025000007944 */ /* 0x000fea0003c00000 */
.L_x_1797:
[----:B------:R-:W-:-:S06]  /*1230*/  NOP ;  /* 0x0000000000007918 */ /* 0x000fcc0000000000 */
.L_x_1791:
[----:B------:R-:W-:Y:S05]  /*1240*/  BSYNC B0 ;  /* 0x0000000000007941 */ /* 0x000fea0003800000 */
.L_x_1790:
[----:B------:R-:W-:Y:S02]  /*1250*/  F2FP.BF16.PACK_AB R13, R13, R12 ;  /* 0x0000000c0d0d723e */ /* 0x000fe400000010ff */
[----:B------:R-:W-:-:S05]  /*1260*/  F2FP.BF16.PACK_AB R12, R14, R7 ;  /* 0x000000070e0c723e */ /* 0x000fca00000010ff */
[----:B------:R-:W-:Y:S01]  /*1270*/  STG.E.64 [R2.64], R12 ;  /* 0x0000000c02007986 */ /* 0x000fe2000c101b04 */
[----:B------:R-:W-:Y:S05]  /*1280*/  EXIT ;  /* 0x000000000000794d */ /* 0x000fea0003800000 */
.L_x_1793:
[----:B------:R-:W-:Y:S01]  /*1290*/  IMAD.MOV.U32 R10, RZ, RZ, R7 ;  /* 0x000000ffff0a7224 */ /* 0x000fe200078e0007 */
[----:B------:R-:W-:Y:S01]  /*12a0*/  MOV R8, 0x12e0 ;  /* 0x000012e000087802 */ /* 0x000fe20000000f00 */
[----:B------:R-:W-:Y:S02]  /*12b0*/  IMAD.MOV.U32 R11, RZ, RZ, 0x1f ;  /* 0x0000001fff0b7424 */ /* 0x000fe400078e00ff */
[----:B------:R-:W-:Y:S02]  /*12c0*/  IMAD.MOV.U32 R18, RZ, RZ, -0x1 ;  /* 0xffffffffff127424 */ /* 0x000fe400078e00ff */
[----:B------:R-:W-:Y:S05]  /*12d0*/  CALL.REL.NOINC `($__internal_95_$__cuda_sm70_shflsync_bfly_p) ;  /* 0x0000016000007944 */ /* 0x000fea0003c00000 */
[----:B01----:R-:W-:Y:S01]  /*12e0*/  IMAD.MOV.U32 R18, RZ, RZ, R10 ;  /* 0x000000ffff127224 */ /* 0x003fe200078e000a */
[----:B------:R-:W-:Y:S05]  /*12f0*/  BRA `(.L_x_1798) ;  /* 0xfffff53000007947 */ /* 0x000fea000383ffff */
.L_x_1794:
[----:B------:R-:W-:Y:S01]  /*1300*/  IMAD.MOV.U32 R10, RZ, RZ, R14 ;  /* 0x000000ffff0a7224 */ /* 0x000fe200078e000e */
[----:B------:R-:W-:Y:S01]  /*1310*/  MOV R11, 0x1f ;  /* 0x0000001f000b7802 */ /* 0x000fe20000000f00 */
[----:B------:R-:W-:Y:S01]  /*1320*/  IMAD.MOV.U32 R18, RZ, RZ, -0x1 ;  /* 0xffffffffff127424 */ /* 0x000fe200078e00ff */
[----:B------:R-:W-:Y:S02]  /*1330*/  MOV R8, 0x1350 ;  /* 0x0000135000087802 */ /* 0x000fe40000000f00 */
[----:B------:R-:W-:Y:S05]  /*1340*/  CALL.REL.NOINC `($__internal_95_$__cuda_sm70_shflsync_bfly_p) ;  /* 0x000000f000007944 */ /* 0x000fea0003c00000 */
[----:B01----:R-:W-:Y:S05]  /*1350*/  BRA `(.L_x_1799) ;  /* 0xfffff74000007947 */ /* 0x003fea000383ffff */
.L_x_1795:
[----:B------:R-:W-:Y:S01]  /*1360*/  IMAD.MOV.U32 R10, RZ, RZ, R12 ;  /* 0x000000ffff0a7224 */ /* 0x000fe200078e000c */
[----:B------:R-:W-:Y:S01]  /*1370*/  MOV R8, 0x13b0 ;  /* 0x000013b000087802 */ /* 0x000fe20000000f00 */
[----:B------:R-:W-:-:S02]  /*1380*/  IMAD.MOV.U32 R11, RZ, RZ, 0x1f ;  /* 0x0000001fff0b7424 */ /* 0x000fc400078e00ff */
[----:B------:R-:W-:Y:S02]  /*1390*/  IMAD.MOV.U32 R18, RZ, RZ, -0x1 ;  /* 0xffffffffff127424 */ /* 0x000fe400078e00ff */
[----:B------:R-:W-:Y:S05]  /*13a0*/  CALL.REL.NOINC `($__internal_95_$__cuda_sm70_shflsync_bfly_p) ;  /* 0x0000009000007944 */ /* 0x000fea0003c00000 */
[----:B-1----:R-:W-:Y:S01]  /*13b0*/  IMAD.MOV.U32 R0, RZ, RZ, R10 ;  /* 0x000000ffff007224 */ /* 0x002fe200078e000a */
[----:B0-----:R-:W-:Y:S05]  /*13c0*/  BRA `(.L_x_1800) ;  /* 0xfffff94000007947 */ /* 0x001fea000383ffff */
.L_x_1796:
[----:B------:R-:W-:Y:S01]  /*13d0*/  HFMA2.MMA R11, -RZ, RZ, 0, 1.847743988037109375e-06 ;  /* 0x0000001fff0b7435 */ /* 0x000fe200000001ff */
[----:B------:R-:W-:Y:S01]  /*13e0*/  IMAD.MOV.U32 R10, RZ, RZ, R13 ;  /* 0x000000ffff0a7224 */ /* 0x000fe200078e000d */
[----:B------:R-:W-:Y:S01]  /*13f0*/  MOV R8, 0x1420 ;  /* 0x0000142000087802 */ /* 0x000fe20000000f00 */
[----:B------:R-:W-:-:S03]  /*1400*/  IMAD.MOV.U32 R18, RZ, RZ, -0x1 ;  /* 0xffffffffff127424 */ /* 0x000fc600078e00ff */
[----:B------:R-:W-:Y:S05]  /*1410*/  CALL.REL.NOINC `($__internal_95_$__cuda_sm70_shflsync_bfly_p) ;  /* 0x0000002000007944 */ /* 0x000fea0003c00000 */
[----:B01----:R-:W-:Y:S01]  /*1420*/  IMAD.MOV.U32 R19, RZ, RZ, R10 ;  /* 0x000000ffff137224 */ /* 0x003fe200078e000a */
[----:B------:R-:W-:Y:S05]  /*1430*/  BRA `(.L_x_1801) ;  /* 0xfffffb5000007947 */ /* 0x000fea000383ffff */
        .weak           $__internal_95_$__cuda_sm70_shflsync_bfly_p
        .type           $__internal_95_$__cuda_sm70_shflsync_bfly_p,@function
        .size           $__internal_95_$__cuda_sm70_shflsync_bfly_p,($__internal_96_$__cuda_sm70_warpsync - $__internal_95_$__cuda_sm70_shflsync_bfly_p)
$__internal_95_$__cuda_sm70_shflsync_bfly_p:
[----:B------:R-:W-:Y:S01]  /*1440*/  IMAD.MOV.U32 R9, RZ, RZ, 0x0 ;  /* 0x00000000ff097424 */ /* 0x000fe200078e00ff */
[----:B------:R-:W-:Y:S04]  /*1450*/  WARPSYNC R18 ;  /* 0x0000001200007348 */ /* 0x000fe80003800000 */
[----:B------:R0:W1:Y:S01]  /*1460*/  SHFL.BFLY PT, R10, R10, R19, R11 ;  /* 0x0c0000130a0a7389 */ /* 0x00006200000e000b */
[----:B------:R-:W-:Y:S05]  /*1470*/  RET.REL.NODEC R8 `(_ZN12tensorrt_llm7kernels21fusedQKNormRopeKernelIN3c108BFloat16EfLi128ELb0EEEvPviiifPKvS6_S6_PKlii) ;  /* 0xffffeb8008007950 */ /* 0x000fea0003c3ffff */
        .weak           $__internal_96_$__cuda_sm70_warpsync
        .type           $__internal_96_$__cuda_sm70_warpsync,@function
        .size           $__internal_96_$__cuda_sm70_warpsync,(.L_x_3732 - $__internal_96_$__cuda_sm70_warpsync)
$__internal_96_$__cuda_sm70_warpsync:
[----:B------:R-:W-:Y:S01]  /*1480*/  IMAD.MOV.U32 R11, RZ, RZ, 0x0 ;  /* 0x00000000ff0b7424 */ /* 0x000fe200078e00ff */
[----:B------:R-:W-:Y:S04]  /*1490*/  WARPSYNC R9 ;  /* 0x0000000900007348 */ /* 0x000fe80003800000 */
[----:B------:R-:W-:Y:S05]  /*14a0*/  RET.REL.NODEC R10 `(_ZN12tensorrt_llm7kernels21fusedQKNormRopeKernelIN3c108BFloat16EfLi128ELb0EEEvPviiifPKvS6_S6_PKlii) ;  /* 0xffffeb500a007950 */ /* 0x000fea0003c3ffff */
.L_x_1802:
        /* <DEDUP_REMOVED lines=13> */
.L_x_3732:


//--------------------- .text._ZN12tensorrt_llm7kernels21fusedQKNormRopeKernelIN3c108BFloat16EfLi128ELb1EEEvPviiifPKvS6_S6_PKlii --------------------------
	.section	.text._ZN12tensorrt_llm7kernels21fusedQKNormRopeKernelIN3c108BFloat16EfLi128ELb1EEEvPviiifPKvS6_S6_PKlii,"ax",@progbits
	.sectioninfo	@"SHI_REGISTERS=27"
	.align	128
        .global         _ZN12tensorrt_llm7kernels21fusedQKNormRopeKernelIN3c108BFloat16EfLi128ELb1EEEvPviiifPKvS6_S6_PKlii
        .type           _ZN12tensorrt_llm7kernels21fusedQKNormRopeKernelIN3c108BFloat16EfLi128ELb1EEEvPviiifPKvS6_S6_PKlii,@function
        .size           _ZN12tensorrt_llm7kernels21fusedQKNormRopeKernelIN3c108BFloat16EfLi128ELb1EEEvPviiifPKvS6_S6_PKlii,(.L_x_3903 - _ZN12tensorrt_llm7kernels21fusedQKNormRopeKernelIN3c108BFloat16EfLi128ELb1EEEvPviiifPKvS6_S6_PKlii)
        .other          _ZN12tensorrt_llm7kernels21fusedQKNormRopeKernelIN3c108BFloat16EfLi128ELb1EEEvPviiifPKvS6_S6_PKlii,@"STO_CUDA_ENTRY STV_DEFAULT"
_ZN12tensorrt_llm7kernels21fusedQKNormRopeKernelIN3c108BFloat16EfLi128ELb1EEEvPviiifPKvS6_S6_PKlii:
.text._ZN12tensorrt_llm7kernels21fusedQKNormRopeKernelIN3c108BFloat16EfLi128ELb1EEEvPviiifPKvS6_S6_PKlii:
        /* <DEDUP_REMOVED lines=113> */
[----:B------:R-:W-:Y:S01]  /*0710*/  IADD3 R18, R6, 0x2, RZ ;  /* 0x0000000206127810 */ /* 0x000fe20007ffe0ff */
[----:B------:R-:W-:Y:S01]  /*0720*/  ULEA.HI UR4, UR8, UR4, URZ, 0x1 ;  /* 0x0000000408047291 */ /* 0x000fe2000f8f083f */
[----:B------:R-:W-:Y:S01]  /*0730*/  IMAD.SHL.U32 R6, R7, 0x2, RZ ;  /* 0x0000000207067824 */ /* 0x000fe200078e00ff */
[----:B------:R-:W-:Y:S01]  /*0740*/  HFMA2.MMA R7, -RZ, RZ, 0, 0 ;  /* 0x00000000ff077435 */ /* 0x000fe200000001ff */
[----:B------:R-:W-:Y:S01]  /*0750*/  SHF.R.U32.HI R18, RZ, 0x1, R18 ;  /* 0x00000001ff127819 */ /* 0x000fe20000011612 */
[----:B------:R-:W-:Y:S01]  /*0760*/  USHF.R.S32.HI UR4, URZ, 0x1, UR4 ;  /* 0x000000013f047899 */ /* 0x000fe20008011404 */
[----:B------:R-:W-:-:S03]  /*0770*/  MOV R19, RZ ;  /* 0x000000ff00137202 */ /* 0x000fc60000000f00 */
[----:B------:R-:W-:Y:S02]  /*0780*/  USHF.R.S32.HI UR5, URZ, 0x1f, UR4 ;  /* 0x0000001f3f057899 */ /* 0x000fe40008011404 */
        /* <DEDUP_REMOVED lines=18> */
[----:B------:R-:W2:Y:S01]  /*08b0*/  LDG.E.CONSTANT R8, [R8.64] ;  /* 0x0000000608087981 */ /* 0x000ea2000c1e9900 */
[----:B------:R-:W-:-:S02]  /*08c0*/  LEA R12, P1, R14, c[0x0][0x188], 0x2 ;  /* 0x000062000e0c7a11 */ /* 0x000fc400078210ff */
[----:B------:R-:W-:Y:S02]  /*08d0*/  LEA.HI.X R19, R17, c[0x0][0x18c], R10, 0x2, P0 ;  /* 0x0000630011137a11 */ /* 0x000fe400000f140a */
[----:B------:R-:W-:Y:S02]  /*08e0*/  LEA.HI.X R17, R6, c[0x0][0x18c], R7, 0x2, P2 ;  /* 0x0000630006117a11 */ /* 0x000fe400010f1407 */
[----:B------:R-:W-:Y:S01]  /*08f0*/  IADD3 R13, R13, R15, RZ ;  /* 0x0000000f0d0d7210 */ /* 0x000fe20007ffe0ff */
[----:B------:R-:W3:Y:S03]  /*0900*/  LDG.E.CONSTANT R18, [R18.64] ;  /* 0x0000000612127981 */ /* 0x000ee6000c1e9900 */
[----:B------:R-:W-:Y:S01]  /*0910*/  LEA.HI.X R13, R14, c[0x0][0x18c], R13, 0x2, P1 ;  /* 0x000063000e0d7a11 */ /* 0x000fe200008f140d */
[----:B------:R-:W4:Y:S04]  /*0920*/  LDG.E.CONSTANT R16, [R16.64] ;  /* 0x0000000610107981 */ /* 0x000f28000c1e9900 */
[----:B------:R-:W5:Y:S01]  /*0930*/  LDG.E.CONSTANT R12, [R12.64] ;  /* 0x000000060c0c7981 */ /* 0x000f62000c1e9900 */
[----:B--2---:R-:W-:-:S02]  /*0940*/  FMUL.FTZ R7, R5, R8 ;  /* 0x0000000805077220 */ /* 0x004fc40000410000 */
[----:B------:R-:W-:Y:S02]  /*0950*/  FMUL.FTZ R6, R0, R8 ;  /* 0x0000000800067220 */ /* 0x000fe40000410000 */
[----:B---3--:R-:W-:Y:S02]  /*0960*/  FMUL.FTZ R10, R4, R18 ;  /* 0x00000012040a7220 */ /* 0x008fe40000410000 */
[----:B----4-:R-:W-:Y:S02]  /*0970*/  FFMA.FTZ R0, R0, R16, -R7 ;  /* 0x0000001000007223 */ /* 0x010fe40000010807 */
[C---:B------:R-:W-:Y:S02]  /*0980*/  FMUL.FTZ R7, R11.reuse, R18 ;  /* 0x000000120b077220 */ /* 0x040fe40000410000 */
[----:B-----5:R-:W-:Y:S02]  /*0990*/  FFMA.FTZ R11, R11, R12, -R10 ;  /* 0x0000000c0b0b7223 */ /* 0x020fe4000001080a */
[----:B------:R-:W-:-:S02]  /*09a0*/  FFMA.FTZ R5, R5, R16, R6 ;  /* 0x0000001005057223 */ /* 0x000fc40000010006 */
[----:B------:R-:W-:Y:S02]  /*09b0*/  FFMA.FTZ R4, R4, R12, R7 ;  /* 0x0000000c04047223 */ /* 0x000fe40000010007 */
.L_x_1804:
[----:B------:R-:W-:Y:S05]  /*09c0*/  BSYNC B0 ;  /* 0x0000000000007941 */ /* 0x000fea0003800000 */
.L_x_1803:
[----:B------:R-:W-:Y:S02]  /*09d0*/  F2FP.BF16.PACK_AB R11, R4, R11 ;  /* 0x0000000b040b723e */ /* 0x000fe400000010ff */
[----:B------:R-:W-:-:S05]  /*09e0*/  F2FP.BF16.PACK_AB R10, R5, R0 ;  /* 0x00000000050a723e */ /* 0x000fca00000010ff */
[----:B------:R-:W-:Y:S01]  /*09f0*/  STG.E.64 [R2.64], R10 ;  /* 0x0000000a02007986 */ /* 0x000fe2000c101b06 */
[----:B------:R-:W-:Y:S05]  /*0a00*/  EXIT ;  /* 0x000000000000794d */ /* 0x000fea0003800000 */
.L_x_1805:
        /* <DEDUP_REMOVED lines=15> */
.L_x_3903:


//--------------------- .text._ZN12tensorrt_llm7kernels21fusedQKNormRopeKernelIN3c108BFloat16EfLi64ELb0EEEvPviiifPKvS6_S6_PKlii --------------------------
	.section	.text._ZN12tensorrt_llm7kernels21fusedQKNormRopeKernelIN3c108BFloat16EfLi64ELb0EEEvPviiifPKvS6_S6_PKlii,"ax",@progbits
	.sectioninfo	@"SHI_REGISTERS=23"
	.align	128
        .global         _ZN12tensorrt_llm7kernels21fusedQKNormRopeKernelIN3c108BFloat16EfLi64ELb0EEEvPviiifPKvS6_S6_PKlii
        .type           _ZN12tensorrt_llm7kernels21fusedQKNormRopeKernelIN3c108BFloat16EfLi64ELb0EEEvPviiifPKvS6_S6_PKlii,@function
        .size           _ZN12tensorrt_llm7kernels21fusedQKNormRopeKernelIN3c108BFloat16EfLi64ELb0EEEvPviiifPKvS6_S6_PKlii,(.L_x_3734 - _ZN12tensorrt_llm7kernels21fusedQKNormRopeKernelIN3c108BFloat16EfLi64ELb0EEEvPviiifPKvS6_S6_PKlii)
        .other          _ZN12tensorrt_llm7kernels21fusedQKNormRopeKernelIN3c108BFloat16EfLi64ELb0EEEvPviiifPKvS6_S6_PKlii,@"STO_CUDA_ENTRY STV_DEFAULT"
_ZN12tensorrt_llm7kernels21fusedQKNormRopeKernelIN3c108BFloat16EfLi64ELb0EEEvPviiifPKvS6_S6_PKlii:
.text._ZN12tensorrt_llm7kernels21fusedQKNormRopeKernelIN3c108BFloat16EfLi64ELb0EEEvPviiifPKvS6_S6_PKlii:
        /* <DEDUP_REMOVED lines=107> */
[----:B------:R-:W-:Y:S05]  /*06b0*/  CALL.REL.NOINC `($__internal_98_$__cuda_sm70_warpsync) ;  /* 0x0000071000007944 */ /* 0x000fea0003c00000 */
.L_x_1808:
        /* <DEDUP_REMOVED lines=8> */
.L_x_1812:
        /* <DEDUP_REMOVED lines=40> */
.L_x_1813:
        /* <DEDUP_REMOVED lines=41> */
[----:B------:R-:W-:Y:S05]  /*0c50*/  CALL.REL.NOINC `($__internal_98_$__cuda_sm70_warpsync) ;  /* 0x0000017000007944 */ /* 0x000fea0003c00000 */
.L_x_1811:
[----:B------:R-:W-:-:S06]  /*0c60*/  NOP ;  /* 0x0000000000007918 */ /* 0x000fcc0000000000 */
.L_x_1807:
[----:B------:R-:W-:Y:S05]  /*0c70*/  BSYNC B0 ;  /* 0x0000000000007941 */ /* 0x000fea0003800000 */
.L_x_1806:
[----:B------:R-:W-:-:S05]  /*0c80*/  F2FP.BF16.PACK_AB R7, R7, R6 ;  /* 0x000000060707723e */ /* 0x000fca00000010ff */
[----:B------:R-:W-:Y:S01]  /*0c90*/  STG.E [R2.64], R7 ;  /* 0x0000000702007986 */ /* 0x000fe2000c101904 */
[----:B------:R-:W-:Y:S05]  /*0ca0*/  EXIT ;  /* 0x000000000000794d */ /* 0x000fea0003800000 */
.L_x_1809:
[----:B------:R-:W-:Y:S01]  /*0cb0*/  IMAD.MOV.U32 R14, RZ, RZ, R6 ;  /* 0x000000ffff0e7224 */ /* 0x000fe200078e0006 */
[----:B------:R-:W-:Y:S01]  /*0cc0*/  MOV R16, 0xffffffff ;  /* 0xffffffff00107802 */ /* 0x000fe20000000f00 */
[----:B------:R-:W-:Y:S01]  /*0cd0*/  IMAD.MOV.U32 R15, RZ, RZ, 0x1f ;  /* 0x0000001fff0f7424 */ /* 0x000fe200078e00ff */
[----:B------:R-:W-:Y:S02]  /*0ce0*/  MOV R12, 0xd00 ;  /* 0x00000d00000c7802 */ /* 0x000fe40000000f00 */
[----:B------:R-:W-:Y:S05]  /*0cf0*/  CALL.REL.NOINC `($__internal_97_$__cuda_sm70_shflsync_bfly_p) ;  /* 0x0000009000007944 */ /* 0x000fea0003c00000 */
[----:B-1----:R-:W-:Y:S01]  /*0d00*/  IMAD.MOV.U32 R12, RZ, RZ, R14 ;  /* 0x000000ffff0c7224 */ /* 0x002fe200078e000e */
[----:B0-----:R-:W-:Y:S05]  /*0d10*/  BRA `(.L_x_1812) ;  /* 0xfffffa2000007947 */ /* 0x001fea000383ffff */
.L_x_1810:
[----:B------:R-:W-:Y:S01]  /*0d20*/  IMAD.MOV.U32 R14, RZ, RZ, R7 ;  /* 0x000000ffff0e7224 */ /* 0x000fe200078e0007 */
[----:B------:R-:W-:Y:S01]  /*0d30*/  MOV R15, 0x1f ;  /* 0x0000001f000f7802 */ /* 0x000fe20000000f00 */
[----:B------:R-:W-:Y:S01]  /*0d40*/  IMAD.MOV.U32 R16, RZ, RZ, -0x1 ;  /* 0xffffffffff107424 */ /* 0x000fe200078e00ff */
[----:B------:R-:W-:Y:S02]  /*0d50*/  MOV R12, 0xd70 ;  /* 0x00000d70000c7802 */ /* 0x000fe40000000f00 */
[----:B------:R-:W-:Y:S05]  /*0d60*/  CALL.REL.NOINC `($__internal_97_$__cuda_sm70_shflsync_bfly_p) ;  /* 0x0000002000007944 */ /* 0x000fea0003c00000 */
[----:B01----:R-:W-:Y:S01]  /*0d70*/  IMAD.MOV.U32 R11, RZ, RZ, R14 ;  /* 0x000000ffff0b7224 */ /* 0x003fe200078e000e */
[----:B------:R-:W-:Y:S05]  /*0d80*/  BRA `(.L_x_1813) ;  /* 0xfffffc3000007947 */ /* 0x000fea000383ffff */
        .weak           $__internal_97_$__cuda_sm70_shflsync_bfly_p
        .type           $__internal_97_$__cuda_sm70_shflsync_bfly_p,@function
        .size           $__internal_97_$__cuda_sm70_shflsync_bfly_p,($__internal_98_$__cuda_sm70_warpsync - $__internal_97_$__cuda_sm70_shflsync_bfly_p)
$__internal_97_$__cuda_sm70_shflsync_bfly_p:
[----:B------:R-:W-:Y:S01]  /*0d90*/  HFMA2.MMA R13, -RZ, RZ, 0, 0 ;  /* 0x00000000ff0d7435 */ /* 0x000fe200000001ff */
[----:B------:R-:W-:Y:S04]  /*0da0*/  WARPSYNC R16 ;  /* 0x0000001000007348 */ /* 0x000fe80003800000 */
[----:B------:R0:W1:Y:S01]  /*0db0*/  SHFL.BFLY PT, R14, R14, R11, R15 ;  /* 0x0c00000b0e0e7389 */ /* 0x00006200000e000f */
[----:B------:R-:W-:Y:S05]  /*0dc0*/  RET.REL.NODEC R12 `(_ZN12tensorrt_llm7kernels21fusedQKNormRopeKernelIN3c108BFloat16EfLi64ELb0EEEvPviiifPKvS6_S6_PKlii) ;  /* 0xfffff2300c007950 */ /* 0x000fea0003c3ffff */
        .weak           $__internal_98_$__cuda_sm70_warpsync
        .type           $__internal_98_$__cuda_sm70_warpsync,@function
        .size           $__internal_98_$__cuda_sm70_warpsync,(.L_x_3734 - $__internal_98_$__cuda_sm70_warpsync)
$__internal_98_$__cuda_sm70_warpsync:
[----:B------:R-:W-:Y:S01]  /*0dd0*/  IMAD.MOV.U32 R13, RZ, RZ, 0x0 ;  /* 0x00000000ff0d7424 */ /* 0x000fe200078e00ff */
[----:B------:R-:W-:Y:S04]  /*0de0*/  WARPSYNC R11 ;  /* 0x0000000b00007348 */ /* 0x000fe80003800000 */
[----:B------:R-:W-:Y:S05]  /*0df0*/  RET.REL.NODEC R12 `(_ZN12tensorrt_llm7kernels21fusedQKNormRopeKernelIN3c108BFloat16EfLi64ELb0EEEvPviiifPKvS6_S6_PKlii) ;  /* 0xfffff2000c007950 */ /* 0x000fea0003c3ffff */
.L_x_1814:
        /* <DEDUP_REMOVED lines=16> */
.L_x_3734:


//--------------------- .text._ZN12tensorrt_llm7kernels21fusedQKNormRopeKernelIN3c108BFloat16EfLi64ELb1EEEvPviiifPKvS6_S6_PKlii --------------------------
	.section	.text._ZN12tensorrt_llm7kernels21fusedQKNormRopeKernelIN3c108BFloat16EfLi64ELb1EEEvPviiifPKvS6_S6_PKlii,"ax",@progbits
	.sectioninfo	@"SHI_REGISTERS=23"
	.align	128
        .global         _ZN12tensorrt_llm7kernels21fusedQKNormRopeKernelIN3c108BFloat16EfLi64ELb1EEEvPviiifPKvS6_S6_PKlii
        .type           _ZN12tensorrt_llm7kernels21fusedQKNormRopeKernelIN3c108BFloat16EfLi64ELb1EEEvPviiifPKvS6_S6_PKlii,@function
        .size           _ZN12tensorrt_llm7kernels21fusedQKNormRopeKernelIN3c108BFloat16EfLi64ELb1EEEvPviiifPKvS6_S6_PKlii,(.L_x_3905 - _ZN12tensorrt_llm7kernels21fusedQKNormRopeKernelIN3c108BFloat16EfLi64ELb1EEEvPviiifPKvS6_S6_PKlii)
        .other          _ZN12tensorrt_llm7kernels21fusedQKNormRopeKernelIN3c108BFloat16EfLi64ELb1EEEvPviiifPKvS6_S6_PKlii,@"STO_CUDA_ENTRY STV_DEFAULT"
_ZN12tensorrt_llm7kernels21fusedQKNormRopeKernelIN3c108BFloat16EfLi64ELb1EEEvPviiifPKvS6_S6_PKlii:
.text._ZN12tensorrt_llm7kernels21fusedQKNormRopeKernelIN3c108BFloat16EfLi64ELb1EEEvPviiifPKvS6_S6_PKlii:
        /* <DEDUP_REMOVED lines=110> */
[----:B------:R-:W2:Y:S04]  /*06e0*/  LDG.E.CONSTANT R12, [R12.64] ;  /* 0x000000040c0c7981 */ /* 0x000ea8000c1e9900 */
[----:B------:R-:W3:Y:S01]  /*06f0*/  LDG.E.CONSTANT R6, [R6.64] ;  /* 0x0000000406067981 */ /* 0x000ee2000c1e9900 */
[CC--:B--2---:R-:W-:Y:S02]  /*0700*/  FMUL.FTZ R0, R10.reuse, R12.reuse ;  /* 0x0000000c0a007220 */ /* 0x0c4fe40000410000 */
[C---:B------:R-:W-:Y:S02]  /*0710*/  FMUL.FTZ R3, R11.reuse, R12 ;  /* 0x0000000c0b037220 */ /* 0x040fe40000410000 */
[-C--:B---3--:R-:W-:Y:S02]  /*0720*/  FFMA.FTZ R11, R11, R6.reuse, -R0 ;  /* 0x000000060b0b7223 */ /* 0x088fe40000010800 */
[----:B------:R-:W-:-:S02]  /*0730*/  FFMA.FTZ R10, R10, R6, R3 ;  /* 0x000000060a0a7223 */ /* 0x000fc40000010003 */
.L_x_1816:
[----:B------:R-:W-:Y:S05]  /*0740*/  BSYNC B0 ;  /* 0x0000000000007941 */ /* 0x000fea0003800000 */
.L_x_1815:
[----:B------:R-:W-:-:S05]  /*0750*/  F2FP.BF16.PACK_AB R11, R10, R11 ;  /* 0x0000000b0a0b723e */ /* 0x000fca00000010ff */
[----:B------:R-:W-:Y:S01]  /*0760*/  STG.E [R4.64], R11 ;  /* 0x0000000b04007986 */ /* 0x000fe2000c101904 */
[----:B------:R-:W-:Y:S05]  /*0770*/  EXIT ;  /* 0x000000000000794d */ /* 0x000fea0003800000 */
.L_x_1817:
        /* <DEDUP_REMOVED lines=16> */
.L_x_3905:


//--------------------- .text._ZN12tensorrt_llm7kernels32fusedQKNormRopeKernelNTokenHeadsIN3c104HalfENS2_8BFloat16ELi256ELb0ELi8EEEvPviiifPKvS7_S7_PKlii --------------------------
	.section	.text._ZN12tensorrt_llm7kernels32fusedQKNormRopeKernelNTokenHeadsIN3c104HalfENS2_8BFloat16ELi256ELb0ELi8EEEvPviiifPKvS7_S7_PKlii,"ax",@progbits
	.sectioninfo	@"SHI_REGISTERS=56"
	.align	128
        .global         _ZN12tensorrt_llm7kernels32fusedQKNormRopeKernelNTokenHeadsIN3c104HalfENS2_8BFloat16ELi256ELb0ELi8EEEvPviiifPKvS7_S7_PKlii
        .type           _ZN12tensorrt_llm7kernels32fusedQKNormRopeKernelNTokenHeadsIN3c104HalfENS2_8BFloat16ELi256ELb0ELi8EEEvPviiifPKvS7_S7_PKlii,@function
        .size           _ZN12tensorrt_llm7kernels32fusedQKNormRopeKernelNTokenHeadsIN3c104HalfENS2_8BFloat16ELi256ELb0ELi8EEEvPviiifPKvS7_S7_PKlii,(.L_x_3736 - _ZN12tensorrt_llm7kernels32fusedQKNormRopeKernelNTokenHeadsIN3c104HalfENS2_8BFloat16ELi256ELb0ELi8EEEvPviiifPKvS7_S7_PKlii)
        .other          _ZN12tensorrt_llm7kernels32fusedQKNormRopeKernelNTokenHeadsIN3c104HalfENS2_8BFloat16ELi256ELb0ELi8EEEvPviiifPKvS7_S7_PKlii,@"STO_CUDA_ENTRY STV_DEFAULT"
_ZN12tensorrt_llm7kernels32fusedQKNormRopeKernelNTokenHeadsIN3c104HalfENS2_8BFloat16ELi256ELb0ELi8EEEvPviiifPKvS7_S7_PKlii:
.text._ZN12tensorrt_llm7kernels32fusedQKNormRopeKernelNTokenHeadsIN3c104HalfENS2_8BFloat16ELi256ELb0ELi8EEEvPviiifPKvS7_S7_PKlii:
        /* <DEDUP_REMOVED lines=74> */
.L_x_1822:
        /* <DEDUP_REMOVED lines=8> */
[----:B------:R-:W-:Y:S02]  /*0520*/  ISETP.GE.AND P3, PT, R10, c[0x0][0x168], PT ;  /* 0x00005a000a007a0c */ /* 0x000fe40003f66270 */
[----:B------:R-:W-:Y:S02]  /*0530*/  SEL R19, RZ, c[0x0][0x168], !P5 ;  /* 0x00005a00ff137a07 */ /* 0x000fe40006800000 */
[----:B------:R-:W-:-:S02]  /*0540*/  SEL R11, R7, R4, !P2 ;  /* 0x00000004070b7207 */ /* 0x000fc40005000000 */
[----:B------:R-:W-:Y:S01]  /*0550*/  ISETP.GE.AND P4, PT, R12, c[0x0][0x168], PT ;  /* 0x00005a000c007a0c */ /* 0x000fe20003f86270 */
[----:B------:R-:W-:Y:S01]  /*0560*/  IMAD.IADD R14, R14, 0x1, -R19 ;  /* 0x000000010e0e7824 */ /* 0x000fe200078e0a13 */
[----:B------:R-:W-:Y:S02]  /*0570*/  IADD3 R9, R8, -R9, RZ ;  /* 0x8000000908097210 */ /* 0x000fe40007ffe0ff */
        /* <DEDUP_REMOVED lines=31> */
.L_x_1821:
[----:B------:R-:W-:Y:S05]  /*0770*/  BSYNC B1 ;  /* 0x0000000000017941 */ /* 0x000fea0003800000 */
.L_x_1820:
        /* <DEDUP_REMOVED lines=9> */
.L_x_1823:
        /* <DEDUP_REMOVED lines=16> */
.L_x_1819:
[----:B------:R-:W-:Y:S05]  /*0910*/  BSYNC B0 ;  /* 0x0000000000007941 */ /* 0x000fea0003800000 */
.L_x_1818:
        /* <DEDUP_REMOVED lines=36> */
.L_x_1828:
        /* <DEDUP_REMOVED lines=13> */
.L_x_1827:
[----:B------:R-:W-:Y:S05]  /*0c30*/  BSYNC B1 ;  /* 0x0000000000017941 */ /* 0x000fea0003800000 */
.L_x_1826:
        /* <DEDUP_REMOVED lines=22> */
.L_x_1831:
        /* <DEDUP_REMOVED lines=49> */
.L_x_1830:
[----:B------:R-:W-:Y:S05]  /*10b0*/  BSYNC B1 ;  /* 0x0000000000017941 */ /* 0x000fea0003800000 */
.L_x_1829:
        /* <DEDUP_REMOVED lines=32> */
.L_x_1833:
[----:B------:R-:W-:Y:S05]  /*12c0*/  BSYNC B1 ;  /* 0x0000000000017941 */ /* 0x000fea0003800000 */
.L_x_1832:
        /* <DEDUP_REMOVED lines=15> */
.L_x_1825:
[----:B------:R-:W-:Y:S05]  /*13c0*/  BSYNC B0 ;  /* 0x0000000000007941 */ /* 0x000fea0003800000 */
.L_x_1824:
[----:B------:R-:W0:Y:S01]  /*13d0*/  LDGDEPBAR ;  /* 0x00000000000079af */ /* 0x000e220000000000 */
[----:B------:R-:W-:-:S04]  /*13e0*/  DEPBAR.LE SB0, 0x1 ;  /* 0x000080400000791a */ /* 0x000fc80000000000 */
[----:B------:R-:W-:Y:S05]  /*13f0*/  @!P1 EXIT ;  /* 0x000000000000994d */ /* 0x000fea0003800000 */
[----:B------:R-:W-:Y:S02]  /*1400*/  IMAD.SHL.U32 R34, R36, 0x8, RZ ;  /* 0x0000000824227824 */ /* 0x000fe400078e00ff */
[----:B-1----:R-:W-:-:S04]  /*1410*/  IMAD.MOV.U32 R13, RZ, RZ, 0x2 ;  /* 0x00000002ff0d7424 */ /* 0x002fc800078e00ff */
[----:B--2--5:R-:W-:-:S04]  /*1420*/  IMAD.WIDE.U32 R6, R34, R13, c[0x0][0x178] ;  /* 0x00005e0022067625 */ /* 0x024fc800078e000d */
[C---:B------:R-:W-:Y:S01]  /*1430*/  IMAD.WIDE.U32 R12, R34.reuse, R13, c[0x0][0x180] ;  /* 0x00006000220c7625 */ /* 0x040fe200078e000d */
[----:B------:R1:W2:Y:S04]  /*1440*/  LDG.E.U16 R29, [R6.64] ;  /* 0x0000000a061d7981 */ /* 0x0002a8000c1e1500 */
[----:B------:R1:W3:Y:S04]  /*1450*/  LDG.E.U16 R26, [R6.64+0x2] ;  /* 0x0000020a061a7981 */ /* 0x0002e8000c1e1500 */
[----:B------:R1:W4:Y:S04]  /*1460*/  LDG.E.U16 R27, [R6.64+0x4] ;  /* 0x0000040a061b7981 */ /* 0x000328000c1e1500 */
[----:B------:R1:W4:Y:S04]  /*1470*/  LDG.E.U16 R24, [R6.64+0x6] ;  /* 0x0000060a06187981 */ /* 0x000328000c1e1500 */
[----:B------:R1:W4:Y:S04]  /*1480*/  LDG.E.U16 R25, [R6.64+0x8] ;  /* 0x0000080a06197981 */ /* 0x000328000c1e1500 */
[----:B------:R1:W4:Y:S04]  /*1490*/  LDG.E.U16 R22, [R6.64+0xa] ;  /* 0x00000a0a06167981 */ /* 0x000328000c1e1500 */
[----:B------:R1:W4:Y:S04]  /*14a0*/  LDG.E.U16 R23, [R6.64+0xc] ;  /* 0x00000c0a06177981 */ /* 0x000328000c1e1500 */
[----:B------:R1:W4:Y:S04]  /*14b0*/  LDG.E.U16 R21, [R6.64+0xe] ;  /* 0x00000e0a06157981 */ /* 0x000328000c1e1500 */
[----:B------:R1:W4:Y:S04]  /*14c0*/  LDG.E.U16 R20, [R12.64] ;  /* 0x0000000a0c147981 */ /* 0x000328000c1e1500 */
[----:B------:R1:W4:Y:S04]  /*14d0*/  LDG.E.U16 R19, [R12.64+0x2] ;  /* 0x0000020a0c137981 */ /* 0x000328000c1e1500 */
[----:B------:R1:W4:Y:S04]  /*14e0*/  LDG.E.U16 R18, [R12.64+0x4] ;  /* 0x0000040a0c127981 */ /* 0x000328000c1e1500 */
[----:B------:R1:W4:Y:S04]  /*14f0*/  LDG.E.U16 R17, [R12.64+0x6] ;  /* 0x0000060a0c117981 */ /* 0x000328000c1e1500 */
[----:B------:R1:W4:Y:S04]  /*1500*/  LDG.E.U16 R16, [R12.64+0x8] ;  /* 0x0000080a0c107981 */ /* 0x000328000c1e1500 */
[----:B------:R1:W4:Y:S04]  /*1510*/  LDG.E.U16 R11, [R12.64+0xa] ;  /* 0x00000a0a0c0b7981 */ /* 0x000328000c1e1500 */
[----:B------:R1:W4:Y:S04]  /*1520*/  LDG.E.U16 R10, [R12.64+0xc] ;  /* 0x00000c0a0c0a7981 */ /* 0x000328000c1e1500 */
[----:B------:R1:W4:Y:S01]  /*1530*/  LDG.E.U16 R8, [R12.64+0xe] ;  /* 0x00000e0a0c087981 */ /* 0x000322000c1e1500 */
[----:B------:R-:W-:Y:S01]  /*1540*/  IABS R14, c[0x0][0x19c] ;  /* 0x00006700000e7a13 */ /* 0x000fe20000000000 */
[--C-:B------:R-:W-:Y:S01]  /*1550*/  IMAD.IADD R9, R34, 0x1, R34.reuse ;  /* 0x0000000122097824 */ /* 0x100fe200078e0222 */
[----:B------:R-:W-:Y:S01]  /*1560*/  UMOV UR4, URZ ;  /* 0x0000003f00047c82 */ /* 0x000fe20008000000 */
[----:B------:R-:W-:Y:S01]  /*1570*/  IMAD R34, R3, 0x800, R34 ;  /* 0x0000080003227824 */ /* 0x000fe200078e0222 */
[----:B------:R1:W1:Y:S02]  /*1580*/  R2UR UR9, R14 ;  /* 0x000000000e0973c2 */ /* 0x00026400000e0000 */
[----:B------:R-:W-:-:S02]  /*1590*/  IADD3 R4, R9, 0x2, RZ ;  /* 0x0000000209047810 */ /* 0x000fc40007ffe0ff */
[C---:B------:R-:W-:Y:S02]  /*15a0*/  IADD3 R2, R9.reuse, 0x4, RZ ;  /* 0x0000000409027810 */ /* 0x040fe40007ffe0ff */
[----:B-1----:R-:W-:Y:S02]  /*15b0*/  IABS R12, R4 ;  /* 0x00000004000c7213 */ /* 0x002fe40000000000 */
[----:B------:R-:W-:Y:S02]  /*15c0*/  IABS R14, R2 ;  /* 0x00000002000e7213 */ /* 0x000fe40000000000 */
[C---:B------:R-:W-:Y:S02]  /*15d0*/  IADD3 R40, R9.reuse, 0xa, RZ ;  /* 0x0000000a09287810 */ /* 0x040fe40007ffe0ff */
[C---:B------:R-:W-:Y:S02]  /*15e0*/  IADD3 R42, R9.reuse, 0x6, RZ ;  /* 0x00000006092a7810 */ /* 0x040fe40007ffe0ff */
[----:B------:R-:W-:-:S02]  /*15f0*/  IADD3 R41, R9, 0x8, RZ ;  /* 0x0000000809297810 */ /* 0x000fc40007ffe0ff */
[C---:B------:R-:W-:Y:S02]  /*1600*/  IADD3 R38, R9.reuse, 0xc, RZ ;  /* 0x0000000c09267810 */ /* 0x040fe40007ffe0ff */
[----:B------:R-:W-:Y:S02]  /*1610*/  IABS R33, R40 ;  /* 0x0000002800217213 */ /* 0x000fe40000000000 */
[----:B------:R-:W-:Y:S02]  /*1620*/  IADD3 R9, R9, 0xe, RZ ;  /* 0x0000000e09097810 */ /* 0x000fe40007ffe0ff */
[----:B------:R-:W-:Y:S01]  /*1630*/  IABS R31, R42 ;  /* 0x0000002a001f7213 */ /* 0x000fe20000000000 */
[----:B------:R-:W1:Y:S01]  /*1640*/  I2F.RP R6, UR9 ;  /* 0x0000000900067d06 */ /* 0x000e620008209400 */
[----:B------:R-:W-:Y:S02]  /*1650*/  IABS R32, R41 ;  /* 0x0000002900207213 */ /* 0x000fe40000000000 */
[----:B------:R-:W-:-:S02]  /*1660*/  IABS R43, R38 ;  /* 0x00000026002b7213 */ /* 0x000fc40000000000 */
[----:B------:R-:W-:-:S03]  /*1670*/  IABS R45, R9 ;  /* 0x00000009002d7213 */ /* 0x000fc60000000000 */
[----:B-1----:R-:W1:Y:S02]  /*1680*/  MUFU.RCP R6, R6 ;  /* 0x0000000600067308 */ /* 0x002e640000001000 */
[----:B-1----:R-:W-:-:S06]  /*1690*/  IADD3 R7, R6, 0xffffffe, RZ ;  /* 0x0ffffffe06077810 */ /* 0x002fcc0007ffe0ff */
        /* <DEDUP_REMOVED lines=17> */
[----:B------:R-:W-:Y:S01]  /*17b0*/  IMAD.HI.U32 R12, R31, UR5, RZ ;  /* 0x000000051f0c7c27 */ /* 0x000fe2000f8e00ff */
[----:B------:R-:W-:-:S03]  /*17c0*/  IADD3 R14, -R14, RZ, RZ ;  /* 0x000000ff0e0e7210 */ /* 0x000fc60007ffe1ff */
[----:B------:R-:W-:-:S04]  /*17d0*/  IMAD.HI.U32 R13, R32, UR5, RZ ;  /* 0x00000005200d7c27 */ /* 0x000fc8000f8e00ff */
        /* <DEDUP_REMOVED lines=13> */
[----:B------:R-:W-:Y:S01]  /*18b0*/  IMAD R14, R14, UR9, R33 ;  /* 0x000000090e0e7c24 */ /* 0x000fe2000f8e0221 */
[----:B------:R-:W-:Y:S01]  /*18c0*/  SHF.L.U32 R33, R36, 0x4, RZ ;  /* 0x0000000424217819 */ /* 0x000fe200000006ff */
        /* <DEDUP_REMOVED lines=10> */
[----:B------:R-:W-:Y:S01]  /*1970*/  IMAD.MOV.U32 R32, RZ, RZ, RZ ;  /* 0x000000ffff207224 */ /* 0x000fe200078e00ff */
[----:B------:R-:W-:Y:S01]  /*1980*/  ISETP.LT.U32.AND P3, PT, R28, UR9, PT ;  /* 0x000000091c007c0c */ /* 0x000fe2000bf61070 */
[----:B------:R-:W-:Y:S01]  /*1990*/  IMAD.SHL.U32 R31, R31, 0x100, RZ ;  /* 0x000001001f1f7824 */ /* 0x000fe200078e00ff */
[----:B------:R-:W-:Y:S01]  /*19a0*/  @!P4 IADD3 R7, -R7, RZ, RZ ;  /* 0x000000ff0707c210 */ /* 0x000fe20007ffe1ff */
[----:B------:R-:W-:Y:S01]  /*19b0*/  USHF.R.S32.HI UR7, URZ, 0x3, UR7 ;  /* 0x000000033f077899 */ /* 0x000fe20008011407 */
[----:B------:R-:W-:Y:S01]  /*19c0*/  @!P0 IADD3 R12, R12, -UR9, RZ ;  /* 0x800000090c0c8c10 */ /* 0x000fe2000fffe0ff */
[----:B------:R-:W-:Y:S01]  /*19d0*/  USHF.R.S32.HI UR5, URZ, 0x4, UR5 ;  /* 0x000000043f057899 */ /* 0x000fe20008011405 */
[----:B------:R-:W-:-:S02]  /*19e0*/  @!P6 IADD3 R14, R14, -UR9, RZ ;  /* 0x800000090e0eec10 */ /* 0x000fc4000fffe0ff */
[----:B------:R-:W-:Y:S02]  /*19f0*/  ISETP.LT.U32.AND P6, PT, R6, UR9, PT ;  /* 0x0000000906007c0c */ /* 0x000fe4000bfc1070 */
[----:B------:R-:W-:Y:S02]  /*1a00*/  @!P5 IADD3 R13, R13, -UR9, RZ ;  /* 0x800000090d0ddc10 */ /* 0x000fe4000fffe0ff */
[----:B------:R-:W-:Y:S02]  /*1a10*/  @!P2 IADD3 R15, R15, -UR9, RZ ;  /* 0x800000090f0fac10 */ /* 0x000fe4000fffe0ff */
[----:B------:R-:W-:Y:S02]  /*1a20*/  ISETP.LT.U32.AND P0, PT, R12, UR9, PT ;  /* 0x000000090c007c0c */ /* 0x000fe4000bf01070 */
[----:B------:R-:W-:Y:S02]  /*1a30*/  ISETP.LT.U32.AND P2, PT, R14, UR9, PT ;  /* 0x000000090e007c0c */ /* 0x000fe4000bf41070 */
[----:B------:R-:W-:-:S02]  /*1a40*/  @!P3 IADD3 R28, R28, -UR9, RZ ;  /* 0x800000091c1cbc10 */ /* 0x000fc4000fffe0ff */
[----:B------:R-:W-:Y:S02]  /*1a50*/  ISETP.LT.U32.AND P1, PT, R13, UR9, PT ;  /* 0x000000090d007c0c */ /* 0x000fe4000bf21070 */
[----:B------:R-:W-:Y:S02]  /*1a60*/  ISETP.LT.U32.AND P3, PT, R15, UR9, PT ;  /* 0x000000090f007c0c */ /* 0x000fe4000bf61070 */
[----:B------:R-:W-:Y:S02]  /*1a70*/  ISETP.LT.U32.AND P5, PT, R28, UR9, PT ;  /* 0x000000091c007c0c */ /* 0x000fe4000bfa1070 */
[----:B------:R-:W-:Y:S02]  /*1a80*/  @!P6 IADD3 R6, R6, -UR9, RZ ;  /* 0x800000090606ec10 */ /* 0x000fe4000fffe0ff */
[----:B------:R-:W-:Y:S02]  /*1a90*/  @!P0 IADD3 R12, R12, -UR9, RZ ;  /* 0x800000090c0c8c10 */ /* 0x000fe4000fffe0ff */
[----:B------:R-:W-:-:S02]  /*1aa0*/  @!P2 IADD3 R14, R14, -UR9, RZ ;  /* 0x800000090e0eac10 */ /* 0x000fc4000fffe0ff */
[----:B------:R-:W-:Y:S02]  /*1ab0*/  ISETP.GE.AND P4, PT, R2, RZ, PT ;  /* 0x000000ff0200720c */ /* 0x000fe40003f86270 */
[----:B------:R-:W-:Y:S02]  /*1ac0*/  ISETP.GE.AND P6, PT, R42, RZ, PT ;  /* 0x000000ff2a00720c */ /* 0x000fe40003fc6270 */
[----:B------:R-:W-:Y:S02]  /*1ad0*/  ISETP.GE.AND P0, PT, R41, RZ, PT ;  /* 0x000000ff2900720c */ /* 0x000fe40003f06270 */
[----:B------:R-:W-:Y:S02]  /*1ae0*/  @!P1 IADD3 R13, R13, -UR9, RZ ;  /* 0x800000090d0d9c10 */ /* 0x000fe4000fffe0ff */
[----:B------:R-:W-:Y:S02]  /*1af0*/  ISETP.GE.AND P2, PT, R38, RZ, PT ;  /* 0x000000ff2600720c */ /* 0x000fe40003f46270 */
[----:B------:R-:W-:-:S02]  /*1b00*/  @!P3 IADD3 R15, R15, -UR9, RZ ;  /* 0x800000090f0fbc10 */ /* 0x000fc4000fffe0ff */
[----:B------:R-:W-:Y:S01]  /*1b10*/  ISETP.GE.AND P1, PT, R40, RZ, PT ;  /* 0x000000ff2800720c */ /* 0x000fe20003f26270 */
[----:B------:R-:W-:Y:S01]  /*1b20*/  @!P4 IMAD.MOV R6, RZ, RZ, -R6 ;  /* 0x000000ffff06c224 */ /* 0x000fe200078e0a06 */
[----:B------:R-:W-:Y:S01]  /*1b30*/  ISETP.GE.AND P3, PT, R9, RZ, PT ;  /* 0x000000ff0900720c */ /* 0x000fe20003f66270 */
[----:B------:R-:W-:Y:S01]  /*1b40*/  @!P6 IMAD.MOV R12, RZ, RZ, -R12 ;  /* 0x000000ffff0ce224 */ /* 0x000fe200078e0a0c */
[----:B------:R-:W-:Y:S01]  /*1b50*/  @!P5 IADD3 R28, R28, -UR9, RZ ;  /* 0x800000091c1cdc10 */ /* 0x000fe2000fffe0ff */
[----:B------:R-:W-:Y:S01]  /*1b60*/  @!P0 IMAD.MOV R13, RZ, RZ, -R13 ;  /* 0x000000ffff0d8224 */ /* 0x000fe200078e0a0d */
[----:B------:R-:W-:Y:S02]  /*1b70*/  ISETP.NE.AND P5, PT, RZ, c[0x0][0x19c], PT ;  /* 0x00006700ff007a0c */ /* 0x000fe40003fa5270 */
[----:B------:R-:W-:Y:S01]  /*1b80*/  LOP3.LUT R0, RZ, c[0x0][0x19c], RZ, 0x33, !PT ;  /* 0x00006700ff007a12 */ /* 0x000fe200078e33ff */
[----:B------:R-:W-:Y:S01]  /*1b90*/  @!P2 IMAD.MOV R15, RZ, RZ, -R15 ;  /* 0x000000ffff0fa224 */ /* 0x000fe200078e0a0f */
[----:B------:R-:W-:-:S02]  /*1ba0*/  IADD3 R30, R30, UR6, R33 ;  /* 0x000000061e1e7c10 */ /* 0x000fc4000fffe021 */
[----:B------:R-:W-:Y:S02]  /*1bb0*/  SEL R7, R0, R7, !P5 ;  /* 0x0000000700077207 */ /* 0x000fe40006800000 */
[----:B------:R-:W-:Y:S01]  /*1bc0*/  @!P1 IADD3 R14, -R14, RZ, RZ ;  /* 0x000000ff0e0e9210 */ /* 0x000fe20007ffe1ff */
[----:B------:R-:W-:Y:S01]  /*1bd0*/  @!P3 IMAD.MOV R28, RZ, RZ, -R28 ;  /* 0x000000ffff1cb224 */ /* 0x000fe200078e0a1c */
[C---:B------:R-:W-:Y:S02]  /*1be0*/  SEL R6, R0.reuse, R6, !P5 ;  /* 0x0000000600067207 */ /* 0x040fe40006800000 */
[C---:B------:R-:W-:Y:S02]  /*1bf0*/  SEL R5, R0.reuse, R12, !P5 ;  /* 0x0000000c00057207 */ /* 0x040fe40006800000 */
[C---:B------:R-:W-:Y:S01]  /*1c00*/  SEL R4, R0.reuse, R13, !P5 ;  /* 0x0000000d00047207 */ /* 0x040fe20006800000 */
[----:B--2---:R-:W-:Y:S01]  /*1c10*/  HADD2.F32 R29, -RZ, R29.H0_H0 ;  /* 0x2000001dff1d7230 */ /* 0x004fe20000004100 */
[----:B------:R-:W-:-:S02]  /*1c20*/  SEL R3, R0, R14, !P5 ;  /* 0x0000000e00037207 */ /* 0x000fc40006800000 */
[C---:B------:R-:W-:Y:S01]  /*1c30*/  SEL R2, R0.reuse, R15, !P5 ;  /* 0x0000000f00027207 */ /* 0x040fe20006800000 */
[----:B---3--:R-:W-:Y:S01]  /*1c40*/  HADD2.F32 R26, -RZ, R26.H0_H0 ;  /* 0x2000001aff1a7230 */ /* 0x008fe20000004100 */
[----:B------:R-:W-:Y:S01]  /*1c50*/  SEL R0, R0, R28, !P5 ;  /* 0x0000001c00007207 */ /* 0x000fe20006800000 */
[----:B------:R-:W-:Y:S01]  /*1c60*/  IMAD.MOV.U32 R28, RZ, RZ, c[0x0][0x168] ;  /* 0x00005a00ff1c7624 */ /* 0x000fe200078e00ff */
[----:B------:R-:W-:Y:S01]  /*1c70*/  MOV R12, UR4 ;  /* 0x00000004000c7c02 */ /* 0x000fe20008000f00 */
[----:B----4-:R-:W-:Y:S01]  /*1c80*/  HADD2.F32 R27, -RZ, R27.H0_H0 ;  /* 0x2000001bff1b7230 */ /* 0x010fe20000004100 */
[----:B------:R-:W-:Y:S01]  /*1c90*/  SHF.R.U32.HI R7, RZ, 0x1, R7 ;  /* 0x00000001ff077819 */ /* 0x000fe20000011607 */
[----:B------:R-:W-:Y:S01]  /*1ca0*/  IMAD R28, R28, 0x100, R31 ;  /* 0x000001001c1c7824 */ /* 0x000fe200078e021f */
[----:B------:R-:W-:Y:S01]  /*1cb0*/  HADD2.F32 R24, -RZ, R24.H0_H0 ;  /* 0x20000018ff187230 */ /* 0x000fe20000004100 */
[----:B------:R-:W-:Y:S01]  /*1cc0*/  IMAD R9, R39, c[0x0][0x19c], R12 ;  /* 0x0000670027097a24 */ /* 0x000fe200078e020c */
[----:B------:R-:W-:Y:S01]  /*1cd0*/  SHF.R.U32.HI R6, RZ, 0x1, R6 ;  /* 0x00000001ff067819 */ /* 0x000fe20000011606 */
[----:B------:R-:W-:Y:S01]  /*1ce0*/  HADD2.F32 R25, -RZ, R25.H0_H0 ;  /* 0x20000019ff197230 */ /* 0x000fe20000004100 */
[----:B------:R-:W-:-:S02]  /*1cf0*/  SHF.R.U32.HI R5, RZ, 0x1, R5 ;  /* 0x00000001ff057819 */ /* 0x000fc40000011605 */
[----:B------:R-:W-:Y:S01]  /*1d00*/  SHF.R.U32.HI R4, RZ, 0x1, R4 ;  /* 0x00000001ff047819 */ /* 0x000fe20000011604 */
[----:B------:R-:W-:Y:S01]  /*1d10*/  HADD2.F32 R22, -RZ, R22.H0_H0 ;  /* 0x20000016ff167230 */ /* 0x000fe20000004100 */
[----:B------:R-:W-:Y:S02]  /*1d20*/  SHF.R.U32.HI R3, RZ, 0x1, R3 ;  /* 0x00000001ff037819 */ /* 0x000fe40000011603 */
[----:B------:R-:W-:Y:S01]  /*1d30*/  SHF.R.U32.HI R2, RZ, 0x1, R2 ;  /* 0x00000001ff027819 */ /* 0x000fe20000011602 */
[----:B------:R-:W-:Y:S01]  /*1d40*/  HADD2.F32 R23, -RZ, R23.H0_H0 ;  /* 0x20000017ff177230 */ /* 0x000fe20000004100 */
[----:B------:R-:W-:Y:S01]  /*1d50*/  SHF.R.U32.HI R0, RZ, 0x1, R0 ;  /* 0x00000001ff007819 */ /* 0x000fe20000011600 */
[----:B------:R-:W-:Y:S02]  /*1d60*/  HADD2.F32 R21, -RZ, R21.H0_H0 ;  /* 0x20000015ff157230 */ /* 0x000fe40000004100 */
[----:B------:R-:W-:Y:S02]  /*1d70*/  HADD2.F32 R20, -RZ, R20.H0_H0 ;  /* 0x20000014ff147230 */ /* 0x000fe40000004100 */
[----:B------:R-:W-:-:S02]  /*1d80*/  HADD2.F32 R19, -RZ, R19.H0_H0 ;  /* 0x20000013ff137230 */ /* 0x000fc40000004100 */
[----:B------:R-:W-:Y:S02]  /*1d90*/  HADD2.F32 R18, -RZ, R18.H0_H0 ;  /* 0x20000012ff127230 */ /* 0x000fe40000004100 */
[----:B------:R-:W-:Y:S02]  /*1da0*/  HADD2.F32 R17, -RZ, R17.H0_H0 ;  /* 0x20000011ff117230 */ /* 0x000fe40000004100 */
[----:B------:R-:W-:Y:S02]  /*1db0*/  HADD2.F32 R16, -RZ, R16.H0_H0 ;  /* 0x20000010ff107230 */ /* 0x000fe40000004100 */
[----:B------:R-:W-:Y:S02]  /*1dc0*/  HADD2.F32 R11, -RZ, R11.H0_H0 ;  /* 0x2000000bff0b7230 */ /* 0x000fe40000004100 */
[----:B------:R-:W-:Y:S02]  /*1dd0*/  HADD2.F32 R10, -RZ, R10.H0_H0 ;  /* 0x2000000aff0a7230 */ /* 0x000fe40000004100 */
[----:B------:R-:W-:-:S02]  /*1de0*/  HADD2.F32 R8, -RZ, R8.H0_H0 ;  /* 0x20000008ff087230 */ /* 0x000fc40000004100 */
.L_x_1845:
[----:B------:R-:W1:Y:S01]  /*1df0*/  LDS.128 R12, [R30] ;  /* 0x000000001e0c7984 */ /* 0x000e620000000c00 */
[----:B------:R-:W-:Y:S01]  /*1e00*/  ISETP.GE.AND P1, PT, R35, c[0x0][0x168], PT ;  /* 0x00005a0023007a0c */ /* 0x000fe20003f26270 */
[----:B-1----:R-:W-:-:S02]  /*1e10*/  HADD2.F32 R38, -RZ, R12.H0_H0 ;  /* 0x2000000cff267230 */ /* 0x002fc40000004100 */
[----:B------:R-:W-:Y:S02]  /*1e20*/  HADD2.F32 R41, -RZ, R12.H1_H1 ;  /* 0x3000000cff297230 */ /* 0x000fe40000004100 */
[--C-:B------:R-:W-:Y:S01]  /*1e30*/  HADD2.F32 R40, -RZ, R13.reuse.H0_H0 ;  /* 0x2000000dff287230 */ /* 0x100fe20000004100 */
[----:B------:R-:W-:Y:S01]  /*1e40*/  FFMA.FTZ R12, R38, R38, RZ ;  /* 0x00000026260c7223 */ /* 0x000fe200000100ff */
[----:B------:R-:W-:Y:S02]  /*1e50*/  HADD2.F32 R43, -RZ, R13.H1_H1 ;  /* 0x3000000dff2b7230 */ /* 0x000fe40000004100 */
[--C-:B------:R-:W-:Y:S01]  /*1e60*/  HADD2.F32 R42, -RZ, R14.reuse.H0_H0 ;  /* 0x2000000eff2a7230 */ /* 0x100fe20000004100 */
[----:B------:R-:W-:Y:S01]  /*1e70*/  FFMA.FTZ R45, R41, R41, R12 ;  /* 0x00000029292d7223 */ /* 0x000fe2000001000c */
[----:B------:R-:W-:Y:S02]  /*1e80*/  HADD2.F32 R44, -RZ, R14.H1_H1 ;  /* 0x3000000eff2c7230 */ /* 0x000fe40000004100 */
[--C-:B------:R-:W-:Y:S01]  /*1e90*/  HADD2.F32 R14, -RZ, R15.reuse.H0_H0 ;  /* 0x2000000fff0e7230 */ /* 0x100fe20000004100 */
[----:B------:R-:W-:Y:S01]  /*1ea0*/  FFMA.FTZ R12, R40, R40, R45 ;  /* 0x00000028280c7223 */ /* 0x000fe2000001002d */
[----:B------:R-:W-:-:S03]  /*1eb0*/  HADD2.F32 R15, -RZ, R15.H1_H1 ;  /* 0x3000000fff0f7230 */ /* 0x000fc60000004100 */
[----:B------:R-:W-:-:S04]  /*1ec0*/  FFMA.FTZ R13, R43, R43, R12 ;  /* 0x0000002b2b0d7223 */ /* 0x000fc8000001000c */
[----:B------:R-:W-:-:S04]  /*1ed0*/  FFMA.FTZ R13, R42, R42, R13 ;  /* 0x0000002a2a0d7223 */ /* 0x000fc8000001000d */
[----:B------:R-:W-:-:S04]  /*1ee0*/  FFMA.FTZ R13, R44, R44, R13 ;  /* 0x0000002c2c0d7223 */ /* 0x000fc8000001000d */
[----:B------:R-:W-:-:S04]  /*1ef0*/  FFMA.FTZ R12, R14, R14, R13 ;  /* 0x0000000e0e0c7223 */ /* 0x000fc8000001000d */
[----:B------:R-:W-:Y:S01]  /*1f00*/  FFMA.FTZ R48, R15, R15, R12 ;  /* 0x0000000f0f307223 */ /* 0x000fe2000001000c */
[----:B------:R-:W-:Y:S05]  /*1f10*/  BRA.DIV ~URZ, `(.L_x_1834) ;  /* 0x00000ce27f007947 */ /* 0x000fea000b800000 */
[----:B------:R1:W2:Y:S02]  /*1f20*/  SHFL.BFLY PT, R46, R48, 0x10, 0x1f ;  /* 0x0e001f00302e7f89 */ /* 0x0002a400000e0000 */
.L_x_1846:
        /* <DEDUP_REMOVED lines=9> */
.L_x_1847:
        /* <DEDUP_REMOVED lines=31> */
.L_x_1837:
[----:B------:R-:W-:Y:S05]  /*21b0*/  BSYNC B0 ;  /* 0x0000000000007941 */ /* 0x000fea0003800000 */
.L_x_1836:
        /* <DEDUP_REMOVED lines=8> */
[----:B------:R-:W-:Y:S05]  /*2240*/  CALL.REL.NOINC `($__internal_100_$__cuda_sm70_warpsync) ;  /* 0x0000138000007944 */ /* 0x000fea0003c00000 */
.L_x_1840:
[----:B------:R-:W-:-:S06]  /*2250*/  NOP ;  /* 0x0000000000007918 */ /* 0x000fcc0000000000 */
[----:B------:R-:W-:Y:S05]  /*2260*/  BRA.DIV ~URZ, `(.L_x_1841) ;  /* 0x00000b827f007947 */ /* 0x000fea000b800000 */
[----:B------:R-:W-:-:S05]  /*2270*/  IMAD.U32 R13, RZ, RZ, UR5 ;  /* 0x00000005ff0d7e24 */ /* 0x000fca000f8e00ff */
[----:B------:R1:W2:Y:S02]  /*2280*/  SHFL.BFLY PT, R46, R38, R13, 0x1f ;  /* 0x0c001f0d262e7589 */ /* 0x0002a400000e0000 */
.L_x_1848:
        /* <DEDUP_REMOVED lines=9> */
[----:B------:R-:W-:Y:S02]  /*2320*/  FSEL R46, R45, R46, !P0 ;  /* 0x0000002e2d2e7208 */ /* 0x000fe40004000000 */
[----:B-1----:R-:W-:-:S05]  /*2330*/  IADD3 R51, RZ, -R13, RZ ;  /* 0x8000000dff337210 */ /* 0x002fca0007ffe0ff */
        /* <DEDUP_REMOVED lines=24> */
[--C-:B------:R-:W-:Y:S01]  /*24c0*/  IMAD.IADD R13, R9, 0x1, R7.reuse ;  /* 0x00000001090d7824 */ /* 0x100fe200078e0207 */
[----:B------:R-:W-:Y:S01]  /*24d0*/  MOV R48, UR5 ;  /* 0x0000000500307c02 */ /* 0x000fe20008000f00 */
[----:B------:R-:W-:Y:S02]  /*24e0*/  IMAD R12, R39, c[0x0][0x19c], R7 ;  /* 0x00006700270c7a24 */ /* 0x000fe400078e0207 */
[----:B------:R-:W-:Y:S02]  /*24f0*/  IMAD.SHL.U32 R44, R13, 0x2, RZ ;  /* 0x000000020d2c7824 */ /* 0x000fe400078e00ff */
[----:B------:R-:W-:Y:S02]  /*2500*/  IMAD.SHL.U32 R13, R12, 0x2, RZ ;  /* 0x000000020c0d7824 */ /* 0x000fe400078e00ff */
[----:B------:R-:W1:Y:S01]  /*2510*/  SHFL.BFLY PT, R12, R41, R48, 0x1f ;  /* 0x0c001f30290c7589 */ /* 0x000e6200000e0000 */
[----:B------:R-:W-:-:S02]  /*2520*/  IMAD.IADD R45, R9, 0x1, R6 ;  /* 0x00000001092d7824 */ /* 0x000fc400078e0206 */
[----:B------:R-:W-:Y:S01]  /*2530*/  IMAD R46, R39, c[0x0][0x19c], R6 ;  /* 0x00006700272e7a24 */ /* 0x000fe200078e0206 */
[----:B------:R-:W2:Y:S01]  /*2540*/  LDS.U16 R44, [R44] ;  /* 0x000000002c2c7984 */ /* 0x000ea20000000400 */
[----:B------:R-:W-:Y:S02]  /*2550*/  IMAD.SHL.U32 R51, R45, 0x2, RZ ;  /* 0x000000022d337824 */ /* 0x000fe400078e00ff */
[----:B------:R-:W-:Y:S01]  /*2560*/  IMAD.SHL.U32 R47, R46, 0x2, RZ ;  /* 0x000000022e2f7824 */ /* 0x000fe200078e00ff */
[----:B------:R-:W-:Y:S01]  /*2570*/  LDS.U16 R13, [R13] ;  /* 0x000000000d0d7984 */ /* 0x000fe20000000400 */
[----:B------:R-:W-:Y:S02]  /*2580*/  IMAD.U32 R52, RZ, RZ, UR5 ;  /* 0x00000005ff347e24 */ /* 0x000fe4000f8e00ff */
[----:B------:R-:W-:Y:S01]  /*2590*/  IMAD.U32 R53, RZ, RZ, UR5 ;  /* 0x00000005ff357e24 */ /* 0x000fe2000f8e00ff */
[----:B------:R-:W-:Y:S04]  /*25a0*/  LDS.U16 R46, [R51] ;  /* 0x00000000332e7984 */ /* 0x000fe80000000400 */
[----:B------:R-:W-:Y:S04]  /*25b0*/  LDS.U16 R47, [R47] ;  /* 0x000000002f2f7984 */ /* 0x000fe80000000400 */
[----:B------:R-:W3:Y:S01]  /*25c0*/  SHFL.BFLY PT, R50, R40, R53, 0x1f ;  /* 0x0c001f3528327589 */ /* 0x000ee200000e0000 */
[----:B-1----:R-:W-:Y:S01]  /*25d0*/  @!P0 FADD.FTZ R12, -R12, -RZ ;  /* 0x800000ff0c0c8221 */ /* 0x002fe20000010100 */
[----:B--2---:R-:W-:Y:S01]  /*25e0*/  PRMT R45, RZ, 0x5410, R44 ;  /* 0x00005410ff2d7816 */ /* 0x004fe2000000002c */
[----:B---3--:R-:W-:-:S04]  /*25f0*/  @!P0 FADD.FTZ R50, -R50, -RZ ;  /* 0x800000ff32328221 */ /* 0x008fc80000010100 */
[----:B------:R-:W-:Y:S01]  /*2600*/  FMUL.FTZ R45, R45, R12 ;  /* 0x0000000c2d2d7220 */ /* 0x000fe20000410000 */
[----:B------:R-:W-:Y:S02]  /*2610*/  PRMT R12, RZ, 0x5410, R13 ;  /* 0x00005410ff0c7816 */ /* 0x000fe4000000000d */
[----:B------:R-:W-:Y:S02]  /*2620*/  IADD3 R13, R9, R5, RZ ;  /* 0x00000005090d7210 */ /* 0x000fe40007ffe0ff */
[----:B------:R-:W-:Y:S01]  /*2630*/  PRMT R51, RZ, 0x5410, R46 ;  /* 0x00005410ff337816 */ /* 0x000fe2000000002e */
[----:B------:R-:W-:Y:S01]  /*2640*/  FFMA.FTZ R41, R41, R12, R45 ;  /* 0x0000000c29297223 */ /* 0x000fe2000001002d */
[----:B------:R-:W-:Y:S01]  /*2650*/  PRMT R47, RZ, 0x5410, R47 ;  /* 0x00005410ff2f7816 */ /* 0x000fe2000000002f */
[----:B------:R-:W-:Y:S01]  /*2660*/  IMAD R12, R39, c[0x0][0x19c], R5 ;  /* 0x00006700270c7a24 */ /* 0x000fe200078e0205 */
[----:B------:R-:W1:Y:S01]  /*2670*/  SHFL.BFLY PT, R45, R43, R52, 0x1f ;  /* 0x0c001f342b2d7589 */ /* 0x000e6200000e0000 */
[----:B------:R-:W-:-:S02]  /*2680*/  IMAD.SHL.U32 R48, R13, 0x2, RZ ;  /* 0x000000020d307824 */ /* 0x000fc400078e00ff */
[----:B------:R-:W-:Y:S01]  /*2690*/  IMAD.SHL.U32 R44, R12, 0x2, RZ ;  /* 0x000000020c2c7824 */ /* 0x000fe200078e00ff */
[----:B------:R-:W-:Y:S01]  /*26a0*/  IADD3 R12, R9, R4, RZ ;  /* 0x00000004090c7210 */ /* 0x000fe20007ffe0ff */
[----:B------:R-:W-:Y:S02]  /*26b0*/  IMAD.U32 R13, RZ, RZ, UR5 ;  /* 0x00000005ff0d7e24 */ /* 0x000fe4000f8e00ff */
[----:B------:R-:W-:Y:S01]  /*26c0*/  LDS.U16 R48, [R48] ;  /* 0x0000000030307984 */ /* 0x000fe20000000400 */
[----:B------:R-:W-:Y:S02]  /*26d0*/  IMAD R46, R39, c[0x0][0x19c], R4 ;  /* 0x00006700272e7a24 */ /* 0x000fe400078e0204 */
[----:B------:R-:W-:Y:S01]  /*26e0*/  IMAD.SHL.U32 R12, R12, 0x2, RZ ;  /* 0x000000020c0c7824 */ /* 0x000fe200078e00ff */
[----:B------:R-:W-:Y:S01]  /*26f0*/  LDS.U16 R44, [R44] ;  /* 0x000000002c2c7984 */ /* 0x000fe20000000400 */
[----:B------:R-:W-:Y:S01]  /*2700*/  FMUL.FTZ R51, R51, R50 ;  /* 0x0000003233337220 */ /* 0x000fe20000410000 */
[----:B------:R-:W-:Y:S01]  /*2710*/  SHF.L.U32 R46, R46, 0x1, RZ ;  /* 0x000000012e2e7819 */ /* 0x000fe200000006ff */
[----:B------:R-:W-:Y:S01]  /*2720*/  IMAD.U32 R50, RZ, RZ, UR5 ;  /* 0x00000005ff327e24 */ /* 0x000fe2000f8e00ff */
[----:B------:R-:W2:Y:S01]  /*2730*/  SHFL.BFLY PT, R13, R42, R13, 0x1f ;  /* 0x0c001f0d2a0d7589 */ /* 0x000ea200000e0000 */
[----:B------:R-:W-:-:S03]  /*2740*/  FFMA.FTZ R40, R40, R47, R51 ;  /* 0x0000002f28287223 */ /* 0x000fc60000010033 */
[----:B------:R-:W3:Y:S04]  /*2750*/  LDS.U16 R12, [R12] ;  /* 0x000000000c0c7984 */ /* 0x000ee80000000400 */
[----:B------:R-:W4:Y:S01]  /*2760*/  LDS.U16 R46, [R46] ;  /* 0x000000002e2e7984 */ /* 0x000f220000000400 */
[----:B-1----:R-:W-:Y:S02]  /*2770*/  @!P0 FADD.FTZ R45, -R45, -RZ ;  /* 0x800000ff2d2d8221 */ /* 0x002fe40000010100 */
        /* <DEDUP_REMOVED lines=21> */
[----:B------:R-:W-:-:S03]  /*28d0*/  MOV R46, UR5 ;  /* 0x00000005002e7c02 */ /* 0x000fc60008000f00 */
        /* <DEDUP_REMOVED lines=13> */
.L_x_1849:
[--C-:B----4-:R-:W-:Y:S02]  /*29b0*/  IMAD.IADD R13, R9, 0x1, R0.reuse ;  /* 0x00000001090d7824 */ /* 0x110fe400078e0200 */
[----:B------:R-:W-:Y:S02]  /*29c0*/  IMAD R12, R39, c[0x0][0x19c], R0 ;  /* 0x00006700270c7a24 */ /* 0x000fe400078e0200 */
[----:B------:R-:W-:Y:S02]  /*29d0*/  IMAD.SHL.U32 R13, R13, 0x2, RZ ;  /* 0x000000020d0d7824 */ /* 0x000fe400078e00ff */
[----:B------:R-:W-:Y:S02]  /*29e0*/  IMAD.SHL.U32 R12, R12, 0x2, RZ ;  /* 0x000000020c0c7824 */ /* 0x000fe400078e00ff */
[----:B------:R-:W-:-:S02]  /*29f0*/  @!P0 FADD.FTZ R46, -R46, -RZ ;  /* 0x800000ff2e2e8221 */ /* 0x000fc40000010100 */
[----:B------:R-:W1:Y:S04]  /*2a00*/  LDS.U16 R13, [R13] ;  /* 0x000000000d0d7984 */ /* 0x000e680000000400 */
[----:B------:R-:W2:Y:S01]  /*2a10*/  LDS.U16 R12, [R12] ;  /* 0x000000000c0c7984 */ /* 0x000ea20000000400 */
[----:B-1----:R-:W-:Y:S02]  /*2a20*/  PRMT R13, RZ, 0x5410, R13 ;  /* 0x00005410ff0d7816 */ /* 0x002fe4000000000d */
[----:B--2---:R-:W-:-:S03]  /*2a30*/  PRMT R12, RZ, 0x5410, R12 ;  /* 0x00005410ff0c7816 */ /* 0x004fc6000000000c */
[----:B------:R-:W-:-:S04]  /*2a40*/  FMUL.FTZ R44, R13, R46 ;  /* 0x0000002e0d2c7220 */ /* 0x000fc80000410000 */
[----:B------:R-:W-:Y:S01]  /*2a50*/  FFMA.FTZ R15, R15, R12, R44 ;  /* 0x0000000c0f0f7223 */ /* 0x000fe2000001002c */
[----:B------:R-:W-:Y:S05]  /*2a60*/  BRA.CONV ~URZ, `(.L_x_1843) ;  /* 0x000000337f007947 */ /* 0x000fea000b800000 */
[----:B------:R-:W-:Y:S02]  /*2a70*/  MOV R13, 0xffffffff ;  /* 0xffffffff000d7802 */ /* 0x000fe40000000f00 */
[----:B------:R-:W-:Y:S02]  /*2a80*/  MOV R12, 0x2aa0 ;  /* 0x00002aa0000c7802 */ /* 0x000fe40000000f00 */
[----:B------:R-:W-:Y:S05]  /*2a90*/  CALL.REL.NOINC `($__internal_100_$__cuda_sm70_warpsync) ;  /* 0x00000b3000007944 */ /* 0x000fea0003c00000 */
.L_x_1843:
[----:B------:R-:W-:-:S06]  /*2aa0*/  NOP ;  /* 0x0000000000007918 */ /* 0x000fcc0000000000 */
.L_x_1839:
[----:B------:R-:W-:Y:S05]  /*2ab0*/  BSYNC B0 ;  /* 0x0000000000007941 */ /* 0x000fea0003800000 */
.L_x_1838:
[----:B------:R-:W-:Y:S01]  /*2ac0*/  ISETP.GE.AND P0, PT, R35, c[0x0][0x168], PT ;  /* 0x00005a0023007a0c */ /* 0x000fe20003f06270 */
[----:B------:R-:W-:Y:S01]  /*2ad0*/  IMAD.MOV.U32 R45, RZ, RZ, 0x2 ;  /* 0x00000002ff2d7424 */ /* 0x000fe200078e00ff */
[----:B------:R-:W-:Y:S02]  /*2ae0*/  F2FP.PACK_AB R15, R15, R14 ;  /* 0x0000000e0f0f723e */ /* 0x000fe400000000ff */
[----:B------:R-:W-:Y:S02]  /*2af0*/  SEL R12, R31, R28, !P0 ;  /* 0x0000001c1f0c7207 */ /* 0x000fe40004000000 */
[----:B------:R-:W-:Y:S02]  /*2b00*/  SEL R13, RZ, c[0x0][0x168], !P0 ;  /* 0x00005a00ff0d7a07 */ /* 0x000fe40004000000 */
[----:B------:R-:W-:-:S02]  /*2b10*/  F2FP.PACK_AB R14, R49, R42 ;  /* 0x0000002a310e723e */ /* 0x000fc400000000ff */
[----:B------:R-:W-:Y:S01]  /*2b20*/  IADD3 R32, R32, 0x1, RZ ;  /* 0x0000000120207810 */ /* 0x000fe20007ffe0ff */
[----:B------:R-:W-:Y:S01]  /*2b30*/  IMAD R13, R13, -0x100, R12 ;  /* 0xffffff000d0d7824 */ /* 0x000fe200078e020c */
[----:B------:R-:W-:Y:S02]  /*2b40*/  F2FP.PACK_AB R12, R41, R38 ;  /* 0x00000026290c723e */ /* 0x000fe400000000ff */
[----:B------:R-:W-:Y:S01]  /*2b50*/  ISETP.GE.AND P0, PT, R32, R37, PT ;  /* 0x000000252000720c */ /* 0x000fe20003f06270 */
[----:B------:R-:W-:Y:S01]  /*2b60*/  IMAD.IADD R44, R13, 0x1, R34 ;  /* 0x000000010d2c7824 */ /* 0x000fe200078e0222 */
[----:B------:R-:W-:Y:S02]  /*2b70*/  F2FP.PACK_AB R13, R43, R40 ;  /* 0x000000282b0d723e */ /* 0x000fe400000000ff */
[----:B------:R-:W-:Y:S01]  /*2b80*/  IADD3 R30, R30, 0x200, RZ ;  /* 0x000002001e1e7810 */ /* 0x000fe20007ffe0ff */
[----:B------:R-:W-:Y:S01]  /*2b90*/  IMAD.WIDE R40, R44, R45, c[0x0][0x160] ;  /* 0x000058002c287625 */ /* 0x000fe200078e022d */
[----:B------:R-:W-:-:S02]  /*2ba0*/  IADD3 R35, R35, 0x1, RZ ;  /* 0x0000000123237810 */ /* 0x000fc40007ffe0ff */
[----:B------:R-:W-:Y:S02]  /*2bb0*/  IADD3 R34, R34, 0x100, RZ ;  /* 0x0000010022227810 */ /* 0x000fe40007ffe0ff */
[----:B------:R1:W-:Y:S03]  /*2bc0*/  STG.E.128 [R40.64], R12 ;  /* 0x0000000c28007986 */ /* 0x0003e6000c101d0a */
[----:B-1----:R-:W-:Y:S01]  /*2bd0*/  @P0 CALL.REL.NOINC `(.L_x_1844) ;  /* 0x0000001000000944 */ /* 0x002fe20003c00000 */
[----:B------:R-:W-:Y:S05]  /*2be0*/  BRA `(.L_x_1845) ;  /* 0xfffff20000007947 */ /* 0x000fea000383ffff */
.L_x_1844:
[----:B------:R-:W-:Y:S05]  /*2bf0*/  EXIT ;  /* 0x000000000000794d */ /* 0x000fea0003800000 */
.L_x_1834:
[----:B------:R-:W-:Y:S01]  /*2c00*/  HFMA2.MMA R46, -RZ, RZ, 0, 1.847743988037109375e-06 ;  /* 0x0000001fff2e7435 */ /* 0x000fe200000001ff */
[----:B------:R-:W-:Y:S01]  /*2c10*/  IMAD.MOV.U32 R47, RZ, RZ, 0x10 ;  /* 0x00000010ff2f7424 */ /* 0x000fe200078e00ff */
[----:B------:R-:W-:Y:S01]  /*2c20*/  MOV R12, 0x2c50 ;  /* 0x00002c50000c7802 */ /* 0x000fe20000000f00 */
[----:B------:R-:W-:-:S03]  /*2c30*/  IMAD.MOV.U32 R45, RZ, RZ, -0x1 ;  /* 0xffffffffff2d7424 */ /* 0x000fc600078e00ff */
[----:B------:R-:W-:Y:S05]  /*2c40*/  CALL.REL.NOINC `($__internal_99_$__cuda_sm70_shflsync_bfly_p) ;  /* 0x0000094000007944 */ /* 0x000fea0003c00000 */
[----:B-12---:R-:W-:Y:S05]  /*2c50*/  BRA `(.L_x_1846) ;  /* 0xfffff2d000007947 */ /* 0x006fea000383ffff */
.L_x_1835:
[----:B-1----:R-:W-:Y:S01]  /*2c60*/  IMAD.MOV.U32 R48, RZ, RZ, R49 ;  /* 0x000000ffff307224 */ /* 0x002fe200078e0031 */
[----:B------:R-:W-:Y:S01]  /*2c70*/  MOV R46, 0x1f ;  /* 0x0000001f002e7802 */ /* 0x000fe20000000f00 */
[----:B------:R-:W-:Y:S01]  /*2c80*/  IMAD.MOV.U32 R47, RZ, RZ, 0x8 ;  /* 0x00000008ff2f7424 */ /* 0x000fe200078e00ff */
[----:B------:R-:W-:Y:S01]  /*2c90*/  MOV R12, 0x2cc0 ;  /* 0x00002cc0000c7802 */ /* 0x000fe20000000f00 */
[----:B------:R-:W-:-:S02]  /*2ca0*/  IMAD.MOV.U32 R45, RZ, RZ, -0x1 ;  /* 0xffffffffff2d7424 */ /* 0x000fc400078e00ff */
[----:B------:R-:W-:Y:S05]  /*2cb0*/  CALL.REL.NOINC `($__internal_99_$__cuda_sm70_shflsync_bfly_p) ;  /* 0x000008d000007944 */ /* 0x000fea0003c00000 */
[----:B-12---:R-:W-:Y:S01]  /*2cc0*/  FADD.FTZ R48, R49, R46 ;  /* 0x0000002e31307221 */ /* 0x006fe20000010000 */
[----:B------:R-:W-:Y:S01]  /*2cd0*/  MOV R45, 0xffffffff ;  /* 0xffffffff002d7802 */ /* 0x000fe20000000f00 */
[----:B------:R-:W-:Y:S01]  /*2ce0*/  IMAD.MOV.U32 R47, RZ, RZ, 0x4 ;  /* 0x00000004ff2f7424 */ /* 0x000fe200078e00ff */
[----:B------:R-:W-:Y:S01]  /*2cf0*/  MOV R12, 0x2d20 ;  /* 0x00002d20000c7802 */ /* 0x000fe20000000f00 */
[----:B------:R-:W-:-:S02]  /*2d00*/  IMAD.MOV.U32 R46, RZ, RZ, 0x1f ;  /* 0x0000001fff2e7424 */ /* 0x000fc400078e00ff */
[----:B------:R-:W-:Y:S05]  /*2d10*/  CALL.REL.NOINC `($__internal_99_$__cuda_sm70_shflsync_bfly_p) ;  /* 0x0000087000007944 */ /* 0x000fea0003c00000 */
[----:B-12---:R-:W-:Y:S01]  /*2d20*/  FADD.FTZ R48, R48, R46 ;  /* 0x0000002e30307221 */ /* 0x006fe20000010000 */
[----:B------:R-:W-:Y:S01]  /*2d30*/  MOV R12, 0x2d80 ;  /* 0x00002d80000c7802 */ /* 0x000fe20000000f00 */
[----:B------:R-:W-:-:S02]  /*2d40*/  IMAD.MOV.U32 R47, RZ, RZ, 0x2 ;  /* 0x00000002ff2f7424 */ /* 0x000fc400078e00ff */
[----:B------:R-:W-:Y:S02]  /*2d50*/  IMAD.MOV.U32 R46, RZ, RZ, 0x1f ;  /* 0x0000001fff2e7424 */ /* 0x000fe400078e00ff */
[----:B------:R-:W-:Y:S02]  /*2d60*/  IMAD.MOV.U32 R45, RZ, RZ, -0x1 ;  /* 0xffffffffff2d7424 */ /* 0x000fe400078e00ff */
[----:B------:R-:W-:Y:S05]  /*2d70*/  CALL.REL.NOINC `($__internal_99_$__cuda_sm70_shflsync_bfly_p) ;  /* 0x0000081000007944 */ /* 0x000fea0003c00000 */
[----:B-1----:R-:W-:Y:S01]  /*2d80*/  HFMA2.MMA R47, -RZ, RZ, 0, 5.9604644775390625e-08 ;  /* 0x00000001ff2f7435 */ /* 0x002fe200000001ff */
[----:B--2---:R-:W-:Y:S01]  /*2d90*/  FADD.FTZ R48, R48, R46 ;  /* 0x0000002e30307221 */ /* 0x004fe20000010000 */
[----:B------:R-:W-:Y:S01]  /*2da0*/  MOV R12, 0x2de0 ;  /* 0x00002de0000c7802 */ /* 0x000fe20000000f00 */
[----:B------:R-:W-:Y:S02]  /*2db0*/  IMAD.MOV.U32 R46, RZ, RZ, 0x1f ;  /* 0x0000001fff2e7424 */ /* 0x000fe400078e00ff */
[----:B------:R-:W-:Y:S02]  /*2dc0*/  IMAD.MOV.U32 R45, RZ, RZ, -0x1 ;  /* 0xffffffffff2d7424 */ /* 0x000fe400078e00ff */
[----:B------:R-:W-:Y:S05]  /*2dd0*/  CALL.REL.NOINC `($__internal_99_$__cuda_sm70_shflsync_bfly_p) ;  /* 0x000007b000007944 */ /* 0x000fea0003c00000 */
[----:B-12---:R-:W-:Y:S05]  /*2de0*/  BRA `(.L_x_1847) ;  /* 0xfffff1d000007947 */ /* 0x006fea000383ffff */
.L_x_1841:
[----:B------:R-:W-:Y:S01]  /*2df0*/  IMAD.MOV.U32 R48, RZ, RZ, R38 ;  /* 0x000000ffff307224 */ /* 0x000fe200078e0026 */
[----:B------:R-:W-:Y:S01]  /*2e00*/  MOV R47, UR5 ;  /* 0x00000005002f7c02 */ /* 0x000fe20008000f00 */
[----:B------:R-:W-:Y:S01]  /*2e10*/  IMAD.MOV.U32 R46, RZ, RZ, 0x1f ;  /* 0x0000001fff2e7424 */ /* 0x000fe200078e00ff */
[----:B------:R-:W-:Y:S01]  /*2e20*/  MOV R12, 0x2e50 ;  /* 0x00002e50000c7802 */ /* 0x000fe20000000f00 */
[----:B------:R-:W-:-:S02]  /*2e30*/  IMAD.MOV.U32 R45, RZ, RZ, -0x1 ;  /* 0xffffffffff2d7424 */ /* 0x000fc400078e00ff */
[----:B------:R-:W-:Y:S05]  /*2e40*/  CALL.REL.NOINC `($__internal_99_$__cuda_sm70_shflsync_bfly_p) ;  /* 0x0000074000007944 */ /* 0x000fea0003c00000 */
[----:B-12---:R-:W-:Y:S05]  /*2e50*/  BRA `(.L_x_1848) ;  /* 0xfffff43000007947 */ /* 0x006fea000383ffff */
.L_x_1842:
[----:B------:R-:W-:Y:S01]  /*2e60*/  IMAD.MOV.U32 R48, RZ, RZ, R41 ;  /* 0x000000ffff307224 */ /* 0x000fe200078e0029 */
[----:B------:R-:W-:Y:S01]  /*2e70*/  MOV R47, UR5 ;  /* 0x00000005002f7c02 */ /* 0x000fe20008000f00 */
[----:B------:R-:W-:Y:S01]  /*2e80*/  IMAD.MOV.U32 R46, RZ, RZ, 0x1f ;  /* 0x0000001fff2e7424 */ /* 0x000fe200078e00ff */
[----:B------:R-:W-:Y:S01]  /*2e90*/  MOV R12, 0x2ec0 ;  /* 0x00002ec0000c7802 */ /* 0x000fe20000000f00 */
[----:B------:R-:W-:-:S02]  /*2ea0*/  IMAD.MOV.U32 R45, RZ, RZ, -0x1 ;  /* 0xffffffffff2d7424 */ /* 0x000fc400078e00ff */
[----:B------:R-:W-:Y:S05]  /*2eb0*/  CALL.REL.NOINC `($__internal_99_$__cuda_sm70_shflsync_bfly_p) ;  /* 0x000006d000007944 */ /* 0x000fea0003c00000 */
[--C-:B------:R-:W-:Y:S02]  /*2ec0*/  IMAD.IADD R13, R9, 0x1, R7.reuse ;  /* 0x00000001090d7824 */ /* 0x100fe400078e0207 */
[----:B------:R-:W-:-:S02]  /*2ed0*/  IMAD R12, R39, c[0x0][0x19c], R7 ;  /* 0x00006700270c7a24 */ /* 0x000fc400078e0207 */
[----:B-1----:R-:W-:Y:S01]  /*2ee0*/  IMAD.MOV.U32 R48, RZ, RZ, R40 ;  /* 0x000000ffff307224 */ /* 0x002fe200078e0028 */
[----:B------:R-:W-:Y:S01]  /*2ef0*/  SHF.L.U32 R44, R13, 0x1, RZ ;  /* 0x000000010d2c7819 */ /* 0x000fe200000006ff */
[----:B------:R-:W-:Y:S02]  /*2f00*/  IMAD.SHL.U32 R12, R12, 0x2, RZ ;  /* 0x000000020c0c7824 */ /* 0x000fe400078e00ff */
[----:B--2---:R-:W-:Y:S02]  /*2f10*/  FADD.FTZ R13, -R46, -RZ ;  /* 0x800000ff2e0d7221 */ /* 0x004fe40000010100 */
[----:B------:R-:W-:Y:S01]  /*2f20*/  IMAD.U32 R47, RZ, RZ, UR5 ;  /* 0x00000005ff2f7e24 */ /* 0x000fe2000f8e00ff */
[----:B------:R-:W1:Y:S01]  /*2f30*/  LDS.U16 R44, [R44] ;  /* 0x000000002c2c7984 */ /* 0x000e620000000400 */
[----:B------:R-:W-:Y:S01]  /*2f40*/  IMAD.MOV.U32 R45, RZ, RZ, -0x1 ;  /* 0xffffffffff2d7424 */ /* 0x000fe200078e00ff */
[----:B------:R-:W-:Y:S02]  /*2f50*/  FSEL R13, R13, R46, !P0 ;  /* 0x0000002e0d0d7208 */ /* 0x000fe40004000000 */
[----:B------:R-:W2:Y:S01]  /*2f60*/  LDS.U16 R12, [R12] ;  /* 0x000000000c0c7984 */ /* 0x000ea20000000400 */
[----:B------:R-:W-:-:S02]  /*2f70*/  MOV R46, 0x1f ;  /* 0x0000001f002e7802 */ /* 0x000fc40000000f00 */
[----:B-1----:R-:W-:Y:S02]  /*2f80*/  PRMT R44, RZ, 0x5410, R44 ;  /* 0x00005410ff2c7816 */ /* 0x002fe4000000002c */
[----:B--2---:R-:W-:-:S03]  /*2f90*/  PRMT R12, RZ, 0x5410, R12 ;  /* 0x00005410ff0c7816 */ /* 0x004fc6000000000c */
[----:B------:R-:W-:-:S04]  /*2fa0*/  FMUL.FTZ R13, R44, R13 ;  /* 0x0000000d2c0d7220 */ /* 0x000fc80000410000 */
[----:B------:R-:W-:Y:S01]  /*2fb0*/  FFMA.FTZ R41, R41, R12, R13 ;  /* 0x0000000c29297223 */ /* 0x000fe2000001000d */
[----:B------:R-:W-:Y:S02]  /*2fc0*/  MOV R12, 0x2fe0 ;  /* 0x00002fe0000c7802 */ /* 0x000fe40000000f00 */
[----:B------:R-:W-:Y:S05]  /*2fd0*/  CALL.REL.NOINC `($__internal_99_$__cuda_sm70_shflsync_bfly_p) ;  /* 0x000005b000007944 */ /* 0x000fea0003c00000 */
        /* <DEDUP_REMOVED lines=8> */
[----:B------:R-:W-:Y:S01]  /*3060*/  IMAD.U32 R47, RZ, RZ, UR5 ;  /* 0x00000005ff2f7e24 */ /* 0x000fe2000f8e00ff */
[----:B------:R-:W-:Y:S01]  /*3070*/  MOV R45, 0xffffffff ;  /* 0xffffffff002d7802 */ /* 0x000fe20000000f00 */
[----:B------:R-:W2:Y:S01]  /*3080*/  LDS.U16 R12, [R12] ;  /* 0x000000000c0c7984 */ /* 0x000ea20000000400 */
[----:B------:R-:W-:Y:S01]  /*3090*/  IMAD.MOV.U32 R46, RZ, RZ, 0x1f ;  /* 0x0000001fff2e7424 */ /* 0x000fe200078e00ff */
[----:B-1----:R-:W-:-:S05]  /*30a0*/  PRMT R13, RZ, 0x5410, R13 ;  /* 0x00005410ff0d7816 */ /* 0x002fca000000000d */
[----:B------:R-:W-:Y:S01]  /*30b0*/  FMUL.FTZ R44, R44, R13 ;  /* 0x0000000d2c2c7220 */ /* 0x000fe20000410000 */
[----:B--2---:R-:W-:Y:S02]  /*30c0*/  PRMT R13, RZ, 0x5410, R12 ;  /* 0x00005410ff0d7816 */ /* 0x004fe4000000000c */
[----:B------:R-:W-:-:S03]  /*30d0*/  MOV R12, 0x3100 ;  /* 0x00003100000c7802 */ /* 0x000fc60000000f00 */
[----:B------:R-:W-:Y:S02]  /*30e0*/  FFMA.FTZ R40, R40, R13, R44 ;  /* 0x0000000d28287223 */ /* 0x000fe4000001002c */
[----:B------:R-:W-:Y:S05]  /*30f0*/  CALL.REL.NOINC `($__internal_99_$__cuda_sm70_shflsync_bfly_p) ;  /* 0x0000049000007944 */ /* 0x000fea0003c00000 */
        /* <DEDUP_REMOVED lines=17> */
[----:B------:R-:W-:Y:S05]  /*3210*/  CALL.REL.NOINC `($__internal_99_$__cuda_sm70_shflsync_bfly_p) ;  /* 0x0000037000007944 */ /* 0x000fea0003c00000 */
[----:B------:R-:W-:Y:S01]  /*3220*/  IADD3 R13, R9, R4, RZ ;  /* 0x00000004090d7210 */ /* 0x000fe20007ffe0ff */
[----:B------:R-:W-:Y:S01]  /*3230*/  IMAD R12, R39, c[0x0][0x19c], R4 ;  /* 0x00006700270c7a24 */ /* 0x000fe200078e0204 */
[----:B-1----:R-:W-:Y:S01]  /*3240*/  MOV R47, UR5 ;  /* 0x00000005002f7c02 */ /* 0x002fe20008000f00 */
[----:B--2---:R-:W-:Y:S02]  /*3250*/  FADD.FTZ R45, -R46, -RZ ;  /* 0x800000ff2e2d7221 */ /* 0x004fe40000010100 */
[----:B------:R-:W-:Y:S02]  /*3260*/  IMAD.SHL.U32 R13, R13, 0x2, RZ ;  /* 0x000000020d0d7824 */ /* 0x000fe400078e00ff */
[----:B------:R-:W-:Y:S01]  /*3270*/  IMAD.SHL.U32 R12, R12, 0x2, RZ ;  /* 0x000000020c0c7824 */ /* 0x000fe200078e00ff */
[----:B------:R-:W-:Y:S01]  /*3280*/  FSEL R44, R45, R46, !P0 ;  /* 0x0000002e2d2c7208 */ /* 0x000fe20004000000 */
[----:B------:R-:W-:-:S02]  /*3290*/  IMAD.MOV.U32 R48, RZ, RZ, R49 ;  /* 0x000000ffff307224 */ /* 0x000fc400078e0031 */
[----:B------:R-:W1:Y:S01]  /*32a0*/  LDS.U16 R13, [R13] ;  /* 0x000000000d0d7984 */ /* 0x000e620000000400 */
[----:B------:R-:W-:Y:S02]  /*32b0*/  IMAD.MOV.U32 R46, RZ, RZ, 0x1f ;  /* 0x0000001fff2e7424 */ /* 0x000fe400078e00ff */
[----:B------:R-:W-:Y:S01]  /*32c0*/  IMAD.MOV.U32 R45, RZ, RZ, -0x1 ;  /* 0xffffffffff2d7424 */ /* 0x000fe200078e00ff */
[----:B------:R-:W2:Y:S01]  /*32d0*/  LDS.U16 R12, [R12] ;  /* 0x000000000c0c7984 */ /* 0x000ea20000000400 */
[----:B-1----:R-:W-:-:S05]  /*32e0*/  PRMT R13, RZ, 0x5410, R13 ;  /* 0x00005410ff0d7816 */ /* 0x002fca000000000d */
[----:B------:R-:W-:Y:S01]  /*32f0*/  FMUL.FTZ R44, R44, R13 ;  /* 0x0000000d2c2c7220 */ /* 0x000fe20000410000 */
[----:B--2---:R-:W-:Y:S02]  /*3300*/  PRMT R13, RZ, 0x5410, R12 ;  /* 0x00005410ff0d7816 */ /* 0x004fe4000000000c */
[----:B------:R-:W-:-:S03]  /*3310*/  MOV R12, 0x3340 ;  /* 0x00003340000c7802 */ /* 0x000fc60000000f00 */
[----:B------:R-:W-:Y:S02]  /*3320*/  FFMA.FTZ R42, R42, R13, R44 ;  /* 0x0000000d2a2a7223 */ /* 0x000fe4000001002c */
[----:B------:R-:W-:Y:S05]  /*3330*/  CALL.REL.NOINC `($__internal_99_$__cuda_sm70_shflsync_bfly_p) ;  /* 0x0000025000007944 */ /* 0x000fea0003c00000 */
[--C-:B------:R-:W-:Y:S02]  /*3340*/  IMAD.IADD R13, R9, 0x1, R3.reuse ;  /* 0x00000001090d7824 */ /* 0x100fe400078e0203 */
[----:B------:R-:W-:Y:S02]  /*3350*/  IMAD R12, R39, c[0x0][0x19c], R3 ;  /* 0x00006700270c7a24 */ /* 0x000fe400078e0203 */
[----:B-12---:R-:W-:Y:S01]  /*3360*/  FADD.FTZ R45, -R46, -RZ ;  /* 0x800000ff2e2d7221 */ /* 0x006fe20000010100 */
[----:B------:R-:W-:Y:S01]  /*3370*/  SHF.L.U32 R13, R13, 0x1, RZ ;  /* 0x000000010d0d7819 */ /* 0x000fe200000006ff */
[----:B------:R-:W-:Y:S02]  /*3380*/  IMAD.SHL.U32 R12, R12, 0x2, RZ ;  /* 0x000000020c0c7824 */ /* 0x000fe400078e00ff */
[----:B------:R-:W-:Y:S01]  /*3390*/  IMAD.MOV.U32 R48, RZ, RZ, R14 ;  /* 0x000000ffff307224 */ /* 0x000fe200078e000e */
[----:B------:R-:W-:Y:S01]  /*33a0*/  FSEL R44, R45, R46, !P0 ;  /* 0x0000002e2d2c7208 */ /* 0x000fe20004000000 */
[----:B------:R-:W-:Y:S01]  /*33b0*/  HFMA2.MMA R46, -RZ, RZ, 0, 1.847743988037109375e-06 ;  /* 0x0000001fff2e7435 */ /* 0x000fe200000001ff */
[----:B------:R-:W1:Y:S01]  /*33c0*/  LDS.U16 R13, [R13] ;  /* 0x000000000d0d7984 */ /* 0x000e620000000400 */
[----:B------:R-:W-:-:S02]  /*33d0*/  IMAD.U32 R47, RZ, RZ, UR5 ;  /* 0x00000005ff2f7e24 */ /* 0x000fc4000f8e00ff */
[----:B------:R-:W-:Y:S01]  /*33e0*/  IMAD.MOV.U32 R45, RZ, RZ, -0x1 ;  /* 0xffffffffff2d7424 */ /* 0x000fe200078e00ff */
[----:B------:R-:W2:Y:S01]  /*33f0*/  LDS.U16 R12, [R12] ;  /* 0x000000000c0c7984 */ /* 0x000ea20000000400 */
        /* <DEDUP_REMOVED lines=24> */
[----:B-12---:R-:W-:Y:S05]  /*3580*/  BRA `(.L_x_1849) ;  /* 0xfffff42000007947 */ /* 0x006fea000383ffff */
        .weak           $__internal_99_$__cuda_sm70_shflsync_bfly_p
        .type           $__internal_99_$__cuda_sm70_shflsync_bfly_p,@function
        .size           $__internal_99_$__cuda_sm70_shflsync_bfly_p,($__internal_100_$__cuda_sm70_warpsync - $__internal_99_$__cuda_sm70_shflsync_bfly_p)
$__internal_99_$__cuda_sm70_shflsync_bfly_p:
[----:B------:R-:W-:Y:S01]  /*3590*/  IMAD.MOV.U32 R13, RZ, RZ, 0x0 ;  /* 0x00000000ff0d7424 */ /* 0x000fe200078e00ff */
[----:B------:R-:W-:Y:S04]  /*35a0*/  WARPSYNC R45 ;  /* 0x0000002d00007348 */ /* 0x000fe80003800000 */
[----:B------:R1:W2:Y:S01]  /*35b0*/  SHFL.BFLY PT, R46, R48, R47, R46 ;  /* 0x0c00002f302e7389 */ /* 0x0002a200000e002e */
[----:B------:R-:W-:Y:S05]  /*35c0*/  RET.REL.NODEC R12 `(_ZN12tensorrt_llm7kernels32fusedQKNormRopeKernelNTokenHeadsIN3c104HalfENS2_8BFloat16ELi256ELb0ELi8EEEvPviiifPKvS7_S7_PKlii) ;  /* 0xffffca300c007950 */ /* 0x000fea0003c3ffff */
        .weak           $__internal_100_$__cuda_sm70_warpsync
        .type           $__internal_100_$__cuda_sm70_warpsync,@function
        .size           $__internal_100_$__cuda_sm70_warpsync,(.L_x_3736 - $__internal_100_$__cuda_sm70_warpsync)
$__internal_100_$__cuda_sm70_warpsync:
[----:B------:R-:W-:Y:S04]  /*35d0*/  WARPSYNC R13 ;  /* 0x0000000d00007348 */ /* 0x000fe80003800000 */
[----:B------:R-:W-:-:S04]  /*35e0*/  IMAD.MOV.U32 R13, RZ, RZ, 0x0 ;  /* 0x00000000ff0d7424 */ /* 0x000fc800078e00ff */
[----:B------:R-:W-:Y:S05]  /*35f0*/  RET.REL.NODEC R12 `(_ZN12tensorrt_llm7kernels32fusedQKNormRopeKernelNTokenHeadsIN3c104HalfENS2_8BFloat16ELi256ELb0ELi8EEEvPviiifPKvS7_S7_PKlii) ;  /* 0xffffca000c007950 */ /* 0x000fea0003c3ffff */
.L_x_1850:
        /* <DEDUP_REMOVED lines=16> */
.L_x_3736:


//--------------------- .text._ZN12tensorrt_llm7kernels32fusedQKNormRopeKernelNTokenHeadsIN3c104HalfENS2_8BFloat16ELi256ELb1ELi8EEEvPviiifPKvS7_S7_PKlii --------------------------
	.section	.text._ZN12tensorrt_llm7kernels32fusedQKNormRopeKernelNTokenHeadsIN3c104HalfENS2_8BFloat16ELi256ELb1ELi8EEEvPviiifPKvS7_S7_PKlii,"ax",@progbits
	.sectioninfo	@"SHI_REGISTERS=48"
	.align	128
        .global         _ZN12tensorrt_llm7kernels32fusedQKNormRopeKernelNTokenHeadsIN3c104HalfENS2_8BFloat16ELi256ELb1ELi8EEEvPviiifPKvS7_S7_PKlii
        .type           _ZN12tensorrt_llm7kernels32fusedQKNormRopeKernelNTokenHeadsIN3c104HalfENS2_8BFloat16ELi256ELb1ELi8EEEvPviiifPKvS7_S7_PKlii,@function
        .size           _ZN12tensorrt_llm7kernels32fusedQKNormRopeKernelNTokenHeadsIN3c104HalfENS2_8BFloat16ELi256ELb1ELi8EEEvPviiifPKvS7_S7_PKlii,(.L_x_3737 - _ZN12tensorrt_llm7kernels32fusedQKNormRopeKernelNTokenHeadsIN3c104HalfENS2_8BFloat16ELi256ELb1ELi8EEEvPviiifPKvS7_S7_PKlii)
        .other          _ZN12tensorrt_llm7kernels32fusedQKNormRopeKernelNTokenHeadsIN3c104HalfENS2_8BFloat16ELi256ELb1ELi8EEEvPviiifPKvS7_S7_PKlii,@"STO_CUDA_ENTRY STV_DEFAULT"
_ZN12tensorrt_llm7kernels32fusedQKNormRopeKernelNTokenHeadsIN3c104HalfENS2_8BFloat16ELi256ELb1ELi8EEEvPviiifPKvS7_S7_PKlii:
.text._ZN12tensorrt_llm7kernels32fusedQKNormRopeKernelNTokenHeadsIN3c104HalfENS2_8BFloat16ELi256ELb1ELi8EEEvPviiifPKvS7_S7_PKlii:
        /* <DEDUP_REMOVED lines=15> */
[----:B------:R-:W1:Y:S02]  /*00f0*/  I2F.RP R3, R9 ;  /* 0x0000000900037306 */ /* 0x000e640000209400 */
[----:B------:R-:W-:-:S06]  /*0100*/  IABS R7, R0 ;  /* 0x0000000000077213 */ /* 0x000fcc0000000000 */
[----:B-1----:R-:W1:Y:S02]  /*0110*/  MUFU.RCP R3, R3 ;  /* 0x0000000300037308 */ /* 0x002e640000001000 */
[----:B-1----:R-:W-:-:S06]  /*0120*/  IADD3 R4, R3, 0xffffffe, RZ ;  /* 0x0ffffffe03047810 */ /* 0x002fcc0007ffe0ff */
[----:B------:R1:W2:Y:S02]  /*0130*/  F2I.FTZ.U32.TRUNC.NTZ R5, R4 ;  /* 0x0000000400057305 */ /* 0x0002a4000021f000 */
[----:B-1----:R-:W-:Y:S02]  /*0140*/  IMAD.MOV.U32 R4, RZ, RZ, RZ ;  /* 0x000000ffff047224 */ /* 0x002fe400078e00ff */
[----:B--2---:R-:W-:-:S04]  /*0150*/  IMAD.MOV R10, RZ, RZ, -R5 ;  /* 0x000000ffff0a7224 */ /* 0x004fc800078e0a05 */
[----:B------:R-:W-:Y:S01]  /*0160*/  IMAD R3, R10, R9, RZ ;  /* 0x000000090a037224 */ /* 0x000fe200078e02ff */
[----:B------:R-:W-:Y:S02]  /*0170*/  IABS R10, R6 ;  /* 0x00000006000a7213 */ /* 0x000fe40000000000 */
[----:B------:R-:W-:Y:S01]  /*0180*/  MOV R6, R7 ;  /* 0x0000000700067202 */ /* 0x000fe20000000f00 */
        /* <DEDUP_REMOVED lines=12> */
[----:B------:R-:W-:Y:S02]  /*0250*/  @!P2 IADD3 R3, -R3, RZ, RZ ;  /* 0x000000ff0303a210 */ /* 0x000fe40007ffe1ff */
        /* <DEDUP_REMOVED lines=23> */
[----:B------:R-:W-:Y:S01]  /*03d0*/  IMAD R6, R3, UR7, RZ ;  /* 0x0000000703067c24 */ /* 0x000fe2000f8e02ff */
[----:B------:R-:W-:Y:S01]  /*03e0*/  BSSY B1, `(.L_x_1853) ;  /* 0x000003c000017945 */ /* 0x000fe20003800000 */
[----:B------:R-:W-:Y:S02]  /*03f0*/  IMAD.MOV.U32 R13, RZ, RZ, RZ ;  /* 0x000000ffff0d7224 */ /* 0x000fe400078e00ff */
[----:B------:R-:W-:Y:S01]  /*0400*/  IMNMX R7, R4, UR6, !PT ;  /* 0x0000000604077c17 */ /* 0x000fe2000f800200 */
[----:B------:R-:W-:Y:S01]  /*0410*/  IMAD.SHL.U32 R6, R6, 0x100, RZ ;  /* 0x0000010006067824 */ /* 0x000fe200078e00ff */
[----:B------:R-:W-:Y:S02]  /*0420*/  LOP3.LUT R4, R9, 0x3, RZ, 0xc0, !PT ;  /* 0x0000000309047812 */ /* 0x000fe400078ec0ff */
[----:B------:R-:W-:-:S02]  /*0430*/  IADD3 R7, -R0, -0x2, -R7 ;  /* 0xfffffffe00077810 */ /* 0x000fc40007ffe907 */
[----:B------:R-:W-:Y:S02]  /*0440*/  ISETP.NE.AND P0, PT, R4, RZ, PT ;  /* 0x000000ff0400720c */ /* 0x000fe40003f05270 */
[----:B------:R-:W-:Y:S02]  /*0450*/  ISETP.GE.U32.AND P2, PT, R7, 0x3, PT ;  /* 0x000000030700780c */ /* 0x000fe40003f46070 */
[----:B------:R-:W-:-:S05]  /*0460*/  MOV R7, c[0x0][0x168] ;  /* 0x00005a0000077a02 */ /* 0x000fca0000000f00 */
[----:B------:R-:W-:-:S06]  /*0470*/  IMAD R7, R7, 0x100, R6 ;  /* 0x0000010007077824 */ /* 0x000fcc00078e0206 */
[----:B------:R-:W-:Y:S05]  /*0480*/  @!P2 BRA `(.L_x_1854) ;  /* 0x000003100000a947 */ /* 0x000fea0003800000 */
[----:B------:R-:W-:Y:S01]  /*0490*/  IADD3 R15, R11, UR4, RZ ;  /* 0x000000040b0f7c10 */ /* 0x000fe2000fffe0ff */
[----:B------:R-:W-:Y:S01]  /*04a0*/  IMAD.MOV.U32 R13, RZ, RZ, RZ ;  /* 0x000000ffff0d7224 */ /* 0x000fe200078e00ff */
[----:B------:R-:W-:-:S03]  /*04b0*/  IADD3 R12, R9, -R4, RZ ;  /* 0x80000004090c7210 */ /* 0x000fc60007ffe0ff */
[----:B------:R-:W-:Y:S02]  /*04c0*/  IMAD R10, R8, 0x10, R15 ;  /* 0x00000010080a7824 */ /* 0x000fe400078e020f */
.L_x_1855:
[C-C-:B-1----:R-:W-:Y:S01]  /*04d0*/  IMAD.IADD R14, R0.reuse, 0x1, R13.reuse ;  /* 0x00000001000e7824 */ /* 0x142fe200078e020d */
[C-C-:B------:R-:W-:Y:S01]  /*04e0*/  IADD3 R20, R0.reuse, 0x3, R13.reuse ;  /* 0x0000000300147810 */ /* 0x140fe20007ffe00d */
[----:B------:R-:W-:Y:S01]  /*04f0*/  IMAD.MOV.U32 R27, RZ, RZ, 0x2 ;  /* 0x00000002ff1b7424 */ /* 0x000fe200078e00ff */
[--C-:B------:R-:W-:Y:S02]  /*0500*/  IADD3 R16, R0, 0x1, R13.reuse ;  /* 0x0000000100107810 */ /* 0x100fe40007ffe00d */
        /* <DEDUP_REMOVED lines=41> */
.L_x_1854:
[----:B------:R-:W-:Y:S05]  /*07a0*/  BSYNC B1 ;  /* 0x0000000000017941 */ /* 0x000fea0003800000 */
.L_x_1853:
[----:B------:R-:W-:Y:S05]  /*07b0*/  @!P0 BRA `(.L_x_1852) ;  /* 0x0000018000008947 */ /* 0x000fea0003800000 */
[----:B------:R-:W-:Y:S01]  /*07c0*/  LEA R10, R8, UR4, 0x4 ;  /* 0x00000004080a7c11 */ /* 0x000fe2000f8e20ff */
[----:B------:R-:W-:-:S02]  /*07d0*/  IMAD R12, R5, 0x100, R8 ;  /* 0x00000100050c7824 */ /* 0x000fc400078e0208 */
[----:B-1----:R-:W-:Y:S02]  /*07e0*/  IMAD.IADD R14, R0, 0x1, R13 ;  /* 0x00000001000e7824 */ /* 0x002fe400078e020d */
[----:B------:R-:W-:Y:S01]  /*07f0*/  IMAD.IADD R10, R11, 0x1, R10 ;  /* 0x000000010b0a7824 */ /* 0x000fe200078e020a */
[C---:B------:R-:W-:Y:S01]  /*0800*/  LEA R12, R13.reuse, R12, 0x5 ;  /* 0x0000000c0d0c7211 */ /* 0x040fe200078e28ff */
[----:B------:R-:W-:Y:S02]  /*0810*/  IMAD.MOV.U32 R16, RZ, RZ, 0x2 ;  /* 0x00000002ff107424 */ /* 0x000fe400078e00ff */
[----:B------:R-:W-:Y:S01]  /*0820*/  IMAD R15, R13, 0x200, R10 ;  /* 0x000002000d0f7824 */ /* 0x000fe200078e020a */
[----:B------:R-:W-:Y:S02]  /*0830*/  SHF.L.U32 R10, R12, 0x3, RZ ;  /* 0x000000030c0a7819 */ /* 0x000fe400000006ff */
.L_x_1856:
        /* <DEDUP_REMOVED lines=16> */
.L_x_1852:
[----:B------:R-:W-:Y:S05]  /*0940*/  BSYNC B0 ;  /* 0x0000000000007941 */ /* 0x000fea0003800000 */
.L_x_1851:
        /* <DEDUP_REMOVED lines=36> */
.L_x_1861:
        /* <DEDUP_REMOVED lines=13> */
.L_x_1860:
[----:B------:R-:W-:Y:S05]  /*0c60*/  BSYNC B1 ;  /* 0x0000000000017941 */ /* 0x000fea0003800000 */
.L_x_1859:
        /* <DEDUP_REMOVED lines=22> */
.L_x_1864:
        /* <DEDUP_REMOVED lines=28> */
[----:B------:R3:W-:Y:S02]  /*0f90*/  LDGSTS.E.BYPASS.128 [R35], [R12.64+-0x600] ;  /* 0x00000a000c237fae */ /* 0x0007e4000b901c4a */
[----:B------:R-:W-:Y:S01]  /*0fa0*/  IMAD.X R19, RZ, RZ, R19, P3 ;  /* 0x000000ffff137224 */ /* 0x000fe200018e0613 */
        /* <DEDUP_REMOVED lines=12> */
[----:B---3--:R-:W-:-:S03]  /*1070*/  IADD3 R29, R21, R16, RZ ;  /* 0x00000010151d7210 */ /* 0x008fc60007ffe0ff */
[----:B------:R2:W-:Y:S04]  /*1080*/  LDGSTS.E.BYPASS.128 [R37], [R12.64+0x600] ;  /* 0x000006000c257fae */ /* 0x0005e8000b901c4a */
[----:B------:R2:W-:Y:S04]  /*1090*/  LDGSTS.E.BYPASS.128 [R35], [R6.64+-0x800] ;  /* 0x0000080006237fae */ /* 0x0005e8000b901c4a */
[----:B------:R2:W-:Y:S04]  /*10a0*/  LDGSTS.E.BYPASS.128 [R33], [R6.64+-0x600] ;  /* 0x00000a0006217fae */ /* 0x0005e8000b901c4a */
[----:B------:R2:W-:Y:S04]  /*10b0*/  LDGSTS.E.BYPASS.128 [R31], [R6.64+-0x400] ;  /* 0x00000c00061f7fae */ /* 0x0005e8000b901c4a */
[----:B------:R2:W-:Y:S01]  /*10c0*/  LDGSTS.E.BYPASS.128 [R29], [R6.64+-0x200] ;  /* 0x00000e00061d7fae */ /* 0x0005e2000b901c4a */
[----:B------:R-:W-:Y:S05]  /*10d0*/  @!P2 BRA `(.L_x_1864) ;  /* 0xfffffcf00000a947 */ /* 0x000fea000383ffff */
.L_x_1863:
[----:B------:R-:W-:Y:S05]  /*10e0*/  BSYNC B1 ;  /* 0x0000000000017941 */ /* 0x000fea0003800000 */
.L_x_1862:
        /* <DEDUP_REMOVED lines=8> */
[-C--:B------:R-:W-:Y:S01]  /*1170*/  IADD3 R27, R15, R10.reuse, RZ ;  /* 0x0000000a0f1b7210 */ /* 0x080fe20007ffe0ff */
[----:B------:R-:W-:Y:S01]  /*1180*/  IMAD.X R13, R19, 0x1, R14, P0 ;  /* 0x00000001130d7824 */ /* 0x000fe200000e060e */
[----:B------:R-:W-:Y:S01]  /*1190*/  IADD3 R6, P0, R12, 0x1000, RZ ;  /* 0x000010000c067810 */ /* 0x000fe20007f1e0ff */
[--C-:B------:R-:W-:Y:S01]  /*11a0*/  IMAD.IADD R33, R15, 0x1, R16.reuse ;  /* 0x000000010f217824 */ /* 0x100fe200078e0210 */
[----:B------:R-:W-:Y:S01]  /*11b0*/  IADD3 R35, R21, R10, RZ ;  /* 0x0000000a15237210 */ /* 0x000fe20007ffe0ff */
[----:B------:R-:W-:Y:S01]  /*11c0*/  IMAD.IADD R29, R23, 0x1, R16 ;  /* 0x00000001171d7824 */ /* 0x000fe200078e0210 */
[----:B------:R-:W-:Y:S01]  /*11d0*/  @!PT LDS RZ, [RZ] ;  /* 0x00000000fffff984 */ /* 0x000fe20000000800 */
[----:B------:R-:W-:Y:S01]  /*11e0*/  @!PT LDS RZ, [RZ] ;  /* 0x00000000fffff984 */ /* 0x000fe20000000800 */
[----:B------:R-:W-:Y:S01]  /*11f0*/  @!PT LDS RZ, [RZ] ;  /* 0x00000000fffff984 */ /* 0x000fe20000000800 */
[----:B------:R1:W-:Y:S01]  /*1200*/  LDGSTS.E.BYPASS.128 [R27], [R12.64] ;  /* 0x000000000c1b7fae */ /* 0x0003e2000b901c4a */
[----:B------:R-:W-:Y:S01]  /*1210*/  IMAD.X R7, RZ, RZ, R13, P0 ;  /* 0x000000ffff077224 */ /* 0x000fe200000e060d */
[----:B------:R-:W-:-:S02]  /*1220*/  IADD3 R31, R25, R16, RZ ;  /* 0x00000010191f7210 */ /* 0x000fc40007ffe0ff */
[----:B------:R2:W-:Y:S01]  /*1230*/  LDGSTS.E.BYPASS.128 [R39], [R12.64+0x200] ;  /* 0x000002000c277fae */ /* 0x0005e2000b901c4a */
[----:B------:R-:W-:Y:S02]  /*1240*/  IADD3 R10, P2, R10, 0x1000, RZ ;  /* 0x000010000a0a7810 */ /* 0x000fe40007f5e0ff */
[----:B------:R-:W-:Y:S01]  /*1250*/  PLOP3.LUT P0, PT, PT, PT, PT, 0x8, 0x0 ;  /* 0x000000000000781c */ /* 0x000fe20003f0e170 */
[----:B------:R2:W-:Y:S01]  /*1260*/  LDGSTS.E.BYPASS.128 [R37], [R12.64+0x400] ;  /* 0x000004000c257fae */ /* 0x0005e2000b901c4a */
[----:B------:R-:W-:Y:S02]  /*1270*/  IADD3 R4, R4, 0x100, RZ ;  /* 0x0000010004047810 */ /* 0x000fe40007ffe0ff */
[----:B------:R-:W-:Y:S01]  /*1280*/  IADD3.X R19, RZ, R19, RZ, P2, !PT ;  /* 0x00000013ff137210 */ /* 0x000fe200017fe4ff */
[----:B-1----:R-:W-:Y:S01]  /*1290*/  IMAD.IADD R27, R21, 0x1, R16 ;  /* 0x00000001151b7824 */ /* 0x002fe200078e0210 */
[----:B------:R2:W-:Y:S04]  /*12a0*/  LDGSTS.E.BYPASS.128 [R35], [R12.64+0x600] ;  /* 0x000006000c237fae */ /* 0x0005e8000b901c4a */
[----:B------:R2:W-:Y:S04]  /*12b0*/  LDGSTS.E.BYPASS.128 [R33], [R6.64+-0x800] ;  /* 0x0000080006217fae */ /* 0x0005e8000b901c4a */
[----:B------:R2:W-:Y:S04]  /*12c0*/  LDGSTS.E.BYPASS.128 [R31], [R6.64+-0x600] ;  /* 0x00000a00061f7fae */ /* 0x0005e8000b901c4a */
[----:B------:R2:W-:Y:S04]  /*12d0*/  LDGSTS.E.BYPASS.128 [R29], [R6.64+-0x400] ;  /* 0x00000c00061d7fae */ /* 0x0005e8000b901c4a */
[----:B------:R2:W-:Y:S02]  /*12e0*/  LDGSTS.E.BYPASS.128 [R27], [R6.64+-0x200] ;  /* 0x00000e00061b7fae */ /* 0x0005e4000b901c4a */
.L_x_1866:
[----:B------:R-:W-:Y:S05]  /*12f0*/  BSYNC B1 ;  /* 0x0000000000017941 */ /* 0x000fea0003800000 */
.L_x_1865:
        /* <DEDUP_REMOVED lines=15> */
.L_x_1858:
[----:B------:R-:W-:Y:S05]  /*13f0*/  BSYNC B0 ;  /* 0x0000000000007941 */ /* 0x000fea0003800000 */
.L_x_1857:
[----:B------:R-:W0:Y:S01]  /*1400*/  LDGDEPBAR ;  /* 0x00000000000079af */ /* 0x000e220000000000 */
[----:B------:R-:W-:-:S04]  /*1410*/  DEPBAR.LE SB0, 0x1 ;  /* 0x000080400000791a */ /* 0x000fc80000000000 */
[----:B------:R-:W-:Y:S05]  /*1420*/  @!P1 EXIT ;  /* 0x000000000000994d */ /* 0x000fea0003800000 */
[----:B------:R-:W-:Y:S01]  /*1430*/  SHF.L.U32 R10, R8, 0x3, RZ ;  /* 0x00000003080a7819 */ /* 0x000fe200000006ff */
[----:B-12--5:R-:W-:-:S04]  /*1440*/  IMAD.MOV.U32 R7, RZ, RZ, 0x2 ;  /* 0x00000002ff077424 */ /* 0x026fc800078e00ff */
[----:B------:R-:W-:-:S04]  /*1450*/  IMAD.WIDE.U32 R20, R10, R7, c[0x0][0x178] ;  /* 0x00005e000a147625 */ /* 0x000fc800078e0007 */
[----:B------:R-:W-:Y:S01]  /*1460*/  IMAD.WIDE.U32 R6, R10, R7, c[0x0][0x180] ;  /* 0x000060000a067625 */ /* 0x000fe200078e0007 */
[----:B------:R-:W2:Y:S04]  /*1470*/  LDG.E.U16 R31, [R20.64+0x8] ;  /* 0x0000080a141f7981 */ /* 0x000ea8000c1e1500 */
[----:B------:R2:W3:Y:S04]  /*1480*/  LDG.E.U16 R25, [R20.64] ;  /* 0x0000000a14197981 */ /* 0x0004e8000c1e1500 */
[----:B------:R2:W4:Y:S04]  /*1490*/  LDG.E.U16 R22, [R20.64+0x2] ;  /* 0x0000020a14167981 */ /* 0x000528000c1e1500 */
[----:B------:R2:W4:Y:S04]  /*14a0*/  LDG.E.U16 R23, [R20.64+0x4] ;  /* 0x0000040a14177981 */ /* 0x000528000c1e1500 */
[----:B------:R2:W4:Y:S04]  /*14b0*/  LDG.E.U16 R4, [R20.64+0x6] ;  /* 0x0000060a14047981 */ /* 0x000528000c1e1500 */
[----:B------:R2:W4:Y:S04]  /*14c0*/  LDG.E.U16 R19, [R20.64+0xa] ;  /* 0x00000a0a14137981 */ /* 0x000528000c1e1500 */
[----:B------:R2:W4:Y:S04]  /*14d0*/  LDG.E.U16 R18, [R20.64+0xc] ;  /* 0x00000c0a14127981 */ /* 0x000528000c1e1500 */
[----:B------:R2:W4:Y:S04]  /*14e0*/  LDG.E.U16 R17, [R20.64+0xe] ;  /* 0x00000e0a14117981 */ /* 0x000528000c1e1500 */
[----:B------:R-:W4:Y:S04]  /*14f0*/  LDG.E.U16 R16, [R6.64] ;  /* 0x0000000a06107981 */ /* 0x000f28000c1e1500 */
[----:B------:R-:W4:Y:S04]  /*1500*/  LDG.E.U16 R15, [R6.64+0x2] ;  /* 0x0000020a060f7981 */ /* 0x000f28000c1e1500 */
[----:B------:R-:W4:Y:S04]  /*1510*/  LDG.E.U16 R14, [R6.64+0x4] ;  /* 0x0000040a060e7981 */ /* 0x000f28000c1e1500 */
[----:B------:R-:W4:Y:S04]  /*1520*/  LDG.E.U16 R13, [R6.64+0x6] ;  /* 0x0000060a060d7981 */ /* 0x000f28000c1e1500 */
[----:B------:R-:W4:Y:S04]  /*1530*/  LDG.E.U16 R12, [R6.64+0x8] ;  /* 0x0000080a060c7981 */ /* 0x000f28000c1e1500 */
[----:B------:R-:W4:Y:S04]  /*1540*/  LDG.E.U16 R30, [R6.64+0xa] ;  /* 0x00000a0a061e7981 */ /* 0x000f28000c1e1500 */
[----:B------:R-:W4:Y:S04]  /*1550*/  LDG.E.U16 R29, [R6.64+0xc] ;  /* 0x00000c0a061d7981 */ /* 0x000f28000c1e1500 */
[----:B------:R-:W4:Y:S01]  /*1560*/  LDG.E.U16 R32, [R6.64+0xe] ;  /* 0x00000e0a06207981 */ /* 0x000f22000c1e1500 */
[----:B------:R-:W-:-:S02]  /*1570*/  ULDC UR5, c[0x0][0x19c] ;  /* 0x0000670000057ab9 */ /* 0x000fc40000000800 */
[----:B------:R-:W-:Y:S01]  /*1580*/  ULEA.HI UR6, UR8, UR5, URZ, 0x1 ;  /* 0x0000000508067291 */ /* 0x000fe2000f8f083f */
[----:B------:R-:W-:Y:S02]  /*1590*/  IMAD R10, R5, 0x800, R10 ;  /* 0x00000800050a7824 */ /* 0x000fe400078e020a */
[----:B------:R-:W-:-:S03]  /*15a0*/  IMAD R5, R2, c[0x0][0x19c], RZ ;  /* 0x0000670002057a24 */ /* 0x000fc600078e02ff */
[----:B------:R-:W-:Y:S02]  /*15b0*/  IMAD.U32 R2, RZ, RZ, UR6 ;  /* 0x00000006ff027e24 */ /* 0x000fe4000f8e00ff */
[----:B------:R-:W-:Y:S01]  /*15c0*/  IMAD R27, R3, UR7, RZ ;  /* 0x00000007031b7c24 */ /* 0x000fe2000f8e02ff */
[----:B------:R-:W-:Y:S02]  /*15d0*/  LEA R24, R8, UR4, 0x4 ;  /* 0x0000000408187c11 */ /* 0x000fe4000f8e20ff */
[-C--:B------:R-:W-:Y:S01]  /*15e0*/  LEA.HI R3, R2, R5.reuse, RZ, 0x1f ;  /* 0x0000000502037211 */ /* 0x080fe200078ff8ff */
[----:B------:R-:W-:Y:S01]  /*15f0*/  USHF.R.S32.HI UR4, URZ, 0x1f, UR8 ;  /* 0x0000001f3f047899 */ /* 0x000fe20008011408 */
[----:B------:R-:W-:Y:S01]  /*1600*/  IADD3 R11, R11, R24, RZ ;  /* 0x000000180b0b7210 */ /* 0x000fe20007ffe0ff */
[----:B------:R-:W-:Y:S01]  /*1610*/  IMAD.MOV.U32 R24, RZ, RZ, c[0x0][0x168] ;  /* 0x00005a00ff187624 */ /* 0x000fe200078e00ff */
[C---:B------:R-:W-:Y:S01]  /*1620*/  LEA R26, R8.reuse, R5, 0x2 ;  /* 0x00000005081a7211 */ /* 0x040fe200078e10ff */
[----:B------:R-:W-:-:S02]  /*1630*/  IMAD R3, R8, 0x4, R3 ;  /* 0x0000000408037824 */ /* 0x000fc400078e0203 */
[----:B------:R-:W-:Y:S01]  /*1640*/  IMAD.SHL.U32 R27, R27, 0x100, RZ ;  /* 0x000001001b1b7824 */ /* 0x000fe200078e00ff */
[----:B------:R-:W-:Y:S01]  /*1650*/  ULEA.HI UR4, UR4, UR5, URZ, 0x3 ;  /* 0x0000000504047291 */ /* 0x000fe2000f8f183f */
[----:B------:R-:W-:Y:S01]  /*1660*/  IMAD.MOV.U32 R28, RZ, RZ, RZ ;  /* 0x000000ffff1c7224 */ /* 0x000fe200078e00ff */
[----:B------:R-:W-:Y:S01]  /*1670*/  SHF.L.U32 R26, R26, 0x1, RZ ;  /* 0x000000011a1a7819 */ /* 0x000fe200000006ff */
[----:B------:R-:W-:Y:S01]  /*1680*/  IMAD R24, R24, 0x100, R27 ;  /* 0x0000010018187824 */ /* 0x000fe200078e021b */
[----:B------:R-:W-:Y:S01]  /*1690*/  USHF.R.S32.HI UR4, URZ, 0x3, UR4 ;  /* 0x000000033f047899 */ /* 0x000fe20008011404 */
[----:B--2---:R-:W-:Y:S01]  /*16a0*/  HADD2.F32 R21, -RZ, R31.H0_H0 ;  /* 0x2000001fff157230 */ /* 0x004fe20000004100 */
[----:B------:R-:W-:Y:S01]  /*16b0*/  SHF.L.U32 R31, R3, 0x1, RZ ;  /* 0x00000001031f7819 */ /* 0x000fe200000006ff */
[----:B---3--:R-:W-:Y:S02]  /*16c0*/  HADD2.F32 R25, -RZ, R25.H0_H0 ;  /* 0x20000019ff197230 */ /* 0x008fe40000004100 */
[----:B----4-:R-:W-:-:S02]  /*16d0*/  HADD2.F32 R22, -RZ, R22.H0_H0 ;  /* 0x20000016ff167230 */ /* 0x010fc40000004100 */
[----:B------:R-:W-:Y:S02]  /*16e0*/  HADD2.F32 R23, -RZ, R23.H0_H0 ;  /* 0x20000017ff177230 */ /* 0x000fe40000004100 */
[----:B------:R-:W-:Y:S02]  /*16f0*/  HADD2.F32 R20, -RZ, R4.H0_H0 ;  /* 0x20000004ff147230 */ /* 0x000fe40000004100 */
[----:B------:R-:W-:Y:S02]  /*1700*/  HADD2.F32 R19, -RZ, R19.H0_H0 ;  /* 0x20000013ff137230 */ /* 0x000fe40000004100 */
        /* <DEDUP_REMOVED lines=9> */
[----:B------:R-:W-:Y:S02]  /*17a0*/  HADD2.F32 R32, -RZ, R32.H0_H0 ;  /* 0x20000020ff207230 */ /* 0x000fe40000004100 */
.L_x_1873:
[----:B------:R-:W1:Y:S01]  /*17b0*/  LDS.128 R4, [R11] ;  /* 0x000000000b047984 */ /* 0x000e620000000c00 */
[----:B------:R-:W-:Y:S01]  /*17c0*/  ISETP.GE.AND P2, PT, R0, c[0x0][0x168], PT ;  /* 0x00005a0000007a0c */ /* 0x000fe20003f46270 */
[--C-:B-1----:R-:W-:Y:S02]  /*17d0*/  HADD2.F32 R34, -RZ, R4.reuse.H0_H0 ;  /* 0x20000004ff227230 */ /* 0x102fe40000004100 */
[----:B------:R-:W-:Y:S02]  /*17e0*/  HADD2.F32 R35, -RZ, R4.H1_H1 ;  /* 0x30000004ff237230 */ /* 0x000fe40000004100 */
[--C-:B------:R-:W-:Y:S01]  /*17f0*/  HADD2.F32 R33, -RZ, R5.reuse.H0_H0 ;  /* 0x20000005ff217230 */ /* 0x100fe20000004100 */
[----:B------:R-:W-:Y:S01]  /*1800*/  FFMA.FTZ R2, R34, R34, RZ ;  /* 0x0000002222027223 */ /* 0x000fe200000100ff */
[----:B------:R-:W-:Y:S02]  /*1810*/  HADD2.F32 R36, -RZ, R5.H1_H1 ;  /* 0x30000005ff247230 */ /* 0x000fe40000004100 */
[--C-:B------:R-:W-:Y:S01]  /*1820*/  HADD2.F32 R37, -RZ, R6.reuse.H0_H0 ;  /* 0x20000006ff257230 */ /* 0x100fe20000004100 */
[----:B------:R-:W-:Y:S01]  /*1830*/  FFMA.FTZ R2, R35, R35, R2 ;  /* 0x0000002323027223 */ /* 0x000fe20000010002 */
[----:B------:R-:W-:-:S02]  /*1840*/  HADD2.F32 R38, -RZ, R6.H1_H1 ;  /* 0x30000006ff267230 */ /* 0x000fc40000004100 */
        /* <DEDUP_REMOVED lines=10> */
.L_x_1874:
        /* <DEDUP_REMOVED lines=9> */
.L_x_1875:
        /* <DEDUP_REMOVED lines=12> */
[----:B--2---:R-:W-:-:S02]  /*1a40*/  FMUL.FTZ R3, R2, R3 ;  /* 0x0000000302037220 */ /* 0x004fc40000410000 */
[C---:B------:R-:W-:Y:S01]  /*1a50*/  FMUL.FTZ R40, R2.reuse, R41 ;  /* 0x0000002902287220 */ /* 0x040fe20000410000 */
[----:B------:R-:W-:Y:S01]  /*1a60*/  FSEL R41, R19, R30, !P2 ;  /* 0x0000001e13297208 */ /* 0x000fe20005000000 */
[----:B------:R-:W-:Y:S02]  /*1a70*/  FMUL.FTZ R6, R2, R5 ;  /* 0x0000000502067220 */ /* 0x000fe40000410000 */
[----:B-1----:R-:W-:Y:S02]  /*1a80*/  FMUL.FTZ R4, R34, R3 ;  /* 0x0000000322047220 */ /* 0x002fe40000410000 */
[----:B------:R-:W-:Y:S01]  /*1a90*/  FMUL.FTZ R5, R33, R40 ;  /* 0x0000002821057220 */ /* 0x000fe20000410000 */
[----:B------:R-:W-:Y:S01]  /*1aa0*/  FSEL R33, R20, R13, !P2 ;  /* 0x0000000d14217208 */ /* 0x000fe20005000000 */
        /* <DEDUP_REMOVED lines=12> */
.L_x_1870:
[----:B------:R-:W-:Y:S05]  /*1b70*/  BSYNC B0 ;  /* 0x0000000000007941 */ /* 0x000fea0003800000 */
.L_x_1869:
        /* <DEDUP_REMOVED lines=37> */
.L_x_1872:
[----:B------:R-:W-:Y:S05]  /*1dd0*/  BSYNC B0 ;  /* 0x0000000000007941 */ /* 0x000fea0003800000 */
.L_x_1871:
[----:B------:R-:W-:Y:S02]  /*1de0*/  ISETP.GE.AND P0, PT, R0, c[0x0][0x168], PT ;  /* 0x00005a0000007a0c */ /* 0x000fe40003f06270 */
[----:B------:R-:W-:Y:S02]  /*1df0*/  F2FP.PACK_AB R5, R2, R5 ;  /* 0x000000050205723e */ /* 0x000fe400000000ff */
[----:B------:R-:W-:Y:S02]  /*1e00*/  SEL R7, R27, R24, !P0 ;  /* 0x000000181b077207 */ /* 0x000fe40004000000 */
[----:B------:R-:W-:-:S02]  /*1e10*/  SEL R36, RZ, c[0x0][0x168], !P0 ;  /* 0x00005a00ff247a07 */ /* 0x000fc40004000000 */
[----:B------:R-:W-:Y:S02]  /*1e20*/  F2FP.PACK_AB R4, R3, R4 ;  /* 0x000000040304723e */ /* 0x000fe400000000ff */
[----:B------:R-:W-:Y:S01]  /*1e30*/  F2FP.PACK_AB R6, R33, R6 ;  /* 0x000000062106723e */ /* 0x000fe200000000ff */
[----:B------:R-:W-:Y:S01]  /*1e40*/  IMAD R7, R36, -0x100, R7 ;  /* 0xffffff0024077824 */ /* 0x000fe200078e0207 */
[----:B------:R-:W-:Y:S01]  /*1e50*/  HFMA2.MMA R36, -RZ, RZ, 0, 1.1920928955078125e-07 ;  /* 0x00000002ff247435 */ /* 0x000fe200000001ff */
[----:B------:R-:W-:Y:S02]  /*1e60*/  IADD3 R28, R28, 0x1, RZ ;  /* 0x000000011c1c7810 */ /* 0x000fe40007ffe0ff */
[----:B------:R-:W-:Y:S01]  /*1e70*/  IMAD.IADD R35, R7, 0x1, R10 ;  /* 0x0000000107237824 */ /* 0x000fe200078e020a */
[----:B------:R-:W-:Y:S02]  /*1e80*/  F2FP.PACK_AB R7, R34, R39 ;  /* 0x000000272207723e */ /* 0x000fe400000000ff */
[----:B------:R-:W-:-:S02]  /*1e90*/  ISETP.GE.AND P0, PT, R28, R9, PT ;  /* 0x000000091c00720c */ /* 0x000fc40003f06270 */
[----:B------:R-:W-:Y:S02]  /*1ea0*/  IADD3 R11, R11, 0x200, RZ ;  /* 0x000002000b0b7810 */ /* 0x000fe40007ffe0ff */
[----:B------:R-:W-:Y:S01]  /*1eb0*/  IMAD.WIDE R2, R35, R36, c[0x0][0x160] ;  /* 0x0000580023027625 */ /* 0x000fe200078e0224 */
[----:B------:R-:W-:Y:S02]  /*1ec0*/  IADD3 R0, R0, 0x1, RZ ;  /* 0x0000000100007810 */ /* 0x000fe40007ffe0ff */
[----:B------:R-:W-:Y:S02]  /*1ed0*/  IADD3 R10, R10, 0x100, RZ ;  /* 0x000001000a0a7810 */ /* 0x000fe40007ffe0ff */
[----:B------:R1:W-:Y:S04]  /*1ee0*/  STG.E.128 [R2.64], R4 ;  /* 0x0000000402007986 */ /* 0x0003e8000c101d0a */
[----:B-1----:R-:W-:Y:S05]  /*1ef0*/  @!P0 BRA `(.L_x_1873) ;  /* 0xfffff8b000008947 */ /* 0x002fea000383ffff */
[----:B------:R-:W-:Y:S05]  /*1f00*/  EXIT ;  /* 0x000000000000794d */ /* 0x000fea0003800000 */
.L_x_1867:
[----:B------:R-:W-:Y:S01]  /*1f10*/  IMAD.MOV.U32 R5, RZ, RZ, 0x10 ;  /* 0x00000010ff057424 */ /* 0x000fe200078e00ff */
[----:B------:R-:W-:Y:S01]  /*1f20*/  MOV R6, 0x1f ;  /* 0x0000001f00067802 */ /* 0x000fe20000000f00 */
[----:B------:R-:W-:Y:S01]  /*1f30*/  IMAD.MOV.U32 R41, RZ, RZ, -0x1 ;  /* 0xffffffffff297424 */ /* 0x000fe200078e00ff */
[----:B------:R-:W-:-:S02]  /*1f40*/  MOV R2, 0x1f60 ;  /* 0x00001f6000027802 */ /* 0x000fc40000000f00 */
[----:B------:R-:W-:Y:S05]  /*1f50*/  CALL.REL.NOINC `($__internal_101_$__cuda_sm70_shflsync_bfly_p) ;  /* 0x000001b000007944 */ /* 0x000fea0003c00000 */
[----:B--2---:R-:W-:Y:S01]  /*1f60*/  IMAD.MOV.U32 R2, RZ, RZ, R5 ;  /* 0x000000ffff027224 */ /* 0x004fe200078e0005 */
[----:B-1----:R-:W-:Y:S05]  /*1f70*/  BRA `(.L_x_1874) ;  /* 0xfffff97000007947 */ /* 0x002fea000383ffff */
.L_x_1868:
[----:B-1----:R-:W-:Y:S01]  /*1f80*/  MOV R4, R40 ;  /* 0x0000002800047202 */ /* 0x002fe20000000f00 */
[----:B------:R-:W-:Y:S01]  /*1f90*/  IMAD.MOV.U32 R5, RZ, RZ, 0x8 ;  /* 0x00000008ff057424 */ /* 0x000fe200078e00ff */
[----:B------:R-:W-:Y:S01]  /*1fa0*/  MOV R41, 0xffffffff ;  /* 0xffffffff00297802 */ /* 0x000fe20000000f00 */
[----:B------:R-:W-:Y:S01]  /*1fb0*/  IMAD.MOV.U32 R6, RZ, RZ, 0x1f ;  /* 0x0000001fff067424 */ /* 0x000fe200078e00ff */
[----:B------:R-:W-:-:S02]  /*1fc0*/  MOV R2, 0x1fe0 ;  /* 0x00001fe000027802 */ /* 0x000fc40000000f00 */
[----:B------:R-:W-:Y:S05]  /*1fd0*/  CALL.REL.NOINC `($__internal_101_$__cuda_sm70_shflsync_bfly_p) ;  /* 0x0000013000007944 */ /* 0x000fea0003c00000 */
[----:B-12---:R-:W-:Y:S01]  /*1fe0*/  FADD.FTZ R4, R40, R5 ;  /* 0x0000000528047221 */ /* 0x006fe20000010000 */
[----:B------:R-:W-:Y:S01]  /*1ff0*/  MOV R41, 0xffffffff ;  /* 0xffffffff00297802 */ /* 0x000fe20000000f00 */
[----:B------:R-:W-:Y:S01]  /*2000*/  IMAD.MOV.U32 R5, RZ, RZ, 0x4 ;  /* 0x00000004ff057424 */ /* 0x000fe200078e00ff */
[----:B------:R-:W-:Y:S01]  /*2010*/  MOV R2, 0x2040 ;  /* 0x0000204000027802 */ /* 0x000fe20000000f00 */
[----:B------:R-:W-:-:S02]  /*2020*/  IMAD.MOV.U32 R6, RZ, RZ, 0x1f ;  /* 0x0000001fff067424 */ /* 0x000fc400078e00ff */
        /* <DEDUP_REMOVED lines=13> */
[----:B-12---:R-:W-:Y:S05]  /*2100*/  BRA `(.L_x_1875) ;  /* 0xfffff87000007947 */ /* 0x006fea000383ffff */
        .weak           $__internal_101_$__cuda_sm70_shflsync_bfly_p
        .type           $__internal_101_$__cuda_sm70_shflsync_bfly_p,@function
        .size           $__internal_101_$__cuda_sm70_shflsync_bfly_p,(.L_x_3737 - $__internal_101_$__cuda_sm70_shflsync_bfly_p)
$__internal_101_$__cuda_sm70_shflsync_bfly_p:
[----:B------:R-:W-:Y:S01]  /*2110*/  IMAD.MOV.U32 R3, RZ, RZ, 0x0 ;  /* 0x00000000ff037424 */ /* 0x000fe200078e00ff */
[----:B------:R-:W-:Y:S04]  /*2120*/  WARPSYNC R41 ;  /* 0x0000002900007348 */ /* 0x000fe80003800000 */
[----:B------:R1:W2:Y:S01]  /*2130*/  SHFL.BFLY PT, R5, R4, R5, R6 ;  /* 0x0c00000504057389 */ /* 0x0002a200000e0006 */
[----:B------:R-:W-:Y:S05]  /*2140*/  RET.REL.NODEC R2 `(_ZN12tensorrt_llm7kernels32fusedQKNormRopeKernelNTokenHeadsIN3c104HalfENS2_8BFloat16ELi256ELb1ELi8EEEvPviiifPKvS7_S7_PKlii) ;  /* 0xffffdeb002007950 */ /* 0x000fea0003c3ffff */
.L_x_1876:
        /* <DEDUP_REMOVED lines=11> */
.L_x_3737:


//--------------------- .text._ZN12tensorrt_llm7kernels32fusedQKNormRopeKernelNTokenHeadsIN3c104HalfENS2_8BFloat16ELi128ELb0ELi8EEEvPviiifPKvS7_S7_PKlii --------------------------
	.section	.text._ZN12tensorrt_llm7kernels32fusedQKNormRopeKernelNTokenHeadsIN3c104HalfENS2_8BFloat16ELi128ELb0ELi8EEEvPviiifPKvS7_S7_PKlii,"ax",@progbits
	.sectioninfo	@"SHI_REGISTERS=39"
	.align	128
        .global         _ZN12tensorrt_llm7kernels32fusedQKNormRopeKernelNTokenHeadsIN3c104HalfENS2_8BFloat16ELi128ELb0ELi8EEEvPviiifPKvS7_S7_PKlii
        .type           _ZN12tensorrt_llm7kernels32fusedQKNormRopeKernelNTokenHeadsIN3c104HalfENS2_8BFloat16ELi128ELb0ELi8EEEvPviiifPKvS7_S7_PKlii,@function
        .size           _ZN12tensorrt_llm7kernels32fusedQKNormRopeKernelNTokenHeadsIN3c104HalfENS2_8BFloat16ELi128ELb0ELi8EEEvPviiifPKvS7_S7_PKlii,(.L_x_3739 - _ZN12tensorrt_llm7kernels32fusedQKNormRopeKernelNTokenHeadsIN3c104HalfENS2_8BFloat16ELi128ELb0ELi8EEEvPviiifPKvS7_S7_PKlii)
        .other          _ZN12tensorrt_llm7kernels32fusedQKNormRopeKernelNTokenHeadsIN3c104HalfENS2_8BFloat16ELi128ELb0ELi8EEEvPviiifPKvS7_S7_PKlii,@"STO_CUDA_ENTRY STV_DEFAULT"
_ZN12tensorrt_llm7kernels32fusedQKNormRopeKernelNTokenHeadsIN3c104HalfENS2_8BFloat16ELi128ELb0ELi8EEEvPviiifPKvS7_S7_PKlii:
.text._ZN12tensorrt_llm7kernels32fusedQKNormRopeKernelNTokenHeadsIN3c104HalfENS2_8BFloat16ELi128ELb0ELi8EEEvPviiifPKvS7_S7_PKlii:
        /* <DEDUP_REMOVED lines=16> */
[----:B------:R-:W1:Y:S02]  /*0100*/  I2F.RP R0, R5 ;  /* 0x0000000500007306 */ /* 0x000e640000209400 */
[----:B------:R-:W-:-:S06]  /*0110*/  IABS R11, R9 ;  /* 0x00000009000b7213 */ /* 0x000fcc0000000000 */
[----:B-1----:R-:W1:Y:S02]  /*0120*/  MUFU.RCP R0, R0 ;  /* 0x0000000000007308 */ /* 0x002e640000001000 */
[----:B-1----:R-:W-:Y:S01]  /*0130*/  IADD3 R2, R0, 0xffffffe, RZ ;  /* 0x0ffffffe00027810 */ /* 0x002fe20007ffe0ff */
[----:B------:R-:W-:-:S05]  /*0140*/  IMAD.MOV R0, RZ, RZ, -R4 ;  /* 0x000000ffff007224 */ /* 0x000fca00078e0a04 */
[----:B------:R1:W2:Y:S02]  /*0150*/  F2I.FTZ.U32.TRUNC.NTZ R3, R2 ;  /* 0x0000000200037305 */ /* 0x0002a4000021f000 */
        /* <DEDUP_REMOVED lines=51> */
[----:B------:R-:W-:Y:S01]  /*0490*/  IMAD.IADD R14, R7, 0x1, -R4 ;  /* 0x00000001070e7824 */ /* 0x000fe200078e0a04 */
[----:B------:R-:W-:-:S03]  /*04a0*/  MOV R13, RZ ;  /* 0x000000ff000d7202 */ /* 0x000fc60000000f00 */
[----:B------:R-:W-:Y:S02]  /*04b0*/  IMAD R5, R6, 0x8, R5 ;  /* 0x0000000806057824 */ /* 0x000fe400078e0205 */
.L_x_1881:
[C-C-:B-1----:R-:W-:Y:S01]  /*04c0*/  IADD3 R20, R0.reuse, 0x3, R13.reuse ;  /* 0x0000000300147810 */ /* 0x142fe20007ffe00d */
[C-C-:B------:R-:W-:Y:S01]  /*04d0*/  IMAD.IADD R10, R0.reuse, 0x1, R13.reuse ;  /* 0x00000001000a7824 */ /* 0x140fe200078e020d */
[----:B------:R-:W-:Y:S02]  /*04e0*/  IADD3 R18, R0, 0x2, R13 ;  /* 0x0000000200127810 */ /* 0x000fe40007ffe00d */
[----:B------:R-:W-:Y:S02]  /*04f0*/  ISETP.GE.AND P5, PT, R20, c[0x0][0x168], PT ;  /* 0x00005a0014007a0c */ /* 0x000fe40003fa6270 */
[----:B------:R-:W-:Y:S02]  /*0500*/  ISETP.GE.AND P2, PT, R10, c[0x0][0x168], PT ;  /* 0x00005a000a007a0c */ /* 0x000fe40003f46270 */
[----:B------:R-:W-:Y:S02]  /*0510*/  SEL R21, RZ, c[0x0][0x168], !P5 ;  /* 0x00005a00ff157a07 */ /* 0x000fe40006800000 */
[----:B------:R-:W-:-:S02]  /*0520*/  ISETP.GE.AND P4, PT, R18, c[0x0][0x168], PT ;  /* 0x00005a0012007a0c */ /* 0x000fc40003f86270 */
[----:B------:R-:W-:Y:S01]  /*0530*/  IADD3 R16, R0, 0x1, R13 ;  /* 0x0000000100107810 */ /* 0x000fe20007ffe00d */
[----:B------:R-:W-:Y:S01]  /*0540*/  IMAD.IADD R20, R20, 0x1, -R21 ;  /* 0x0000000114147824 */ /* 0x000fe200078e0a15 */
[----:B------:R-:W-:Y:S02]  /*0550*/  SEL R11, RZ, c[0x0][0x168], !P2 ;  /* 0x00005a00ff0b7a07 */ /* 0x000fe40005000000 */
[CC--:B------:R-:W-:Y:S02]  /*0560*/  SEL R15, R3.reuse, R12.reuse, !P2 ;  /* 0x0000000c030f7207 */ /* 0x0c0fe40005000000 */
[----:B------:R-:W-:Y:S01]  /*0570*/  SEL R19, RZ, c[0x0][0x168], !P4 ;  /* 0x00005a00ff137a07 */ /* 0x000fe20006000000 */
[----:B------:R-:W-:Y:S01]  /*0580*/  IMAD.IADD R11, R10, 0x1, -R11 ;  /* 0x000000010a0b7824 */ /* 0x000fe200078e0a0b */
[----:B------:R-:W-:Y:S01]  /*0590*/  ISETP.GE.AND P3, PT, R16, c[0x0][0x168], PT ;  /* 0x00005a0010007a0c */ /* 0x000fe20003f66270 */
[----:B------:R-:W-:Y:S01]  /*05a0*/  IMAD R10, R6, 0x4, R15 ;  /* 0x00000004060a7824 */ /* 0x000fe200078e020f */
[----:B------:R-:W-:Y:S01]  /*05b0*/  SEL R21, R3, R12, !P4 ;  /* 0x0000000c03157207 */ /* 0x000fe20006000000 */
[----:B------:R-:W-:Y:S01]  /*05c0*/  IMAD.IADD R19, R18, 0x1, -R19 ;  /* 0x0000000112137824 */ /* 0x000fe200078e0a13 */
[----:B------:R-:W-:-:S02]  /*05d0*/  SEL R17, RZ, c[0x0][0x168], !P3 ;  /* 0x00005a00ff117a07 */ /* 0x000fc40005800000 */
[CC--:B------:R-:W-:Y:S01]  /*05e0*/  SEL R15, R3.reuse, R12.reuse, !P3 ;  /* 0x0000000c030f7207 */ /* 0x0c0fe20005800000 */
[----:B------:R-:W-:Y:S01]  /*05f0*/  IMAD R18, R6, 0x4, R21 ;  /* 0x0000000406127824 */ /* 0x000fe200078e0215 */
[----:B------:R-:W-:Y:S01]  /*0600*/  SEL R23, R3, R12, !P5 ;  /* 0x0000000c03177207 */ /* 0x000fe20006800000 */
[----:B------:R-:W-:Y:S01]  /*0610*/  HFMA2.MMA R21, -RZ, RZ, 0, 1.1920928955078125e-07 ;  /* 0x00000002ff157435 */ /* 0x000fe200000001ff */
[----:B------:R-:W-:Y:S01]  /*0620*/  IADD3 R17, R16, -R17, RZ ;  /* 0x8000001110117210 */ /* 0x000fe20007ffe0ff */
[C---:B------:R-:W-:Y:S01]  /*0630*/  IMAD R16, R6.reuse, 0x4, R15 ;  /* 0x0000000406107824 */ /* 0x040fe200078e020f */
[----:B------:R-:W-:Y:S01]  /*0640*/  LEA R10, R11, R10, 0x7 ;  /* 0x0000000a0b0a7211 */ /* 0x000fe200078e38ff */
[----:B------:R-:W-:Y:S01]  /*0650*/  IMAD R23, R6, 0x4, R23 ;  /* 0x0000000406177824 */ /* 0x000fe200078e0217 */
[----:B------:R-:W-:Y:S01]  /*0660*/  LEA R15, R13, R5, 0x8 ;  /* 0x000000050d0f7211 */ /* 0x000fe200078e40ff */
[----:B------:R-:W-:Y:S01]  /*0670*/  IMAD R16, R17, 0x80, R16 ;  /* 0x0000008011107824 */ /* 0x000fe200078e0210 */
[----:B------:R-:W-:Y:S01]  /*0680*/  IADD3 R14, R14, -0x4, RZ ;  /* 0xfffffffc0e0e7810 */ /* 0x000fe20007ffe0ff */
[----:B------:R-:W-:Y:S01]  /*0690*/  IMAD R18, R19, 0x80, R18 ;  /* 0x0000008013127824 */ /* 0x000fe200078e0212 */
[----:B------:R-:W-:Y:S01]  /*06a0*/  IADD3 R13, R13, 0x4, RZ ;  /* 0x000000040d0d7810 */ /* 0x000fe20007ffe0ff */
[----:B------:R-:W-:Y:S01]  /*06b0*/  IMAD R20, R20, 0x80, R23 ;  /* 0x0000008014147824 */ /* 0x000fe200078e0217 */
[----:B------:R-:W-:Y:S01]  /*06c0*/  ISETP.NE.AND P2, PT, R14, RZ, PT ;  /* 0x000000ff0e00720c */ /* 0x000fe20003f45270 */
        /* <DEDUP_REMOVED lines=12> */
.L_x_1880:
[----:B------:R-:W-:Y:S05]  /*0790*/  BSYNC B1 ;  /* 0x0000000000017941 */ /* 0x000fea0003800000 */
.L_x_1879:
[----:B------:R-:W-:Y:S05]  /*07a0*/  @!P0 BRA `(.L_x_1878) ;  /* 0x0000018000008947 */ /* 0x000fea0003800000 */
[----:B------:R-:W-:Y:S01]  /*07b0*/  LEA R5, R6, UR4, 0x3 ;  /* 0x0000000406057c11 */ /* 0x000fe2000f8e18ff */
[----:B------:R-:W-:-:S02]  /*07c0*/  IMAD R14, R9, 0x100, R6 ;  /* 0x00000100090e7824 */ /* 0x000fc400078e0206 */
[----:B-1----:R-:W-:Y:S02]  /*07d0*/  IMAD.MOV.U32 R15, RZ, RZ, 0x2 ;  /* 0x00000002ff0f7424 */ /* 0x002fe400078e00ff */
[----:B------:R-:W-:Y:S02]  /*07e0*/  IMAD.IADD R10, R24, 0x1, R5 ;  /* 0x00000001180a7824 */ /* 0x000fe400078e0205 */
[C---:B------:R-:W-:Y:S01]  /*07f0*/  IMAD R5, R13.reuse, 0x20, R14 ;  /* 0x000000200d057824 */ /* 0x040fe200078e020e */
[----:B------:R-:W-:Y:S01]  /*0800*/  IADD3 R14, R0, R13, RZ ;  /* 0x0000000d000e7210 */ /* 0x000fe20007ffe0ff */
[----:B------:R-:W-:Y:S02]  /*0810*/  IMAD R13, R13, 0x100, R10 ;  /* 0x000001000d0d7824 */ /* 0x000fe400078e020a */
[----:B------:R-:W-:Y:S02]  /*0820*/  IMAD.SHL.U32 R5, R5, 0x4, RZ ;  /* 0x0000000405057824 */ /* 0x000fe400078e00ff */
.L_x_1882:
        /* <DEDUP_REMOVED lines=16> */
.L_x_1878:
[----:B------:R-:W-:Y:S05]  /*0930*/  BSYNC B0 ;  /* 0x0000000000007941 */ /* 0x000fea0003800000 */
.L_x_1877:
        /* <DEDUP_REMOVED lines=29> */
[----:B------:R-:W-:-:S04]  /*0b10*/  IMAD R3, R8, c[0x0][0x19c], RZ ;  /* 0x0000670008037a24 */ /* 0x000fc800078e02ff */
[----:B------:R-:W-:-:S04]  /*0b20*/  IMAD.WIDE.U32 R10, R6, 0x10, R12 ;  /* 0x00000010060a7825 */ /* 0x000fc800078e000c */
[----:B------:R-:W-:Y:S01]  /*0b30*/  IMAD R13, R6, 0x8, R3 ;  /* 0x00000008060d7824 */ /* 0x000fe200078e0203 */
[----:B------:R-:W-:Y:S01]  /*0b40*/  IADD3 R12, P0, R10, c[0x0][0x188], RZ ;  /* 0x000062000a0c7a10 */ /* 0x000fe20007f1e0ff */
[----:B------:R-:W-:-:S03]  /*0b50*/  IMAD.MOV.U32 R3, RZ, RZ, R6 ;  /* 0x000000ffff037224 */ /* 0x000fc600078e0006 */
[----:B------:R-:W-:Y:S02]  /*0b60*/  IADD3.X R17, R11, c[0x0][0x18c], RZ, P0, !PT ;  /* 0x000063000b117a10 */ /* 0x000fe400007fe4ff */
[----:B------:R-:W-:Y:S02]  /*0b70*/  SHF.L.U32 R13, R13, 0x1, RZ ;  /* 0x000000010d0d7819 */ /* 0x000fe400000006ff */
.L_x_1887:
        /* <DEDUP_REMOVED lines=13> */
.L_x_1886:
[----:B------:R-:W-:Y:S05]  /*0c50*/  BSYNC B1 ;  /* 0x0000000000017941 */ /* 0x000fea0003800000 */
.L_x_1885:
        /* <DEDUP_REMOVED lines=20> */
[----:B------:R-:W-:Y:S02]  /*0da0*/  MOV R26, UR6 ;  /* 0x00000006001a7c02 */ /* 0x000fe40008000f00 */
[----:B------:R-:W-:-:S02]  /*0db0*/  PLOP3.LUT P0, PT, PT, PT, PT, 0x8, 0x0 ;  /* 0x000000000000781c */ /* 0x000fc40003f0e170 */
[----:B------:R-:W-:Y:S02]  /*0dc0*/  IADD3 R26, R26, -0x180, RZ ;  /* 0xfffffe801a1a7810 */ /* 0x000fe40007ffe0ff */
.L_x_1890:
        /* <DEDUP_REMOVED lines=18> */
[----:B------:R-:W-:-:S03]  /*0ef0*/  IADD3 R3, R3, 0x200, RZ ;  /* 0x0000020003037810 */ /* 0x000fc60007ffe0ff */
[----:B------:R3:W-:Y:S04]  /*0f00*/  LDGSTS.E.BYPASS.128 [R27], [R10.64+0x400] ;  /* 0x000004000a1b7fae */ /* 0x0007e8000b901c4a */
[----:B------:R4:W-:Y:S01]  /*0f10*/  LDGSTS.E.BYPASS.128 [R17], [R10.64+0x600] ;  /* 0x000006000a117fae */ /* 0x0009e2000b901c4a */
[--C-:B-1----:R-:W-:Y:S02]  /*0f20*/  IMAD.IADD R21, R22, 0x1, R19.reuse ;  /* 0x0000000116157824 */ /* 0x102fe400078e0213 */
[----:B------:R-:W-:Y:S01]  /*0f30*/  IMAD.IADD R19, R20, 0x1, R19 ;  /* 0x0000000114137824 */ /* 0x000fe200078e0213 */
[----:B------:R1:W-:Y:S01]  /*0f40*/  LDGSTS.E.BYPASS.128 [R33], [R4.64+-0x800] ;  /* 0x0000080004217fae */ /* 0x0003e2000b901c4a */
[----:B--2---:R-:W-:-:S03]  /*0f50*/  IADD3 R29, R16, R25, RZ ;  /* 0x00000019101d7210 */ /* 0x004fc60007ffe0ff */
[----:B------:R2:W-:Y:S01]  /*0f60*/  LDGSTS.E.BYPASS.128 [R23], [R4.64+-0x600] ;  /* 0x00000a0004177fae */ /* 0x0005e2000b901c4a */
[--C-:B---3--:R-:W-:Y:S02]  /*0f70*/  IMAD.IADD R27, R22, 0x1, R25.reuse ;  /* 0x00000001161b7824 */ /* 0x108fe400078e0219 */
[----:B------:R-:W-:Y:S01]  /*0f80*/  IMAD.IADD R25, R20, 0x1, R25 ;  /* 0x0000000114197824 */ /* 0x000fe200078e0219 */
[C---:B----4-:R-:W-:Y:S01]  /*0f90*/  IADD3 R17, R13.reuse, 0x1800, RZ ;  /* 0x000018000d117810 */ /* 0x050fe20007ffe0ff */
[----:B------:R3:W-:Y:S01]  /*0fa0*/  LDGSTS.E.BYPASS.128 [R21], [R4.64+-0x400] ;  /* 0x00000c0004157fae */ /* 0x0007e2000b901c4a */
[----:B------:R-:W-:Y:S02]  /*0fb0*/  IADD3 R10, P2, R10, 0x2000, RZ ;  /* 0x000020000a0a7810 */ /* 0x000fe40007f5e0ff */
[----:B------:R-:W-:Y:S01]  /*0fc0*/  IADD3 R13, P3, R13, 0x2000, RZ ;  /* 0x000020000d0d7810 */ /* 0x000fe20007f7e0ff */
[----:B------:R4:W-:Y:S01]  /*0fd0*/  LDGSTS.E.BYPASS.128 [R19], [R4.64+-0x200] ;  /* 0x00000e0004137fae */ /* 0x0009e2000b901c4a */
[----:B------:R-:W-:Y:S01]  /*0fe0*/  IADD3.X R11, RZ, R11, RZ, P2, !PT ;  /* 0x0000000bff0b7210 */ /* 0x000fe200017fe4ff */
[----:B--2---:R-:W-:-:S02]  /*0ff0*/  IMAD.IADD R23, R12, 0x1, R17 ;  /* 0x000000010c177824 */ /* 0x004fc400078e0211 */
[----:B------:R1:W-:Y:S01]  /*1000*/  LDGSTS.E.BYPASS.128 [R31], [R4.64] ;  /* 0x00000000041f7fae */ /* 0x0003e2000b901c4a */
[----:B------:R-:W-:Y:S02]  /*1010*/  ISETP.GE.AND P2, PT, R3, R26, PT ;  /* 0x0000001a0300720c */ /* 0x000fe40003f46270 */
[----:B------:R-:W-:Y:S01]  /*1020*/  IADD3.X R15, RZ, R15, RZ, P3, !PT ;  /* 0x0000000fff0f7210 */ /* 0x000fe20001ffe4ff */
[--C-:B---3--:R-:W-:Y:S01]  /*1030*/  IMAD.IADD R21, R16, 0x1, R17.reuse ;  /* 0x0000000110157824 */ /* 0x108fe200078e0211 */
        /* <DEDUP_REMOVED lines=10> */
.L_x_1889:
[----:B------:R-:W-:Y:S05]  /*10e0*/  BSYNC B1 ;  /* 0x0000000000017941 */ /* 0x000fea0003800000 */
.L_x_1888:
        /* <DEDUP_REMOVED lines=8> */
[----:B------:R-:W-:Y:S01]  /*1170*/  IADD3 R27, R22, R13, RZ ;  /* 0x0000000d161b7210 */ /* 0x000fe20007ffe0ff */
[----:B------:R-:W-:Y:S01]  /*1180*/  IMAD.X R11, R15, 0x1, R18, P0 ;  /* 0x000000010f0b7824 */ /* 0x000fe200000e0612 */
[----:B------:R-:W-:Y:S01]  /*1190*/  IADD3 R4, P0, R10, 0x1000, RZ ;  /* 0x000010000a047810 */ /* 0x000fe20007f1e0ff */
[----:B------:R-:W-:Y:S01]  /*11a0*/  IMAD.IADD R25, R20, 0x1, R13 ;  /* 0x0000000114197824 */ /* 0x000fe200078e020d */
[----:B------:R-:W-:Y:S01]  /*11b0*/  IADD3 R21, R16, R17, RZ ;  /* 0x0000001110157210 */ /* 0x000fe20007ffe0ff */
[----:B------:R-:W-:Y:S01]  /*11c0*/  IMAD.IADD R23, R12, 0x1, R17 ;  /* 0x000000010c177824 */ /* 0x000fe200078e0211 */
[----:B------:R-:W-:Y:S01]  /*11d0*/  @!PT LDS RZ, [RZ] ;  /* 0x00000000fffff984 */ /* 0x000fe20000000800 */
[----:B------:R-:W-:Y:S01]  /*11e0*/  @!PT LDS RZ, [RZ] ;  /* 0x00000000fffff984 */ /* 0x000fe20000000800 */
[----:B------:R-:W-:Y:S01]  /*11f0*/  @!PT LDS RZ, [RZ] ;  /* 0x00000000fffff984 */ /* 0x000fe20000000800 */
[----:B------:R1:W-:Y:S01]  /*1200*/  LDGSTS.E.BYPASS.128 [R31], [R10.64] ;  /* 0x000000000a1f7fae */ /* 0x0003e2000b901c4a */
[----:B------:R-:W-:Y:S01]  /*1210*/  IMAD.X R5, RZ, RZ, R11, P0 ;  /* 0x000000ffff057224 */ /* 0x000fe200000e060b */
[----:B------:R-:W-:Y:S01]  /*1220*/  IADD3 R13, P2, R13, 0x1000, RZ ;  /* 0x000010000d0d7810 */ /* 0x000fe20007f5e0ff */
[--C-:B------:R-:W-:Y:S01]  /*1230*/  IMAD.IADD R19, R22, 0x1, R17.reuse ;  /* 0x0000000116137824 */ /* 0x100fe200078e0211 */
[----:B------:R1:W-:Y:S01]  /*1240*/  LDGSTS.E.BYPASS.128 [R29], [R10.64+0x200] ;  /* 0x000002000a1d7fae */ /* 0x0003e2000b901c4a */
[----:B------:R-:W-:Y:S01]  /*1250*/  IMAD.IADD R17, R20, 0x1, R17 ;  /* 0x0000000114117824 */ /* 0x000fe200078e0211 */
[----:B------:R-:W-:Y:S01]  /*1260*/  PLOP3.LUT P0, PT, PT, PT, PT, 0x8, 0x0 ;  /* 0x000000000000781c */ /* 0x000fe20003f0e170 */
[----:B------:R-:W-:Y:S01]  /*1270*/  IMAD.X R15, RZ, RZ, R15, P2 ;  /* 0x000000ffff0f7224 */ /* 0x000fe200010e060f */
[----:B------:R1:W-:Y:S01]  /*1280*/  LDGSTS.E.BYPASS.128 [R27], [R10.64+0x400] ;  /* 0x000004000a1b7fae */ /* 0x0003e2000b901c4a */
[----:B------:R-:W-:-:S03]  /*1290*/  IADD3 R3, R3, 0x100, RZ ;  /* 0x0000010003037810 */ /* 0x000fc60007ffe0ff */
[----:B------:R1:W-:Y:S04]  /*12a0*/  LDGSTS.E.BYPASS.128 [R25], [R10.64+0x600] ;  /* 0x000006000a197fae */ /* 0x0003e8000b901c4a */
[----:B------:R1:W-:Y:S04]  /*12b0*/  LDGSTS.E.BYPASS.128 [R23], [R4.64+-0x800] ;  /* 0x0000080004177fae */ /* 0x0003e8000b901c4a */
[----:B------:R1:W-:Y:S04]  /*12c0*/  LDGSTS.E.BYPASS.128 [R21], [R4.64+-0x600] ;  /* 0x00000a0004157fae */ /* 0x0003e8000b901c4a */
[----:B------:R1:W-:Y:S04]  /*12d0*/  LDGSTS.E.BYPASS.128 [R19], [R4.64+-0x400] ;  /* 0x00000c0004137fae */ /* 0x0003e8000b901c4a */
[----:B------:R1:W-:Y:S02]  /*12e0*/  LDGSTS.E.BYPASS.128 [R17], [R4.64+-0x200] ;  /* 0x00000e0004117fae */ /* 0x0003e4000b901c4a */
.L_x_1892:
[----:B------:R-:W-:Y:S05]  /*12f0*/  BSYNC B1 ;  /* 0x0000000000017941 */ /* 0x000fea0003800000 */
.L_x_1891:
[----:B------:R-:W-:-:S13]  /*1300*/  ISETP.LT.OR P0, PT, R3, UR6, P0 ;  /* 0x0000000603007c0c */ /* 0x000fda0008701670 */
[----:B------:R-:W-:Y:S05]  /*1310*/  @!P0 BRA `(.L_x_1884) ;  /* 0x000000d000008947 */ /* 0x000fea0003800000 */
[----:B------:R-:W-:Y:S01]  /*1320*/  IADD3 R14, P0, R13, R14, RZ ;  /* 0x0000000e0d0e7210 */ /* 0x000fe20007f1e0ff */
[--C-:B-1----:R-:W-:Y:S02]  /*1330*/  IMAD.IADD R11, R12, 0x1, R13.reuse ;  /* 0x000000010c0b7824 */ /* 0x102fe400078e020d */
[--C-:B------:R-:W-:Y:S01]  /*1340*/  IMAD.IADD R5, R16, 0x1, R13.reuse ;  /* 0x0000000110057824 */ /* 0x100fe200078e020d */
[----:B------:R-:W-:Y:S01]  /*1350*/  IADD3.X R15, R15, R18, RZ, P0, !PT ;  /* 0x000000120f0f7210 */ /* 0x000fe200007fe4ff */
[----:B------:R-:W-:Y:S01]  /*1360*/  IMAD.IADD R3, R22, 0x1, R13 ;  /* 0x0000000116037824 */ /* 0x000fe200078e020d */
[----:B------:R-:W-:-:S03]  /*1370*/  IADD3 R13, R20, R13, RZ ;  /* 0x0000000d140d7210 */ /* 0x000fc60007ffe0ff */
[----:B------:R-:W-:Y:S01]  /*1380*/  @!PT LDS RZ, [RZ] ;  /* 0x00000000fffff984 */ /* 0x000fe20000000800 */
[----:B------:R-:W-:Y:S01]  /*1390*/  @!PT LDS RZ, [RZ] ;  /* 0x00000000fffff984 */ /* 0x000fe20000000800 */
[----:B------:R-:W-:Y:S01]  /*13a0*/  @!PT LDS RZ, [RZ] ;  /* 0x00000000fffff984 */ /* 0x000fe20000000800 */
[----:B------:R1:W-:Y:S04]  /*13b0*/  LDGSTS.E.BYPASS.128 [R11], [R14.64] ;  /* 0x000000000e0b7fae */ /* 0x0003e8000b901c4a */
[----:B------:R1:W-:Y:S04]  /*13c0*/  LDGSTS.E.BYPASS.128 [R5], [R14.64+0x200] ;  /* 0x000002000e057fae */ /* 0x0003e8000b901c4a */
[----:B------:R1:W-:Y:S04]  /*13d0*/  LDGSTS.E.BYPASS.128 [R3], [R14.64+0x400] ;  /* 0x000004000e037fae */ /* 0x0003e8000b901c4a */
[----:B------:R1:W-:Y:S02]  /*13e0*/  LDGSTS.E.BYPASS.128 [R13], [R14.64+0x600] ;  /* 0x000006000e0d7fae */ /* 0x0003e4000b901c4a */
.L_x_1884:
[----:B------:R-:W-:Y:S05]  /*13f0*/  BSYNC B0 ;  /* 0x0000000000007941 */ /* 0x000fea0003800000 */
.L_x_1883:
[----:B------:R-:W0:Y:S01]  /*1400*/  LDGDEPBAR ;  /* 0x00000000000079af */ /* 0x000e220000000000 */
[----:B------:R-:W-:-:S04]  /*1410*/  DEPBAR.LE SB0, 0x1 ;  /* 0x000080400000791a */ /* 0x000fc80000000000 */
[----:B------:R-:W-:Y:S05]  /*1420*/  @!P1 EXIT ;  /* 0x000000000000994d */ /* 0x000fea0003800000 */
[----:B-1----:R-:W-:Y:S02]  /*1430*/  IMAD.SHL.U32 R10, R6, 0x4, RZ ;  /* 0x00000004060a7824 */ /* 0x002fe400078e00ff */
[----:B------:R-:W-:Y:S02]  /*1440*/  IMAD.U32 R13, RZ, RZ, UR9 ;  /* 0x00000009ff0d7e24 */ /* 0x000fe4000f8e00ff */
[----:B------:R-:W-:Y:S02]  /*1450*/  IMAD.U32 R15, RZ, RZ, UR9 ;  /* 0x00000009ff0f7e24 */ /* 0x000fe4000f8e00ff */
[----:B------:R-:W-:-:S04]  /*1460*/  IMAD.WIDE.U32 R12, R10, R13, c[0x0][0x178] ;  /* 0x00005e000a0c7625 */ /* 0x000fc800078e000d */
[C---:B------:R-:W-:Y:S01]  /*1470*/  IMAD.WIDE.U32 R14, R10.reuse, R15, c[0x0][0x180] ;  /* 0x000060000a0e7625 */ /* 0x040fe200078e000f */
[----:B------:R1:W2:Y:S04]  /*1480*/  LDG.E.U16 R25, [R12.64] ;  /* 0x0000000a0c197981 */ /* 0x0002a8000c1e1500 */
[----:B------:R1:W3:Y:S04]  /*1490*/  LDG.E.U16 R22, [R12.64+0x2] ;  /* 0x0000020a0c167981 */ /* 0x0002e8000c1e1500 */
[----:B------:R1:W4:Y:S04]  /*14a0*/  LDG.E.U16 R23, [R12.64+0x4] ;  /* 0x0000040a0c177981 */ /* 0x000328000c1e1500 */
[----:B------:R1:W4:Y:S04]  /*14b0*/  LDG.E.U16 R21, [R12.64+0x6] ;  /* 0x0000060a0c157981 */ /* 0x000328000c1e1500 */
[----:B------:R1:W4:Y:S04]  /*14c0*/  LDG.E.U16 R20, [R14.64] ;  /* 0x0000000a0e147981 */ /* 0x000328000c1e1500 */
[----:B------:R1:W4:Y:S04]  /*14d0*/  LDG.E.U16 R19, [R14.64+0x2] ;  /* 0x0000020a0e137981 */ /* 0x000328000c1e1500 */
[----:B------:R1:W4:Y:S04]  /*14e0*/  LDG.E.U16 R18, [R14.64+0x4] ;  /* 0x0000040a0e127981 */ /* 0x000328000c1e1500 */
[----:B------:R1:W4:Y:S01]  /*14f0*/  LDG.E.U16 R16, [R14.64+0x6] ;  /* 0x0000060a0e107981 */ /* 0x000322000c1e1500 */
[----:B------:R-:W-:Y:S01]  /*1500*/  IABS R3, c[0x0][0x19c] ;  /* 0x0000670000037a13 */ /* 0x000fe20000000000 */
[----:B------:R-:W-:Y:S01]  /*1510*/  ULDC UR9, c[0x0][0x19c] ;  /* 0x0000670000097ab9 */ /* 0x000fe20000000800 */
[----:B-1----:R-:W-:Y:S01]  /*1520*/  IADD3 R13, R10, R10, RZ ;  /* 0x0000000a0a0d7210 */ /* 0x002fe20007ffe0ff */
[----:B------:R-:W-:Y:S01]  /*1530*/  ULEA.HI UR5, UR8, UR9, URZ, 0x1 ;  /* 0x0000000908057291 */ /* 0x000fe2000f8f083f */
[----:B------:R-:W1:Y:S01]  /*1540*/  I2F.RP R17, R3 ;  /* 0x0000000300117306 */ /* 0x000e620000209400 */
[----:B------:R-:W-:Y:S01]  /*1550*/  IMAD R9, R9, 0x400, R10 ;  /* 0x0000040009097824 */ /* 0x000fe200078e020a */
[C---:B------:R-:W-:Y:S01]  /*1560*/  IADD3 R11, R13.reuse, 0x2, RZ ;  /* 0x000000020d0b7810 */ /* 0x040fe20007ffe0ff */
[----:B------:R-:W-:Y:S01]  /*1570*/  IMAD R10, R2, UR7, RZ ;  /* 0x00000007020a7c24 */ /* 0x000fe2000f8e02ff */
[C---:B------:R-:W-:Y:S01]  /*1580*/  IADD3 R12, R13.reuse, 0x4, RZ ;  /* 0x000000040d0c7810 */ /* 0x040fe20007ffe0ff */
[----:B------:R-:W-:Y:S01]  /*1590*/  USHF.R.S32.HI UR5, URZ, 0x1, UR5 ;  /* 0x000000013f057899 */ /* 0x000fe20008011405 */
[----:B------:R-:W-:Y:S01]  /*15a0*/  IABS R14, R11 ;  /* 0x0000000b000e7213 */ /* 0x000fe20000000000 */
[----:B------:R-:W-:Y:S01]  /*15b0*/  USHF.R.S32.HI UR6, URZ, 0x1f, UR8 ;  /* 0x0000001f3f067899 */ /* 0x000fe20008011408 */
[----:B------:R-:W-:-:S02]  /*15c0*/  IADD3 R13, R13, 0x6, RZ ;  /* 0x000000060d0d7810 */ /* 0x000fc40007ffe0ff */
[----:B------:R-:W-:Y:S01]  /*15d0*/  SHF.L.U32 R10, R10, 0x7, RZ ;  /* 0x000000070a0a7819 */ /* 0x000fe200000006ff */
[----:B------:R-:W-:Y:S01]  /*15e0*/  ULEA.HI UR7, UR6, UR9, URZ, 0x2 ;  /* 0x0000000906077291 */ /* 0x000fe2000f8f103f */
[----:B------:R-:W-:Y:S01]  /*15f0*/  IABS R27, R13 ;  /* 0x0000000d001b7213 */ /* 0x000fe20000000000 */
[----:B------:R-:W-:Y:S02]  /*1600*/  ULEA.HI UR6, UR6, UR9, URZ, 0x3 ;  /* 0x0000000906067291 */ /* 0x000fe4000f8f183f */
[----:B------:R-:W-:Y:S01]  /*1610*/  USHF.R.S32.HI UR7, URZ, 0x2, UR7 ;  /* 0x000000023f077899 */ /* 0x000fe20008011407 */
[----:B-1----:R-:W1:Y:S01]  /*1620*/  MUFU.RCP R17, R17 ;  /* 0x0000001100117308 */ /* 0x002e620000001000 */
[----:B------:R-:W-:Y:S01]  /*1630*/  USHF.R.S32.HI UR6, URZ, 0x3, UR6 ;  /* 0x000000033f067899 */ /* 0x000fe20008011406 */
[----:B-1---5:R-:W-:Y:S02]  /*1640*/  IADD3 R4, R17, 0xffffffe, RZ ;  /* 0x0ffffffe11047810 */ /* 0x022fe40007ffe0ff */
[----:B------:R-:W-:-:S04]  /*1650*/  IABS R17, R12 ;  /* 0x0000000c00117213 */ /* 0x000fc80000000000 */
[----:B------:R1:W1:Y:S02]  /*1660*/  F2I.FTZ.U32.TRUNC.NTZ R5, R4 ;  /* 0x0000000400057305 */ /* 0x000264000021f000 */
[----:B-1----:R-:W-:Y:S02]  /*1670*/  IMAD.MOV.U32 R4, RZ, RZ, RZ ;  /* 0x000000ffff047224 */ /* 0x002fe400078e00ff */
[----:B------:R-:W-:-:S04]  /*1680*/  IMAD.MOV R26, RZ, RZ, -R5 ;  /* 0x000000ffff1a7224 */ /* 0x000fc800078e0a05 */
[----:B------:R-:W-:-:S04]  /*1690*/  IMAD R15, R26, R3, RZ ;  /* 0x000000031a0f7224 */ /* 0x000fc800078e02ff */
[----:B------:R-:W-:-:S04]  /*16a0*/  IMAD.HI.U32 R4, R5, R15, R4 ;  /* 0x0000000f05047227 */ /* 0x000fc800078e0004 */
[----:B------:R-:W-:Y:S02]  /*16b0*/  IMAD.MOV.U32 R15, RZ, RZ, R14 ;  /* 0x000000ffff0f7224 */ /* 0x000fe400078e000e */
[----:B------:R-:W-:-:S04]  /*16c0*/  IMAD.HI.U32 R14, R4, R17, RZ ;  /* 0x00000011040e7227 */ /* 0x000fc800078e00ff */
[----:B------:R-:W-:-:S04]  /*16d0*/  IMAD.HI.U32 R5, R4, R15, RZ ;  /* 0x0000000f04057227 */ /* 0x000fc800078e00ff */
[----:B------:R-:W-:Y:S01]  /*16e0*/  IMAD.HI.U32 R4, R4, R27, RZ ;  /* 0x0000001b04047227 */ /* 0x000fe200078e00ff */
[----:B------:R-:W-:-:S03]  /*16f0*/  IADD3 R26, -R5, RZ, RZ ;  /* 0x000000ff051a7210 */ /* 0x000fc60007ffe1ff */
[----:B------:R-:W-:Y:S02]  /*1700*/  IMAD.MOV R14, RZ, RZ, -R14 ;  /* 0x000000ffff0e7224 */ /* 0x000fe400078e0a0e */
[----:B------:R-:W-:Y:S02]  /*1710*/  IMAD.MOV R28, RZ, RZ, -R4 ;  /* 0x000000ffff1c7224 */ /* 0x000fe400078e0a04 */
[C---:B------:R-:W-:Y:S02]  /*1720*/  IMAD R4, R3.reuse, R26, R15 ;  /* 0x0000001a03047224 */ /* 0x040fe400078e020f */
[C---:B------:R-:W-:Y:S02]  /*1730*/  IMAD R14, R3.reuse, R14, R17 ;  /* 0x0000000e030e7224 */ /* 0x040fe400078e0211 */
[C---:B------:R-:W-:Y:S01]  /*1740*/  IMAD R26, R3.reuse, R28, R27 ;  /* 0x0000001c031a7224 */ /* 0x040fe200078e021b */
[C---:B------:R-:W-:Y:S01]  /*1750*/  ISETP.GT.U32.AND P0, PT, R3.reuse, R4, PT ;  /* 0x000000040300720c */ /* 0x040fe20003f04070 */
[----:B------:R-:W-:Y:S01]  /*1760*/  IMAD.MOV.U32 R27, RZ, RZ, c[0x0][0x168] ;  /* 0x00005a00ff1b7624 */ /* 0x000fe200078e00ff */
[----:B------:R-:W-:-:S02]  /*1770*/  ISETP.GT.U32.AND P1, PT, R3, R14, PT ;  /* 0x0000000e0300720c */ /* 0x000fc40003f24070 */
[----:B------:R-:W-:Y:S01]  /*1780*/  ISETP.GT.U32.AND P2, PT, R3, R26, PT ;  /* 0x0000001a0300720c */ /* 0x000fe20003f44070 */
[----:B------:R-:W-:-:S08]  /*1790*/  IMAD R27, R27, 0x80, R10 ;  /* 0x000000801b1b7824 */ /* 0x000fd000078e020a */
[--C-:B------:R-:W-:Y:S01]  /*17a0*/  @!P0 IMAD.IADD R4, R4, 0x1, -R3.reuse ;  /* 0x0000000104048824 */ /* 0x100fe200078e0a03 */
[----:B------:R-:W-:Y:S01]  /*17b0*/  ISETP.GE.AND P0, PT, R11, RZ, PT ;  /* 0x000000ff0b00720c */ /* 0x000fe20003f06270 */
[----:B------:R-:W-:Y:S01]  /*17c0*/  IMAD.SHL.U32 R11, R6, 0x8, RZ ;  /* 0x00000008060b7824 */ /* 0x000fe200078e00ff */
[----:B------:R-:W-:Y:S01]  /*17d0*/  @!P1 IADD3 R14, R14, -R3, RZ ;  /* 0x800000030e0e9210 */ /* 0x000fe20007ffe0ff */
[----:B------:R-:W-:Y:S01]  /*17e0*/  @!P2 IMAD.IADD R26, R26, 0x1, -R3 ;  /* 0x000000011a1aa824 */ /* 0x000fe200078e0a03 */
[C---:B------:R-:W-:Y:S02]  /*17f0*/  ISETP.GT.U32.AND P3, PT, R3.reuse, R4, PT ;  /* 0x000000040300720c */ /* 0x040fe40003f64070 */
[C---:B------:R-:W-:Y:S02]  /*1800*/  ISETP.GT.U32.AND P4, PT, R3.reuse, R14, PT ;  /* 0x0000000e0300720c */ /* 0x040fe40003f84070 */
[----:B------:R-:W-:Y:S02]  /*1810*/  ISETP.GT.U32.AND P5, PT, R3, R26, PT ;  /* 0x0000001a0300720c */ /* 0x000fe40003fa4070 */
[----:B------:R-:W-:Y:S01]  /*1820*/  ISETP.GE.AND P1, PT, R12, RZ, PT ;  /* 0x000000ff0c00720c */ /* 0x000fe20003f26270 */
[----:B------:R-:W-:Y:S01]  /*1830*/  IMAD.MOV.U32 R12, RZ, RZ, RZ ;  /* 0x000000ffff0c7224 */ /* 0x000fe200078e00ff */
[----:B------:R-:W-:-:S02]  /*1840*/  ISETP.GE.AND P2, PT, R13, RZ, PT ;  /* 0x000000ff0d00720c */ /* 0x000fc40003f46270 */
[----:B------:R-:W-:-:S03]  /*1850*/  IADD3 R24, R24, UR4, R11 ;  /* 0x0000000418187c10 */ /* 0x000fc6000fffe00b */
[--C-:B------:R-:W-:Y:S01]  /*1860*/  @!P3 IMAD.IADD R4, R4, 0x1, -R3.reuse ;  /* 0x000000010404b824 */ /* 0x100fe200078e0a03 */
[----:B------:R-:W-:Y:S02]  /*1870*/  ISETP.NE.AND P3, PT, RZ, c[0x0][0x19c], PT ;  /* 0x00006700ff007a0c */ /* 0x000fe40003f65270 */
[----:B------:R-:W-:Y:S01]  /*1880*/  @!P4 IADD3 R14, R14, -R3, RZ ;  /* 0x800000030e0ec210 */ /* 0x000fe20007ffe0ff */
[----:B------:R-:W-:Y:S01]  /*1890*/  @!P5 IMAD.IADD R26, R26, 0x1, -R3 ;  /* 0x000000011a1ad824 */ /* 0x000fe200078e0a03 */
[----:B------:R-:W-:Y:S01]  /*18a0*/  LOP3.LUT R3, RZ, c[0x0][0x19c], RZ, 0x33, !PT ;  /* 0x00006700ff037a12 */ /* 0x000fe200078e33ff */
[----:B------:R-:W-:Y:S02]  /*18b0*/  @!P0 IMAD.MOV R4, RZ, RZ, -R4 ;  /* 0x000000ffff048224 */ /* 0x000fe400078e0a04 */
[----:B------:R-:W-:Y:S01]  /*18c0*/  @!P1 IMAD.MOV R14, RZ, RZ, -R14 ;  /* 0x000000ffff0e9224 */ /* 0x000fe200078e0a0e */
[----:B------:R-:W-:Y:S02]  /*18d0*/  @!P2 IADD3 R26, -R26, RZ, RZ ;  /* 0x000000ff1a1aa210 */ /* 0x000fe40007ffe1ff */
[----:B------:R-:W-:-:S02]  /*18e0*/  SEL R17, R3, R4, !P3 ;  /* 0x0000000403117207 */ /* 0x000fc40005800000 */
[C---:B------:R-:W-:Y:S02]  /*18f0*/  SEL R15, R3.reuse, R14, !P3 ;  /* 0x0000000e030f7207 */ /* 0x040fe40005800000 */
[----:B------:R-:W-:Y:S01]  /*1900*/  SEL R13, R3, R26, !P3 ;  /* 0x0000001a030d7207 */ /* 0x000fe20005800000 */
[----:B------:R-:W-:Y:S01]  /*1910*/  IMAD.U32 R3, RZ, RZ, UR5 ;  /* 0x00000005ff037e24 */ /* 0x000fe2000f8e00ff */
[----:B------:R-:W-:Y:S02]  /*1920*/  SHF.R.U32.HI R17, RZ, 0x1, R17 ;  /* 0x00000001ff117819 */ /* 0x000fe40000011611 */
[----:B------:R-:W-:Y:S01]  /*1930*/  SHF.R.U32.HI R15, RZ, 0x1, R15 ;  /* 0x00000001ff0f7819 */ /* 0x000fe2000001160f */
[----:B------:R-:W-:Y:S01]  /*1940*/  IMAD R14, R8, c[0x0][0x19c], R3 ;  /* 0x00006700080e7a24 */ /* 0x000fe200078e0203 */
[----:B------:R-:W-:Y:S01]  /*1950*/  SHF.R.U32.HI R13, RZ, 0x1, R13 ;  /* 0x00000001ff0d7819 */ /* 0x000fe2000001160d */
[----:B--2---:R-:W-:Y:S02]  /*1960*/  HADD2.F32 R25, -RZ, R25.H0_H0 ;  /* 0x20000019ff197230 */ /* 0x004fe40000004100 */
[----:B---3--:R-:W-:-:S02]  /*1970*/  HADD2.F32 R22, -RZ, R22.H0_H0 ;  /* 0x20000016ff167230 */ /* 0x008fc40000004100 */
[----:B----4-:R-:W-:Y:S02]  /*1980*/  HADD2.F32 R23, -RZ, R23.H0_H0 ;  /* 0x20000017ff177230 */ /* 0x010fe40000004100 */
[----:B------:R-:W-:Y:S02]  /*1990*/  HADD2.F32 R21, -RZ, R21.H0_H0 ;  /* 0x20000015ff157230 */ /* 0x000fe40000004100 */
[----:B------:R-:W-:Y:S02]  /*19a0*/  HADD2.F32 R20, -RZ, R20.H0_H0 ;  /* 0x20000014ff147230 */ /* 0x000fe40000004100 */
[----:B------:R-:W-:Y:S02]  /*19b0*/  HADD2.F32 R19, -RZ, R19.H0_H0 ;  /* 0x20000013ff137230 */ /* 0x000fe40000004100 */
[----:B------:R-:W-:Y:S02]  /*19c0*/  HADD2.F32 R18, -RZ, R18.H0_H0 ;  /* 0x20000012ff127230 */ /* 0x000fe40000004100 */
[----:B------:R-:W-:-:S02]  /*19d0*/  HADD2.F32 R16, -RZ, R16.H0_H0 ;  /* 0x20000010ff107230 */ /* 0x000fc40000004100 */
.L_x_1903:
[----:B------:R-:W1:Y:S01]  /*19e0*/  LDS.64 R2, [R24] ;  /* 0x0000000018027984 */ /* 0x000e620000000a00 */
[----:B------:R-:W-:Y:S01]  /*19f0*/  ISETP.GE.AND P0, PT, R0, c[0x0][0x168], PT ;  /* 0x00005a0000007a0c */ /* 0x000fe20003f06270 */
[----:B-1----:R-:W-:-:S02]  /*1a00*/  HADD2.F32 R4, -RZ, R2.H0_H0 ;  /* 0x20000002ff047230 */ /* 0x002fc40000004100 */
[----:B------:R-:W-:Y:S02]  /*1a10*/  HADD2.F32 R5, -RZ, R2.H1_H1 ;  /* 0x30000002ff057230 */ /* 0x000fe40000004100 */
[--C-:B------:R-:W-:Y:S01]  /*1a20*/  HADD2.F32 R26, -RZ, R3.reuse.H0_H0 ;  /* 0x20000003ff1a7230 */ /* 0x100fe20000004100 */
[----:B------:R-:W-:Y:S01]  /*1a30*/  FFMA.FTZ R2, R4, R4, RZ ;  /* 0x0000000404027223 */ /* 0x000fe200000100ff */
[----:B------:R-:W-:-:S03]  /*1a40*/  HADD2.F32 R29, -RZ, R3.H1_H1 ;  /* 0x30000003ff1d7230 */ /* 0x000fc60000004100 */
[----:B------:R-:W-:-:S04]  /*1a50*/  FFMA.FTZ R31, R5, R5, R2 ;  /* 0x00000005051f7223 */ /* 0x000fc80000010002 */
[----:B------:R-:W-:-:S04]  /*1a60*/  FFMA.FTZ R2, R26, R26, R31 ;  /* 0x0000001a1a027223 */ /* 0x000fc8000001001f */
[----:B------:R-:W-:Y:S01]  /*1a70*/  FFMA.FTZ R31, R29, R29, R2 ;  /* 0x0000001d1d1f7223 */ /* 0x000fe20000010002 */
[----:B------:R-:W-:Y:S05]  /*1a80*/  BRA.DIV ~URZ, `(.L_x_1893) ;  /* 0x000008b27f007947 */ /* 0x000fea000b800000 */
[----:B------:R1:W2:Y:S02]  /*1a90*/  SHFL.BFLY PT, R28, R31, 0x10, 0x1f ;  /* 0x0e001f001f1c7f89 */ /* 0x0002a400000e0000 */
.L_x_1904:
        /* <DEDUP_REMOVED lines=9> */
.L_x_1905:
        /* <DEDUP_REMOVED lines=19> */
.L_x_1896:
[----:B------:R-:W-:Y:S05]  /*1c60*/  BSYNC B0 ;  /* 0x0000000000007941 */ /* 0x000fea0003800000 */
.L_x_1895:
        /* <DEDUP_REMOVED lines=8> */
[----:B------:R-:W-:Y:S05]  /*1cf0*/  CALL.REL.NOINC `($__internal_103_$__cuda_sm70_warpsync) ;  /* 0x00000b9000007944 */ /* 0x000fea0003c00000 */
.L_x_1899:
[----:B------:R-:W-:-:S06]  /*1d00*/  NOP ;  /* 0x0000000000007918 */ /* 0x000fcc0000000000 */
[----:B------:R-:W-:Y:S05]  /*1d10*/  BRA.DIV ~URZ, `(.L_x_1900) ;  /* 0x000008027f007947 */ /* 0x000fea000b800000 */
[----:B------:R-:W-:-:S05]  /*1d20*/  IMAD.U32 R3, RZ, RZ, UR6 ;  /* 0x00000006ff037e24 */ /* 0x000fca000f8e00ff */
[----:B------:R1:W2:Y:S02]  /*1d30*/  SHFL.BFLY PT, R28, R4, R3, 0x1f ;  /* 0x0c001f03041c7589 */ /* 0x0002a400000e0000 */
.L_x_1906:
        /* <DEDUP_REMOVED lines=55> */
[----:B------:R-:W-:Y:S01]  /*20b0*/  PRMT R31, RZ, 0x5410, R31 ;  /* 0x00005410ff1f7816 */ /* 0x000fe2000000001f */
[----:B---3--:R-:W-:-:S02]  /*20c0*/  @!P1 FADD.FTZ R34, -R34, -RZ ;  /* 0x800000ff22229221 */ /* 0x008fc40000010100 */
[----:B------:R-:W-:Y:S01]  /*20d0*/  FMUL.FTZ R33, R33, R32 ;  /* 0x0000002021217220 */ /* 0x000fe20000410000 */
[----:B------:R-:W-:Y:S01]  /*20e0*/  PRMT R28, RZ, 0x5410, R28 ;  /* 0x00005410ff1c7816 */ /* 0x000fe2000000001c */
[----:B------:R-:W-:Y:S01]  /*20f0*/  FMUL.FTZ R31, R31, R34 ;  /* 0x000000221f1f7220 */ /* 0x000fe20000410000 */
[----:B------:R-:W-:-:S03]  /*2100*/  PRMT R3, RZ, 0x5410, R3 ;  /* 0x00005410ff037816 */ /* 0x000fc60000000003 */
[----:B------:R-:W-:Y:S02]  /*2110*/  FFMA.FTZ R5, R5, R28, R33 ;  /* 0x0000001c05057223 */ /* 0x000fe40000010021 */
[----:B------:R-:W-:Y:S02]  /*2120*/  FFMA.FTZ R26, R26, R3, R31 ;  /* 0x000000031a1a7223 */ /* 0x000fe4000001001f */
.L_x_1907:
[----:B----4-:R-:W-:Y:S01]  /*2130*/  IADD3 R28, R14, R13, RZ ;  /* 0x0000000d0e1c7210 */ /* 0x010fe20007ffe0ff */
[----:B------:R-:W-:Y:S02]  /*2140*/  IMAD R3, R8, c[0x0][0x19c], R13 ;  /* 0x0000670008037a24 */ /* 0x000fe400078e020d */
[----:B------:R-:W-:Y:S02]  /*2150*/  @!P1 FADD.FTZ R2, -R2, -RZ ;  /* 0x800000ff02029221 */ /* 0x000fe40000010100 */
        /* <DEDUP_REMOVED lines=8> */
[----:B------:R-:W-:Y:S05]  /*21e0*/  BRA.CONV ~URZ, `(.L_x_1902) ;  /* 0x000000337f007947 */ /* 0x000fea000b800000 */
[----:B------:R-:W-:Y:S01]  /*21f0*/  IMAD.MOV.U32 R3, RZ, RZ, -0x1 ;  /* 0xffffffffff037424 */ /* 0x000fe200078e00ff */
[----:B------:R-:W-:Y:S02]  /*2200*/  MOV R2, 0x2220 ;  /* 0x0000222000027802 */ /* 0x000fe40000000f00 */
[----:B------:R-:W-:Y:S05]  /*2210*/  CALL.REL.NOINC `($__internal_103_$__cuda_sm70_warpsync) ;  /* 0x0000067000007944 */ /* 0x000fea0003c00000 */
.L_x_1902:
[----:B------:R-:W-:-:S06]  /*2220*/  NOP ;  /* 0x0000000000007918 */ /* 0x000fcc0000000000 */
.L_x_1898:
[----:B------:R-:W-:Y:S05]  /*2230*/  BSYNC B0 ;  /* 0x0000000000007941 */ /* 0x000fea0003800000 */
.L_x_1897:
[----:B------:R-:W-:Y:S01]  /*2240*/  SEL R2, R10, R27, !P0 ;  /* 0x0000001b0a027207 */ /* 0x000fe20004000000 */
[----:B------:R-:W-:Y:S01]  /*2250*/  HFMA2.MMA R31, -RZ, RZ, 0, 1.1920928955078125e-07 ;  /* 0x00000002ff1f7435 */ /* 0x000fe200000001ff */
[----:B------:R-:W-:Y:S02]  /*2260*/  SEL R3, RZ, c[0x0][0x168], !P0 ;  /* 0x00005a00ff037a07 */ /* 0x000fe40004000000 */
[----:B------:R-:W-:Y:S02]  /*2270*/  IADD3 R12, R12, 0x1, RZ ;  /* 0x000000010c0c7810 */ /* 0x000fe40007ffe0ff */
[----:B------:R-:W-:Y:S01]  /*2280*/  IADD3 R24, R24, 0x100, RZ ;  /* 0x0000010018187810 */ /* 0x000fe20007ffe0ff */
[----:B------:R-:W-:Y:S01]  /*2290*/  IMAD R2, R3, -0x80, R2 ;  /* 0xffffff8003027824 */ /* 0x000fe200078e0202 */
[----:B------:R-:W-:-:S02]  /*22a0*/  F2FP.PACK_AB R3, R29, R26 ;  /* 0x0000001a1d03723e */ /* 0x000fc400000000ff */
[----:B------:R-:W-:Y:S01]  /*22b0*/  ISETP.GE.AND P0, PT, R12, R7, PT ;  /* 0x000000070c00720c */ /* 0x000fe20003f06270 */
[----:B------:R-:W-:Y:S01]  /*22c0*/  IMAD.IADD R28, R2, 0x1, R9 ;  /* 0x00000001021c7824 */ /* 0x000fe200078e0209 */
[----:B------:R-:W-:Y:S02]  /*22d0*/  F2FP.PACK_AB R2, R5, R4 ;  /* 0x000000040502723e */ /* 0x000fe400000000ff */
[----:B------:R-:W-:Y:S01]  /*22e0*/  IADD3 R0, R0, 0x1, RZ ;  /* 0x0000000100007810 */ /* 0x000fe20007ffe0ff */
[----:B------:R-:W-:Y:S01]  /*22f0*/  IMAD.WIDE R4, R28, R31, c[0x0][0x160] ;  /* 0x000058001c047625 */ /* 0x000fe200078e021f */
[----:B------:R-:W-:-:S04]  /*2300*/  IADD3 R9, R9, 0x80, RZ ;  /* 0x0000008009097810 */ /* 0x000fc80007ffe0ff */
[----:B------:R1:W-:Y:S03]  /*2310*/  STG.E.64 [R4.64], R2 ;  /* 0x0000000204007986 */ /* 0x0003e6000c101b0a */
[----:B-1----:R-:W-:Y:S05]  /*2320*/  @!P0 BRA `(.L_x_1903) ;  /* 0xfffff6b000008947 */ /* 0x002fea000383ffff */
[----:B------:R-:W-:Y:S05]  /*2330*/  EXIT ;  /* 0x000000000000794d */ /* 0x000fea0003800000 */
.L_x_1893:
[----:B------:R-:W-:Y:S01]  /*2340*/  IMAD.MOV.U32 R28, RZ, RZ, 0x10 ;  /* 0x00000010ff1c7424 */ /* 0x000fe200078e00ff */
[----:B------:R-:W-:Y:S01]  /*2350*/  MOV R30, 0xffffffff ;  /* 0xffffffff001e7802 */ /* 0x000fe20000000f00 */
[----:B------:R-:W-:Y:S01]  /*2360*/  IMAD.MOV.U32 R33, RZ, RZ, 0x1f ;  /* 0x0000001fff217424 */ /* 0x000fe200078e00ff */
[----:B------:R-:W-:Y:S02]  /*2370*/  MOV R2, 0x2390 ;  /* 0x0000239000027802 */ /* 0x000fe40000000f00 */
[----:B------:R-:W-:Y:S05]  /*2380*/  CALL.REL.NOINC `($__internal_102_$__cuda_sm70_shflsync_bfly_p) ;  /* 0x000004c000007944 */ /* 0x000fea0003c00000 */
[----:B-12---:R-:W-:Y:S05]  /*2390*/  BRA `(.L_x_1904) ;  /* 0xfffff70000007947 */ /* 0x006fea000383ffff */
.L_x_1894:
[----:B------:R-:W-:Y:S01]  /*23a0*/  IMAD.MOV.U32 R28, RZ, RZ, 0x8 ;  /* 0x00000008ff1c7424 */ /* 0x000fe200078e00ff */
[----:B------:R-:W-:Y:S01]  /*23b0*/  MOV R30, 0xffffffff ;  /* 0xffffffff001e7802 */ /* 0x000fe20000000f00 */
[----:B------:R-:W-:Y:S01]  /*23c0*/  IMAD.MOV.U32 R33, RZ, RZ, 0x1f ;  /* 0x0000001fff217424 */ /* 0x000fe200078e00ff */
[----:B------:R-:W-:Y:S02]  /*23d0*/  MOV R2, 0x23f0 ;  /* 0x000023f000027802 */ /* 0x000fe40000000f00 */
[----:B------:R-:W-:Y:S05]  /*23e0*/  CALL.REL.NOINC `($__internal_102_$__cuda_sm70_shflsync_bfly_p) ;  /* 0x0000046000007944 */ /* 0x000fea0003c00000 */
[----:B-12---:R-:W-:Y:S01]  /*23f0*/  FADD.FTZ R31, R31, R28 ;  /* 0x0000001c1f1f7221 */ /* 0x006fe20000010000 */
[----:B------:R-:W-:Y:S01]  /*2400*/  MOV R30, 0xffffffff ;  /* 0xffffffff001e7802 */ /* 0x000fe20000000f00 */
[----:B------:R-:W-:Y:S01]  /*2410*/  IMAD.MOV.U32 R28, RZ, RZ, 0x4 ;  /* 0x00000004ff1c7424 */ /* 0x000fe200078e00ff */
[----:B------:R-:W-:Y:S01]  /*2420*/  MOV R2, 0x2450 ;  /* 0x0000245000027802 */ /* 0x000fe20000000f00 */
[----:B------:R-:W-:-:S02]  /*2430*/  IMAD.MOV.U32 R33, RZ, RZ, 0x1f ;  /* 0x0000001fff217424 */ /* 0x000fc400078e00ff */
        /* <DEDUP_REMOVED lines=13> */
[----:B-12---:R-:W-:Y:S05]  /*2510*/  BRA `(.L_x_1905) ;  /* 0xfffff61000007947 */ /* 0x006fea000383ffff */
.L_x_1900:
[----:B------:R-:W-:Y:S01]  /*2520*/  HFMA2.MMA R33, -RZ, RZ, 0, 1.847743988037109375e-06 ;  /* 0x0000001fff217435 */ /* 0x000fe200000001ff */
[----:B------:R-:W-:Y:S01]  /*2530*/  IMAD.MOV.U32 R31, RZ, RZ, R4 ;  /* 0x000000ffff1f7224 */ /* 0x000fe200078e0004 */
[----:B------:R-:W-:Y:S01]  /*2540*/  MOV R2, 0x2580 ;  /* 0x0000258000027802 */ /* 0x000fe20000000f00 */
[----:B------:R-:W-:-:S02]  /*2550*/  IMAD.U32 R28, RZ, RZ, UR6 ;  /* 0x00000006ff1c7e24 */ /* 0x000fc4000f8e00ff */
[----:B------:R-:W-:Y:S02]  /*2560*/  IMAD.MOV.U32 R30, RZ, RZ, -0x1 ;  /* 0xffffffffff1e7424 */ /* 0x000fe400078e00ff */
[----:B------:R-:W-:Y:S05]  /*2570*/  CALL.REL.NOINC `($__internal_102_$__cuda_sm70_shflsync_bfly_p) ;  /* 0x000002d000007944 */ /* 0x000fea0003c00000 */
[----:B-12---:R-:W-:Y:S05]  /*2580*/  BRA `(.L_x_1906) ;  /* 0xfffff7b000007947 */ /* 0x006fea000383ffff */
.L_x_1901:
[----:B------:R-:W-:Y:S01]  /*2590*/  IMAD.MOV.U32 R31, RZ, RZ, R5 ;  /* 0x000000ffff1f7224 */ /* 0x000fe200078e0005 */
[----:B------:R-:W-:Y:S01]  /*25a0*/  MOV R28, UR6 ;  /* 0x00000006001c7c02 */ /* 0x000fe20008000f00 */
[----:B------:R-:W-:Y:S01]  /*25b0*/  IMAD.MOV.U32 R33, RZ, RZ, 0x1f ;  /* 0x0000001fff217424 */ /* 0x000fe200078e00ff */
[----:B------:R-:W-:Y:S01]  /*25c0*/  MOV R2, 0x25f0 ;  /* 0x000025f000027802 */ /* 0x000fe20000000f00 */
[----:B------:R-:W-:Y:S02]  /*25d0*/  IMAD.MOV.U32 R30, RZ, RZ, -0x1 ;  /* 0xffffffffff1e7424 */ /* 0x000fe400078e00ff */
[----:B------:R-:W-:Y:S05]  /*25e0*/  CALL.REL.NOINC `($__internal_102_$__cuda_sm70_shflsync_bfly_p) ;  /* 0x0000026000007944 */ /* 0x000fea0003c00000 */
[----:B------:R-:W-:Y:S01]  /*25f0*/  IADD3 R3, R14, R17, RZ ;  /* 0x000000110e037210 */ /* 0x000fe20007ffe0ff */
[----:B------:R-:W-:Y:S01]  /*2600*/  IMAD R2, R8, c[0x0][0x19c], R17 ;  /* 0x0000670008027a24 */ /* 0x000fe200078e0211 */
[----:B-1----:R-:W-:Y:S01]  /*2610*/  MOV R31, R26 ;  /* 0x0000001a001f7202 */ /* 0x002fe20000000f00 */
[----:B------:R-:W-:Y:S02]  /*2620*/  IMAD.MOV.U32 R33, RZ, RZ, 0x1f ;  /* 0x0000001fff217424 */ /* 0x000fe400078e00ff */
[----:B------:R-:W-:Y:S02]  /*2630*/  IMAD.SHL.U32 R30, R3, 0x2, RZ ;  /* 0x00000002031e7824 */ /* 0x000fe400078e00ff */
[----:B------:R-:W-:-:S02]  /*2640*/  IMAD.SHL.U32 R2, R2, 0x2, RZ ;  /* 0x0000000202027824 */ /* 0x000fc400078e00ff */
[----:B--2---:R-:W-:Y:S02]  /*2650*/  FADD.FTZ R3, -R28, -RZ ;  /* 0x800000ff1c037221 */ /* 0x004fe40000010100 */
[----:B------:R-:W1:Y:S03]  /*2660*/  LDS.U16 R30, [R30] ;  /* 0x000000001e1e7984 */ /* 0x000e660000000400 */
[----:B------:R-:W-:Y:S01]  /*2670*/  FSEL R3, R3, R28, !P1 ;  /* 0x0000001c03037208 */ /* 0x000fe20004800000 */
[----:B------:R-:W2:Y:S01]  /*2680*/  LDS.U16 R2, [R2] ;  /* 0x0000000002027984 */ /* 0x000ea20000000400 */
[----:B------:R-:W-:Y:S01]  /*2690*/  IMAD.U32 R28, RZ, RZ, UR6 ;  /* 0x00000006ff1c7e24 */ /* 0x000fe2000f8e00ff */
[----:B-1----:R-:W-:Y:S02]  /*26a0*/  PRMT R30, RZ, 0x5410, R30 ;  /* 0x00005410ff1e7816 */ /* 0x002fe4000000001e */
[----:B--2---:R-:W-:-:S03]  /*26b0*/  PRMT R2, RZ, 0x5410, R2 ;  /* 0x00005410ff027816 */ /* 0x004fc60000000002 */
[----:B------:R-:W-:Y:S01]  /*26c0*/  FMUL.FTZ R3, R30, R3 ;  /* 0x000000031e037220 */ /* 0x000fe20000410000 */
[----:B------:R-:W-:-:S03]  /*26d0*/  MOV R30, 0xffffffff ;  /* 0xffffffff001e7802 */ /* 0x000fc60000000f00 */
[----:B------:R-:W-:Y:S01]  /*26e0*/  FFMA.FTZ R5, R5, R2, R3 ;  /* 0x0000000205057223 */ /* 0x000fe20000010003 */
[----:B------:R-:W-:Y:S02]  /*26f0*/  MOV R2, 0x2710 ;  /* 0x0000271000027802 */ /* 0x000fe40000000f00 */
[----:B------:R-:W-:Y:S05]  /*2700*/  CALL.REL.NOINC `($__internal_102_$__cuda_sm70_shflsync_bfly_p) ;  /* 0x0000014000007944 */ /* 0x000fea0003c00000 */
[--C-:B------:R-:W-:Y:S01]  /*2710*/  IMAD.IADD R3, R14, 0x1, R15.reuse ;  /* 0x000000010e037824 */ /* 0x100fe200078e020f */
[----:B-1----:R-:W-:Y:S01]  /*2720*/  HFMA2.MMA R33, -RZ, RZ, 0, 1.847743988037109375e-06 ;  /* 0x0000001fff217435 */ /* 0x002fe200000001ff */
[----:B------:R-:W-:Y:S02]  /*2730*/  IMAD R2, R8, c[0x0][0x19c], R15 ;  /* 0x0000670008027a24 */ /* 0x000fe400078e020f */
[----:B------:R-:W-:Y:S02]  /*2740*/  IMAD.SHL.U32 R3, R3, 0x2, RZ ;  /* 0x0000000203037824 */ /* 0x000fe400078e00ff */
[----:B--2---:R-:W-:Y:S01]  /*2750*/  FADD.FTZ R31, -R28, -RZ ;  /* 0x800000ff1c1f7221 */ /* 0x004fe20000010100 */
[----:B------:R-:W-:-:S03]  /*2760*/  SHF.L.U32 R2, R2, 0x1, RZ ;  /* 0x0000000102027819 */ /* 0x000fc600000006ff */
[----:B------:R-:W1:Y:S01]  /*2770*/  LDS.U16 R3, [R3] ;  /* 0x0000000003037984 */ /* 0x000e620000000400 */
[----:B------:R-:W-:Y:S01]  /*2780*/  FSEL R30, R31, R28, !P1 ;  /* 0x0000001c1f1e7208 */ /* 0x000fe20004800000 */
[----:B------:R-:W-:Y:S02]  /*2790*/  IMAD.MOV.U32 R31, RZ, RZ, R29 ;  /* 0x000000ffff1f7224 */ /* 0x000fe400078e001d */
[----:B------:R-:W2:Y:S01]  /*27a0*/  LDS.U16 R2, [R2] ;  /* 0x0000000002027984 */ /* 0x000ea20000000400 */
[----:B------:R-:W-:Y:S01]  /*27b0*/  IMAD.U32 R28, RZ, RZ, UR6 ;  /* 0x00000006ff1c7e24 */ /* 0x000fe2000f8e00ff */
[----:B-1----:R-:W-:-:S05]  /*27c0*/  PRMT R3, RZ, 0x5410, R3 ;  /* 0x00005410ff037816 */ /* 0x002fca0000000003 */
[----:B------:R-:W-:Y:S01]  /*27d0*/  FMUL.FTZ R30, R30, R3 ;  /* 0x000000031e1e7220 */ /* 0x000fe20000410000 */
[----:B--2---:R-:W-:Y:S02]  /*27e0*/  PRMT R3, RZ, 0x5410, R2 ;  /* 0x00005410ff037816 */ /* 0x004fe40000000002 */
[----:B------:R-:W-:-:S03]  /*27f0*/  MOV R2, 0x2830 ;  /* 0x0000283000027802 */ /* 0x000fc60000000f00 */
[----:B------:R-:W-:Y:S02]  /*2800*/  FFMA.FTZ R26, R26, R3, R30 ;  /* 0x000000031a1a7223 */ /* 0x000fe4000001001e */
[----:B------:R-:W-:Y:S02]  /*2810*/  IMAD.MOV.U32 R30, RZ, RZ, -0x1 ;  /* 0xffffffffff1e7424 */ /* 0x000fe400078e00ff */
[----:B------:R-:W-:Y:S05]  /*2820*/  CALL.REL.NOINC `($__internal_102_$__cuda_sm70_shflsync_bfly_p) ;  /* 0x0000002000007944 */ /* 0x000fea0003c00000 */
[----:B--2---:R-:W-:Y:S01]  /*2830*/  IMAD.MOV.U32 R2, RZ, RZ, R28 ;  /* 0x000000ffff027224 */ /* 0x004fe200078e001c */
[----:B-1----:R-:W-:Y:S05]  /*2840*/  BRA `(.L_x_1907) ;  /* 0xfffff8e000007947 */ /* 0x002fea000383ffff */
        .weak           $__internal_102_$__cuda_sm70_shflsync_bfly_p
        .type           $__internal_102_$__cuda_sm70_shflsync_bfly_p,@function
        .size           $__internal_102_$__cuda_sm70_shflsync_bfly_p,($__internal_103_$__cuda_sm70_warpsync - $__internal_102_$__cuda_sm70_shflsync_bfly_p)
$__internal_102_$__cuda_sm70_shflsync_bfly_p:
[----:B------:R-:W-:Y:S01]  /*2850*/  MOV R3, 0x0 ;  /* 0x0000000000037802 */ /* 0x000fe20000000f00 */
[----:B------:R-:W-:Y:S04]  /*2860*/  WARPSYNC R30 ;  /* 0x0000001e00007348 */ /* 0x000fe80003800000 */
[----:B------:R1:W2:Y:S01]  /*2870*/  SHFL.BFLY PT, R28, R31, R28, R33 ;  /* 0x0c00001c1f1c7389 */ /* 0x0002a200000e0021 */
[----:B------:R-:W-:Y:S05]  /*2880*/  RET.REL.NODEC R2 `(_ZN12tensorrt_llm7kernels32fusedQKNormRopeKernelNTokenHeadsIN3c104HalfENS2_8BFloat16ELi128ELb0ELi8EEEvPviiifPKvS7_S7_PKlii) ;  /* 0xffffd77002007950 */ /* 0x000fea0003c3ffff */
        .weak           $__internal_103_$__cuda_sm70_warpsync
        .type           $__internal_103_$__cuda_sm70_warpsync,@function
        .size           $__internal_103_$__cuda_sm70_warpsync,(.L_x_3739 - $__internal_103_$__cuda_sm70_warpsync)
$__internal_103_$__cuda_sm70_warpsync:
[----:B------:R-:W-:Y:S04]  /*2890*/  WARPSYNC R3 ;  /* 0x0000000300007348 */ /* 0x000fe80003800000 */
[----:B------:R-:W-:-:S04]  /*28a0*/  IMAD.MOV.U32 R3, RZ, RZ, 0x0 ;  /* 0x00000000ff037424 */ /* 0x000fc800078e00ff */
[----:B------:R-:W-:Y:S05]  /*28b0*/  RET.REL.NODEC R2 `(_ZN12tensorrt_llm7kernels32fusedQKNormRopeKernelNTokenHeadsIN3c104HalfENS2_8BFloat16ELi128ELb0ELi8EEEvPviiifPKvS7_S7_PKlii) ;  /* 0xffffd74002007950 */ /* 0x000fea0003c3ffff */
.L_x_1908:
        /* <DEDUP_REMOVED lines=12> */
.L_x_3739:


//--------------------- .text._ZN12tensorrt_llm7kernels32fusedQKNormRopeKernelNTokenHeadsIN3c104HalfENS2_8BFloat16ELi128ELb1ELi8EEEvPviiifPKvS7_S7_PKlii --------------------------
	.section	.text._ZN12tensorrt_llm7kernels32fusedQKNormRopeKernelNTokenHeadsIN3c104HalfENS2_8BFloat16ELi128ELb1ELi8EEEvPviiifPKvS7_S7_PKlii,"ax",@progbits
	.sectioninfo	@"SHI_REGISTERS=40"
	.align	128
        .global         _ZN12tensorrt_llm7kernels32fusedQKNormRopeKernelNTokenHeadsIN3c104HalfENS2_8BFloat16ELi128ELb1ELi8EEEvPviiifPKvS7_S7_PKlii
        .type           _ZN12tensorrt_llm7kernels32fusedQKNormRopeKernelNTokenHeadsIN3c104HalfENS2_8BFloat16ELi128ELb1ELi8EEEvPviiifPKvS7_S7_PKlii,@function
        .size           _ZN12tensorrt_llm7kernels32fusedQKNormRopeKernelNTokenHeadsIN3c104HalfENS2_8BFloat16ELi128ELb1ELi8EEEvPviiifPKvS7_S7_PKlii,(.L_x_3740 - _ZN12tensorrt_llm7kernels32fusedQKNormRopeKernelNTokenHeadsIN3c104HalfENS2_8BFloat16ELi128ELb1ELi8EEEvPviiifPKvS7_S7_PKlii)
        .other          _ZN12tensorrt_llm7kernels32fusedQKNormRopeKernelNTokenHeadsIN3c104HalfENS2_8BFloat16ELi128ELb1ELi8EEEvPviiifPKvS7_S7_PKlii,@"STO_CUDA_ENTRY STV_DEFAULT"
_ZN12tensorrt_llm7kernels32fusedQKNormRopeKernelNTokenHeadsIN3c104HalfENS2_8BFloat16ELi128ELb1ELi8EEEvPviiifPKvS7_S7_PKlii:
.text._ZN12tensorrt_llm7kernels32fusedQKNormRopeKernelNTokenHeadsIN3c104HalfENS2_8BFloat16ELi128ELb1ELi8EEEvPviiifPKvS7_S7_PKlii:
        /* <DEDUP_REMOVED lines=20> */
[----:B-1----:R-:W-:Y:S01]  /*0140*/  HFMA2.MMA R4, -RZ, RZ, 0, 0 ;  /* 0x00000000ff047435 */ /* 0x002fe200000001ff */
[----:B--2---:R-:W-:-:S04]  /*0150*/  IMAD.MOV R6, RZ, RZ, -R5 ;  /* 0x000000ffff067224 */ /* 0x004fc800078e0a05 */
[----:B------:R-:W-:Y:S02]  /*0160*/  IMAD R3, R6, R9, RZ ;  /* 0x0000000906037224 */ /* 0x000fe400078e02ff */
[----:B------:R-:W-:-:S03]  /*0170*/  IMAD.MOV.U32 R6, RZ, RZ, R8 ;  /* 0x000000ffff067224 */ /* 0x000fc600078e0008 */
        /* <DEDUP_REMOVED lines=16> */
[----:B------:R-:W-:-:S05]  /*0280*/  IMAD R18, R18, R4, R7 ;  /* 0x0000000412127224 */ /* 0x000fca00078e0207 */
[----:B------:R-:W-:-:S04]  /*0290*/  SHF.L.U32 R19, R18, 0x3, RZ ;  /* 0x0000000312137819 */ /* 0x000fc800000006ff */
[----:B------:R-:W-:Y:S01]  /*02a0*/  IADD3 R5, R19, 0x8, RZ ;  /* 0x0000000813057810 */ /* 0x000fe20007ffe0ff */
[----:B------:R-:W-:-:S03]  /*02b0*/  IMAD.IADD R23, R0, 0x1, -R19 ;  /* 0x0000000100177824 */ /* 0x000fc600078e0a13 */
        /* <DEDUP_REMOVED lines=17> */
[----:B------:R-:W-:Y:S02]  /*03d0*/  MOV R16, RZ ;  /* 0x000000ff00107202 */ /* 0x000fe40000000f00 */
        /* <DEDUP_REMOVED lines=11> */
[----:B------:R-:W-:Y:S02]  /*0490*/  IMAD.MOV.U32 R16, RZ, RZ, RZ ;  /* 0x000000ffff107224 */ /* 0x000fe400078e00ff */
[----:B------:R-:W-:-:S03]  /*04a0*/  IMAD R15, R21, 0x8, R6 ;  /* 0x00000008150f7824 */ /* 0x000fc600078e0206 */
.L_x_1913:
[C---:B-1----:R-:W-:Y:S02]  /*04b0*/  IADD3 R6, R19.reuse, R16, RZ ;  /* 0x0000001013067210 */ /* 0x042fe40007ffe0ff */
[C-C-:B------:R-:W-:Y:S02]  /*04c0*/  IADD3 R8, R19.reuse, 0x1, R16.reuse ;  /* 0x0000000113087810 */ /* 0x140fe40007ffe010 */
[----:B------:R-:W-:Y:S02]  /*04d0*/  ISETP.GE.AND P2, PT, R6, c[0x0][0x168], PT ;  /* 0x00005a0006007a0c */ /* 0x000fe40003f46270 */
[----:B------:R-:W-:-:S02]  /*04e0*/  IADD3 R11, R19, 0x2, R16 ;  /* 0x00000002130b7810 */ /* 0x000fc40007ffe010 */
[----:B------:R-:W-:Y:S02]  /*04f0*/  SEL R7, RZ, c[0x0][0x168], !P2 ;  /* 0x00005a00ff077a07 */ /* 0x000fe40005000000 */
[----:B------:R-:W-:Y:S02]  /*0500*/  ISETP.GE.AND P3, PT, R8, c[0x0][0x168], PT ;  /* 0x00005a0008007a0c */ /* 0x000fe40003f66270 */
[----:B------:R-:W-:Y:S01]  /*0510*/  ISETP.GE.AND P4, PT, R11, c[0x0][0x168], PT ;  /* 0x00005a000b007a0c */ /* 0x000fe20003f86270 */
[----:B------:R-:W-:Y:S01]  /*0520*/  IMAD.IADD R9, R6, 0x1, -R7 ;  /* 0x0000000106097824 */ /* 0x000fe200078e0a07 */
[----:B------:R-:W-:Y:S02]  /*0530*/  IADD3 R13, R19, 0x3, R16 ;  /* 0x00000003130d7810 */ /* 0x000fe40007ffe010 */
[----:B------:R-:W-:Y:S02]  /*0540*/  SEL R7, RZ, c[0x0][0x168], !P3 ;  /* 0x00005a00ff077a07 */ /* 0x000fe40005800000 */
[----:B------:R-:W-:-:S02]  /*0550*/  SEL R12, RZ, c[0x0][0x168], !P4 ;  /* 0x00005a00ff0c7a07 */ /* 0x000fc40006000000 */
[----:B------:R-:W-:Y:S01]  /*0560*/  ISETP.GE.AND P5, PT, R13, c[0x0][0x168], PT ;  /* 0x00005a000d007a0c */ /* 0x000fe20003fa6270 */
[----:B------:R-:W-:Y:S01]  /*0570*/  IMAD.IADD R6, R8, 0x1, -R7 ;  /* 0x0000000108067824 */ /* 0x000fe200078e0a07 */
[-C--:B------:R-:W-:Y:S01]  /*0580*/  SEL R10, R5, R14.reuse, !P2 ;  /* 0x0000000e050a7207 */ /* 0x080fe20005000000 */
[----:B------:R-:W-:Y:S01]  /*0590*/  IMAD.IADD R7, R11, 0x1, -R12 ;  /* 0x000000010b077824 */ /* 0x000fe200078e0a0c */
[----:B------:R-:W-:Y:S02]  /*05a0*/  SEL R22, RZ, c[0x0][0x168], !P5 ;  /* 0x00005a00ff167a07 */ /* 0x000fe40006800000 */
[CC--:B------:R-:W-:Y:S02]  /*05b0*/  SEL R12, R5.reuse, R14.reuse, !P3 ;  /* 0x0000000e050c7207 */ /* 0x0c0fe40005800000 */
[-C--:B------:R-:W-:Y:S01]  /*05c0*/  SEL R24, R5, R14.reuse, !P5 ;  /* 0x0000000e05187207 */ /* 0x080fe20006800000 */
[----:B------:R-:W-:Y:S01]  /*05d0*/  IMAD.IADD R8, R13, 0x1, -R22 ;  /* 0x000000010d087824 */ /* 0x000fe200078e0a16 */
[----:B------:R-:W-:Y:S01]  /*05e0*/  SEL R22, R5, R14, !P4 ;  /* 0x0000000e05167207 */ /* 0x000fe20006000000 */
[C---:B------:R-:W-:Y:S01]  /*05f0*/  IMAD R11, R21.reuse, 0x4, R12 ;  /* 0x00000004150b7824 */ /* 0x040fe200078e020c */
[----:B------:R-:W-:Y:S01]  /*0600*/  HFMA2.MMA R12, -RZ, RZ, 0, 1.1920928955078125e-07 ;  /* 0x00000002ff0c7435 */ /* 0x000fe200000001ff */
[C---:B------:R-:W-:Y:S01]  /*0610*/  LEA R10, R21.reuse, R10, 0x2 ;  /* 0x0000000a150a7211 */ /* 0x040fe200078e10ff */
        /* <DEDUP_REMOVED lines=22> */
.L_x_1912:
[----:B------:R-:W-:Y:S05]  /*0780*/  BSYNC B1 ;  /* 0x0000000000017941 */ /* 0x000fea0003800000 */
.L_x_1911:
        /* <DEDUP_REMOVED lines=9> */
.L_x_1914:
        /* <DEDUP_REMOVED lines=16> */
.L_x_1910:
[----:B------:R-:W-:Y:S05]  /*0920*/  BSYNC B0 ;  /* 0x0000000000007941 */ /* 0x000fea0003800000 */
.L_x_1909:
[----:B------:R-:W-:Y:S01]  /*0930*/  IMAD.MOV.U32 R5, RZ, RZ, 0x2 ;  /* 0x00000002ff057424 */ /* 0x000fe200078e00ff */
[----:B------:R-:W0:Y:S01]  /*0940*/  LDGDEPBAR ;  /* 0x00000000000079af */ /* 0x000e220000000000 */
[----:B------:R-:W-:Y:S01]  /*0950*/  IMAD.MOV.U32 R0, RZ, RZ, c[0x0][0x19c] ;  /* 0x00006700ff007624 */ /* 0x000fe200078e00ff */
[----:B------:R-:W-:Y:S03]  /*0960*/  BSSY B0, `(.L_x_1915) ;  /* 0x00000a6000007945 */ /* 0x000fe60003800000 */
[----:B-1----:R-:W-:-:S05]  /*0970*/  IMAD R6, R5, R0, 0xf ;  /* 0x0000000f05067424 */ /* 0x002fca00078e0200 */
        /* <DEDUP_REMOVED lines=21> */
[----:B------:R-:W-:Y:S02]  /*0ad0*/  IMAD.IADD R9, R9, 0x1, R13 ;  /* 0x0000000109097824 */ /* 0x000fe400078e020d */
[----:B------:R-:W-:-:S03]  /*0ae0*/  IMAD.MOV.U32 R15, RZ, RZ, R21 ;  /* 0x000000ffff0f7224 */ /* 0x000fc600078e0015 */
[----:B------:R-:W-:Y:S01]  /*0af0*/  SHF.L.U64.HI R13, R8, 0x1, R9 ;  /* 0x00000001080d7819 */ /* 0x000fe20000010209 */
[----:B------:R-:W-:-:S04]  /*0b00*/  IMAD R8, R2, c[0x0][0x19c], RZ ;  /* 0x0000670002087a24 */ /* 0x000fc800078e02ff */
[C---:B------:R-:W-:Y:S01]  /*0b10*/  IMAD.WIDE.U32 R12, R21.reuse, 0x10, R12 ;  /* 0x00000010150c7825 */ /* 0x040fe200078e000c */
[----:B------:R-:W-:-:S04]  /*0b20*/  LEA R8, R21, R8, 0x3 ;  /* 0x0000000815087211 */ /* 0x000fc800078e18ff */
[----:B------:R-:W-:-:S04]  /*0b30*/  IADD3 R12, P0, R12, c[0x0][0x188], RZ ;  /* 0x000062000c0c7a10 */ /* 0x000fc80007f1e0ff */
[----:B------:R-:W-:Y:S01]  /*0b40*/  IADD3.X R25, R13, c[0x0][0x18c], RZ, P0, !PT ;  /* 0x000063000d197a10 */ /* 0x000fe200007fe4ff */
[----:B------:R-:W-:Y:S02]  /*0b50*/  IMAD.SHL.U32 R13, R8, 0x2, RZ ;  /* 0x00000002080d7824 */ /* 0x000fe400078e00ff */
.L_x_1919:
        /* <DEDUP_REMOVED lines=10> */
[----:B------:R-:W-:-:S02]  /*0c00*/  IADD3.X R25, RZ, R25, RZ, P3, !PT ;  /* 0x00000019ff197210 */ /* 0x000fc40001ffe4ff */
[----:B-1----:R-:W-:-:S06]  /*0c10*/  IADD3 R13, R13, 0x200, RZ ;  /* 0x000002000d0d7810 */ /* 0x002fcc0007ffe0ff */
[----:B------:R-:W-:Y:S05]  /*0c20*/  @P0 BRA `(.L_x_1919) ;  /* 0xffffff3000000947 */ /* 0x000fea000383ffff */
.L_x_1918:
[----:B------:R-:W-:Y:S05]  /*0c30*/  BSYNC B1 ;  /* 0x0000000000017941 */ /* 0x000fea0003800000 */
.L_x_1917:
        /* <DEDUP_REMOVED lines=22> */
.L_x_1922:
[----:B--2---:R-:W-:Y:S01]  /*0da0*/  IADD3 R8, P2, R25, R12, RZ ;  /* 0x0000000c19087210 */ /* 0x004fe20007f5e0ff */
        /* <DEDUP_REMOVED lines=16> */
[----:B------:R3:W-:Y:S04]  /*0eb0*/  LDGSTS.E.BYPASS.128 [R31], [R8.64+0x400] ;  /* 0x00000400081f7fae */ /* 0x0007e8000b901c46 */
[----:B------:R4:W-:Y:S01]  /*0ec0*/  LDGSTS.E.BYPASS.128 [R29], [R8.64+0x600] ;  /* 0x00000600081d7fae */ /* 0x0009e2000b901c46 */
[----:B-1----:R-:W-:Y:S01]  /*0ed0*/  IADD3 R35, R25, 0x1000, RZ ;  /* 0x0000100019237810 */ /* 0x002fe20007ffe0ff */
[----:B--2---:R-:W-:Y:S01]  /*0ee0*/  IMAD.IADD R33, R22, 0x1, R27 ;  /* 0x0000000116217824 */ /* 0x004fe200078e021b */
[----:B------:R-:W-:Y:S01]  /*0ef0*/  IADD3 R27, R20, R27, RZ ;  /* 0x0000001b141b7210 */ /* 0x000fe20007ffe0ff */
[----:B------:R1:W-:Y:S02]  /*0f00*/  LDGSTS.E.BYPASS.128 [R37], [R10.64+-0x800] ;  /* 0x000008000a257fae */ /* 0x0003e4000b901c46 */
[----:B---3--:R-:W-:-:S02]  /*0f10*/  IMAD.IADD R31, R13, 0x1, R35 ;  /* 0x000000010d1f7824 */ /* 0x008fc400078e0223 */
[----:B------:R2:W-:Y:S01]  /*0f20*/  LDGSTS.E.BYPASS.128 [R26], [R10.64+-0x600] ;  /* 0x00000a000a1a7fae */ /* 0x0005e2000b901c46 */
[--C-:B----4-:R-:W-:Y:S01]  /*0f30*/  IMAD.IADD R29, R14, 0x1, R35.reuse ;  /* 0x000000010e1d7824 */ /* 0x110fe200078e0223 */
[----:B------:R-:W-:Y:S02]  /*0f40*/  IADD3 R8, P2, R8, 0x2000, RZ ;  /* 0x0000200008087810 */ /* 0x000fe40007f5e0ff */
[----:B------:R3:W-:Y:S02]  /*0f50*/  LDGSTS.E.BYPASS.128 [R33], [R10.64+-0x400] ;  /* 0x00000c000a217fae */ /* 0x0007e4000b901c46 */
[----:B------:R-:W-:Y:S02]  /*0f60*/  IADD3.X R9, RZ, R9, RZ, P2, !PT ;  /* 0x00000009ff097210 */ /* 0x000fe400017fe4ff */
[----:B------:R4:W-:Y:S01]  /*0f70*/  LDGSTS.E.BYPASS.128 [R27], [R10.64+-0x200] ;  /* 0x00000e000a1b7fae */ /* 0x0009e2000b901c46 */
[--C-:B-1----:R-:W-:Y:S01]  /*0f80*/  IMAD.IADD R37, R22, 0x1, R35.reuse ;  /* 0x0000000116257824 */ /* 0x102fe200078e0223 */
[----:B------:R-:W-:Y:S01]  /*0f90*/  ISETP.GE.AND P2, PT, R15, R24, PT ;  /* 0x000000180f00720c */ /* 0x000fe20003f46270 */
[----:B------:R-:W-:Y:S01]  /*0fa0*/  IMAD.IADD R35, R20, 0x1, R35 ;  /* 0x0000000114237824 */ /* 0x000fe200078e0223 */
[----:B------:R1:W-:Y:S04]  /*0fb0*/  LDGSTS.E.BYPASS.128 [R31], [R10.64] ;  /* 0x000000000a1f7fae */ /* 0x0003e8000b901c46 */
[----:B------:R5:W-:Y:S01]  /*0fc0*/  LDGSTS.E.BYPASS.128 [R29], [R10.64+0x200] ;  /* 0x000002000a1d7fae */ /* 0x000be2000b901c46 */
[----:B----4-:R-:W-:-:S03]  /*0fd0*/  IADD3 R27, R25, 0x1800, RZ ;  /* 0x00001800191b7810 */ /* 0x010fc60007ffe0ff */
[----:B------:R2:W-:Y:S01]  /*0fe0*/  LDGSTS.E.BYPASS.128 [R37], [R10.64+0x400] ;  /* 0x000004000a257fae */ /* 0x0005e2000b901c46 */
[----:B------:R-:W-:Y:S01]  /*0ff0*/  IADD3 R25, P3, R25, 0x2000, RZ ;  /* 0x0000200019197810 */ /* 0x000fe20007f7e0ff */
[--C-:B---3--:R-:W-:Y:S02]  /*1000*/  IMAD.IADD R33, R13, 0x1, R27.reuse ;  /* 0x000000010d217824 */ /* 0x108fe400078e021b */
[----:B------:R2:W-:Y:S01]  /*1010*/  LDGSTS.E.BYPASS.128 [R35], [R10.64+0x600] ;  /* 0x000006000a237fae */ /* 0x0005e2000b901c46 */
[--C-:B-1----:R-:W-:Y:S02]  /*1020*/  IMAD.IADD R31, R14, 0x1, R27.reuse ;  /* 0x000000010e1f7824 */ /* 0x102fe400078e021b */
[----:B-----5:R-:W-:Y:S01]  /*1030*/  IMAD.IADD R29, R22, 0x1, R27 ;  /* 0x00000001161d7824 */ /* 0x020fe200078e021b */
[----:B------:R-:W-:Y:S01]  /*1040*/  IADD3 R27, R20, R27, RZ ;  /* 0x0000001b141b7210 */ /* 0x000fe20007ffe0ff */
[----:B------:R2:W-:Y:S01]  /*1050*/  LDGSTS.E.BYPASS.128 [R33], [R8.64+-0x800] ;  /* 0x0000080008217fae */ /* 0x0005e2000b901c46 */
[----:B------:R-:W-:-:S03]  /*1060*/  IMAD.X R7, RZ, RZ, R7, P3 ;  /* 0x000000ffff077224 */ /* 0x000fc600018e0607 */
[----:B------:R2:W-:Y:S04]  /*1070*/  LDGSTS.E.BYPASS.128 [R31], [R8.64+-0x600] ;  /* 0x00000a00081f7fae */ /* 0x0005e8000b901c46 */
[----:B------:R2:W-:Y:S04]  /*1080*/  LDGSTS.E.BYPASS.128 [R29], [R8.64+-0x400] ;  /* 0x00000c00081d7fae */ /* 0x0005e8000b901c46 */
[----:B------:R2:W-:Y:S01]  /*1090*/  LDGSTS.E.BYPASS.128 [R27], [R8.64+-0x200] ;  /* 0x00000e00081b7fae */ /* 0x0005e2000b901c46 */
[----:B------:R-:W-:Y:S05]  /*10a0*/  @!P2 BRA `(.L_x_1922) ;  /* 0xfffffcf00000a947 */ /* 0x000fea000383ffff */
.L_x_1921:
[----:B------:R-:W-:Y:S05]  /*10b0*/  BSYNC B1 ;  /* 0x0000000000017941 */ /* 0x000fea0003800000 */
.L_x_1920:
[----:B--2---:R-:W-:Y:S01]  /*10c0*/  IMAD.IADD R8, R6, 0x1, -R15 ;  /* 0x0000000106087824 */ /* 0x004fe200078e0a0f */
        /* <DEDUP_REMOVED lines=10> */
[----:B------:R-:W-:Y:S01]  /*1170*/  IMAD.IADD R35, R20, 0x1, R25 ;  /* 0x0000000114237824 */ /* 0x000fe200078e0219 */
[----:B------:R-:W-:Y:S01]  /*1180*/  IADD3 R25, P2, R25, 0x1000, RZ ;  /* 0x0000100019197810 */ /* 0x000fe20007f5e0ff */
[----:B------:R-:W-:Y:S01]  /*1190*/  IMAD.IADD R33, R13, 0x1, R27 ;  /* 0x000000010d217824 */ /* 0x000fe200078e021b */
[----:B------:R-:W-:Y:S01]  /*11a0*/  @!PT LDS RZ, [RZ] ;  /* 0x00000000fffff984 */ /* 0x000fe20000000800 */
[----:B------:R-:W-:Y:S01]  /*11b0*/  @!PT LDS RZ, [RZ] ;  /* 0x00000000fffff984 */ /* 0x000fe20000000800 */
[----:B------:R-:W-:Y:S01]  /*11c0*/  @!PT LDS RZ, [RZ] ;  /* 0x00000000fffff984 */ /* 0x000fe20000000800 */
[----:B------:R1:W-:Y:S01]  /*11d0*/  LDGSTS.E.BYPASS.128 [R31], [R10.64] ;  /* 0x000000000a1f7fae */ /* 0x0003e2000b901c46 */
[----:B------:R-:W-:-:S02]  /*11e0*/  IADD3.X R9, RZ, R11, RZ, P0, !PT ;  /* 0x0000000bff097210 */ /* 0x000fc400007fe4ff */
[----:B------:R-:W-:Y:S01]  /*11f0*/  PLOP3.LUT P0, PT, PT, PT, PT, 0x8, 0x0 ;  /* 0x000000000000781c */ /* 0x000fe20003f0e170 */
[----:B------:R2:W-:Y:S01]  /*1200*/  LDGSTS.E.BYPASS.128 [R29], [R10.64+0x200] ;  /* 0x000002000a1d7fae */ /* 0x0005e2000b901c46 */
[----:B------:R-:W-:Y:S01]  /*1210*/  IADD3 R15, R15, 0x100, RZ ;  /* 0x000001000f0f7810 */ /* 0x000fe20007ffe0ff */
[----:B------:R-:W-:Y:S02]  /*1220*/  IMAD.X R7, RZ, RZ, R7, P2 ;  /* 0x000000ffff077224 */ /* 0x000fe400010e0607 */
[----:B------:R3:W-:Y:S01]  /*1230*/  LDGSTS.E.BYPASS.128 [R37], [R10.64+0x400] ;  /* 0x000004000a257fae */ /* 0x0007e2000b901c46 */
[----:B-1----:R-:W-:-:S03]  /*1240*/  IMAD.IADD R31, R14, 0x1, R27 ;  /* 0x000000010e1f7824 */ /* 0x002fc600078e021b */
[----:B------:R3:W-:Y:S01]  /*1250*/  LDGSTS.E.BYPASS.128 [R35], [R10.64+0x600] ;  /* 0x000006000a237fae */ /* 0x0007e2000b901c46 */
[----:B--2---:R-:W-:Y:S01]  /*1260*/  IMAD.IADD R29, R22, 0x1, R27 ;  /* 0x00000001161d7824 */ /* 0x004fe200078e021b */
[----:B------:R-:W-:Y:S02]  /*1270*/  IADD3 R27, R20, R27, RZ ;  /* 0x0000001b141b7210 */ /* 0x000fe40007ffe0ff */
[----:B------:R3:W-:Y:S04]  /*1280*/  LDGSTS.E.BYPASS.128 [R33], [R8.64+-0x800] ;  /* 0x0000080008217fae */ /* 0x0007e8000b901c46 */
[----:B------:R3:W-:Y:S04]  /*1290*/  LDGSTS.E.BYPASS.128 [R31], [R8.64+-0x600] ;  /* 0x00000a00081f7fae */ /* 0x0007e8000b901c46 */
[----:B------:R3:W-:Y:S04]  /*12a0*/  LDGSTS.E.BYPASS.128 [R29], [R8.64+-0x400] ;  /* 0x00000c00081d7fae */ /* 0x0007e8000b901c46 */
[----:B------:R3:W-:Y:S02]  /*12b0*/  LDGSTS.E.BYPASS.128 [R27], [R8.64+-0x200] ;  /* 0x00000e00081b7fae */ /* 0x0007e4000b901c46 */
.L_x_1924:
[----:B------:R-:W-:Y:S05]  /*12c0*/  BSYNC B1 ;  /* 0x0000000000017941 */ /* 0x000fea0003800000 */
.L_x_1923:
[----:B------:R-:W-:-:S13]  /*12d0*/  ISETP.LT.OR P0, PT, R15, R6, P0 ;  /* 0x000000060f00720c */ /* 0x000fda0000701670 */
[----:B------:R-:W-:Y:S05]  /*12e0*/  @!P0 BRA `(.L_x_1916) ;  /* 0x000000d000008947 */ /* 0x000fea0003800000 */
[----:B------:R-:W-:Y:S01]  /*12f0*/  IADD3 R6, P0, R25, R12, RZ ;  /* 0x0000000c19067210 */ /* 0x000fe20007f1e0ff */
[--C-:B------:R-:W-:Y:S01]  /*1300*/  IMAD.IADD R13, R13, 0x1, R25.reuse ;  /* 0x000000010d0d7824 */ /* 0x100fe200078e0219 */
[----:B---3--:R-:W-:Y:S01]  /*1310*/  IADD3 R11, R14, R25, RZ ;  /* 0x000000190e0b7210 */ /* 0x008fe20007ffe0ff */
        /* <DEDUP_REMOVED lines=10> */
.L_x_1916:
[----:B------:R-:W-:Y:S05]  /*13c0*/  BSYNC B0 ;  /* 0x0000000000007941 */ /* 0x000fea0003800000 */
.L_x_1915:
[----:B------:R-:W0:Y:S01]  /*13d0*/  LDGDEPBAR ;  /* 0x00000000000079af */ /* 0x000e220000000000 */
[----:B------:R-:W-:-:S04]  /*13e0*/  DEPBAR.LE SB0, 0x1 ;  /* 0x000080400000791a */ /* 0x000fc80000000000 */
[----:B------:R-:W-:Y:S05]  /*13f0*/  @!P1 EXIT ;  /* 0x000000000000994d */ /* 0x000fea0003800000 */
[----:B---3-5:R-:W-:-:S04]  /*1400*/  IMAD.SHL.U32 R10, R21, 0x4, RZ ;  /* 0x00000004150a7824 */ /* 0x028fc800078e00ff */
[----:B-1----:R-:W-:-:S04]  /*1410*/  IMAD.WIDE.U32 R8, R10, R5, c[0x0][0x178] ;  /* 0x00005e000a087625 */ /* 0x002fc800078e0005 */
[----:B------:R-:W-:Y:S01]  /*1420*/  IMAD.WIDE.U32 R6, R10, R5, c[0x0][0x180] ;  /* 0x000060000a067625 */ /* 0x000fe200078e0005 */
        /* <DEDUP_REMOVED lines=8> */
[----:B------:R-:W-:Y:S01]  /*14b0*/  IMAD R11, R2, c[0x0][0x19c], RZ ;  /* 0x00006700020b7a24 */ /* 0x000fe200078e02ff */
[----:B------:R-:W-:Y:S01]  /*14c0*/  LEA.HI R2, R0, c[0x0][0x19c], RZ, 0x1 ;  /* 0x0000670000027a11 */ /* 0x000fe200078f08ff */
[----:B------:R-:W-:Y:S01]  /*14d0*/  IMAD R13, R3, R4, RZ ;  /* 0x00000004030d7224 */ /* 0x000fe200078e02ff */
[----:B------:R-:W-:-:S02]  /*14e0*/  SHF.R.S32.HI R0, RZ, 0x1f, R0 ;  /* 0x0000001fff007819 */ /* 0x000fc40000011400 */
[-C--:B------:R-:W-:Y:S02]  /*14f0*/  LEA.HI R2, R2, R11.reuse, RZ, 0x1f ;  /* 0x0000000b02027211 */ /* 0x080fe400078ff8ff */
[----:B------:R-:W-:Y:S01]  /*1500*/  LEA R12, R21, UR4, 0x3 ;  /* 0x00000004150c7c11 */ /* 0x000fe2000f8e18ff */
[----:B------:R-:W-:Y:S01]  /*1510*/  IMAD.SHL.U32 R13, R13, 0x80, RZ ;  /* 0x000000800d0d7824 */ /* 0x000fe200078e00ff */
[----:B------:R-:W-:Y:S01]  /*1520*/  LEA R18, R18, R10, 0xa ;  /* 0x0000000a12127211 */ /* 0x000fe200078e50ff */
[----:B------:R-:W-:Y:S01]  /*1530*/  IMAD.MOV.U32 R10, RZ, RZ, c[0x0][0x168] ;  /* 0x00005a00ff0a7624 */ /* 0x000fe200078e00ff */
[----:B------:R-:W-:Y:S01]  /*1540*/  LEA.HI R0, R0, c[0x0][0x19c], RZ, 0x2 ;  /* 0x0000670000007a11 */ /* 0x000fe200078f10ff */
[C---:B------:R-:W-:Y:S01]  /*1550*/  IMAD R2, R21.reuse, 0x2, R2 ;  /* 0x0000000215027824 */ /* 0x040fe200078e0202 */
[----:B------:R-:W-:Y:S01]  /*1560*/  LEA R11, R21, R11, 0x1 ;  /* 0x0000000b150b7211 */ /* 0x000fe200078e08ff */
[----:B------:R-:W-:Y:S01]  /*1570*/  IMAD.IADD R17, R17, 0x1, R12 ;  /* 0x0000000111117824 */ /* 0x000fe200078e020c */
[----:B------:R-:W-:Y:S01]  /*1580*/  SHF.R.S32.HI R12, RZ, 0x2, R0 ;  /* 0x00000002ff0c7819 */ /* 0x000fe20000011400 */
[----:B-1----:R-:W-:Y:S01]  /*1590*/  IMAD.SHL.U32 R8, R2, 0x2, RZ ;  /* 0x0000000202087824 */ /* 0x002fe200078e00ff */
[----:B------:R-:W-:Y:S01]  /*15a0*/  LEA R10, R10, R13, 0x7 ;  /* 0x0000000d0a0a7211 */ /* 0x000fe200078e38ff */
[----:B------:R-:W-:-:S02]  /*15b0*/  IMAD.MOV.U32 R16, RZ, RZ, RZ ;  /* 0x000000ffff107224 */ /* 0x000fc400078e00ff */
[----:B------:R-:W-:Y:S01]  /*15c0*/  IMAD.SHL.U32 R11, R11, 0x2, RZ ;  /* 0x000000020b0b7824 */ /* 0x000fe200078e00ff */
[----:B--2---:R-:W-:Y:S02]  /*15d0*/  HADD2.F32 R9, -RZ, R26.H0_H0 ;  /* 0x2000001aff097230 */ /* 0x004fe40000004100 */
[----:B---3--:R-:W-:Y:S02]  /*15e0*/  HADD2.F32 R7, -RZ, R5.H0_H0 ;  /* 0x20000005ff077230 */ /* 0x008fe40000004100 */
[----:B----4-:R-:W-:Y:S02]  /*15f0*/  HADD2.F32 R6, -RZ, R24.H0_H0 ;  /* 0x20000018ff067230 */ /* 0x010fe40000004100 */
[----:B------:R-:W-:Y:S02]  /*1600*/  HADD2.F32 R5, -RZ, R25.H0_H0 ;  /* 0x20000019ff057230 */ /* 0x000fe40000004100 */
[----:B------:R-:W-:Y:S02]  /*1610*/  HADD2.F32 R4, -RZ, R22.H0_H0 ;  /* 0x20000016ff047230 */ /* 0x000fe40000004100 */
[----:B------:R-:W-:-:S02]  /*1620*/  HADD2.F32 R3, -RZ, R15.H0_H0 ;  /* 0x2000000fff037230 */ /* 0x000fc40000004100 */
[----:B------:R-:W-:Y:S02]  /*1630*/  HADD2.F32 R2, -RZ, R14.H0_H0 ;  /* 0x2000000eff027230 */ /* 0x000fe40000004100 */
[----:B------:R-:W-:Y:S02]  /*1640*/  HADD2.F32 R0, -RZ, R20.H0_H0 ;  /* 0x20000014ff007230 */ /* 0x000fe40000004100 */
.L_x_1931:
[----:B------:R-:W1:Y:S01]  /*1650*/  LDS.64 R14, [R17] ;  /* 0x00000000110e7984 */ /* 0x000e620000000a00 */
[----:B------:R-:W-:Y:S01]  /*1660*/  ISETP.GE.AND P2, PT, R19, c[0x0][0x168], PT ;  /* 0x00005a0013007a0c */ /* 0x000fe20003f46270 */
[--C-:B-1----:R-:W-:Y:S02]  /*1670*/  HADD2.F32 R20, -RZ, R14.reuse.H0_H0 ;  /* 0x2000000eff147230 */ /* 0x102fe40000004100 */
        /* <DEDUP_REMOVED lines=9> */
.L_x_1932:
        /* <DEDUP_REMOVED lines=9> */
.L_x_1933:
        /* <DEDUP_REMOVED lines=20> */
.L_x_1928:
[----:B------:R-:W-:Y:S05]  /*18e0*/  BSYNC B0 ;  /* 0x0000000000007941 */ /* 0x000fea0003800000 */
.L_x_1927:
        /* <DEDUP_REMOVED lines=19> */
.L_x_1930:
[----:B------:R-:W-:Y:S05]  /*1a20*/  BSYNC B0 ;  /* 0x0000000000007941 */ /* 0x000fea0003800000 */
.L_x_1929:
[----:B------:R-:W-:Y:S02]  /*1a30*/  SEL R22, R13, R10, !P2 ;  /* 0x0000000a0d167207 */ /* 0x000fe40005000000 */
[----:B------:R-:W-:Y:S02]  /*1a40*/  SEL R27, RZ, c[0x0][0x168], !P2 ;  /* 0x00005a00ff1b7a07 */ /* 0x000fe40005000000 */
[----:B------:R-:W-:-:S02]  /*1a50*/  F2FP.PACK_AB R15, R15, R14 ;  /* 0x0000000e0f0f723e */ /* 0x000fc400000000ff */
[----:B------:R-:W-:Y:S01]  /*1a60*/  F2FP.PACK_AB R14, R25, R20 ;  /* 0x00000014190e723e */ /* 0x000fe200000000ff */
[----:B------:R-:W-:Y:S01]  /*1a70*/  IMAD R27, R27, -0x80, R22 ;  /* 0xffffff801b1b7824 */ /* 0x000fe200078e0216 */
[----:B------:R-:W-:Y:S02]  /*1a80*/  IADD3 R16, R16, 0x1, RZ ;  /* 0x0000000110107810 */ /* 0x000fe40007ffe0ff */
        /* <DEDUP_REMOVED lines=10> */
.L_x_1925:
[----:B------:R-:W-:Y:S01]  /*1b30*/  IMAD.MOV.U32 R25, RZ, RZ, 0x10 ;  /* 0x00000010ff197424 */ /* 0x000fe200078e00ff */
[----:B------:R-:W-:Y:S01]  /*1b40*/  MOV R28, 0x1b80 ;  /* 0x00001b80001c7802 */ /* 0x000fe20000000f00 */
[----:B------:R-:W-:Y:S02]  /*1b50*/  IMAD.MOV.U32 R24, RZ, RZ, 0x1f ;  /* 0x0000001fff187424 */ /* 0x000fe400078e00ff */
[----:B------:R-:W-:Y:S02]  /*1b60*/  IMAD.MOV.U32 R15, RZ, RZ, -0x1 ;  /* 0xffffffffff0f7424 */ /* 0x000fe400078e00ff */
[----:B------:R-:W-:Y:S05]  /*1b70*/  CALL.REL.NOINC `($__internal_104_$__cuda_sm70_shflsync_bfly_p) ;  /* 0x000001a000007944 */ /* 0x000fea0003c00000 */
[----:B-12---:R-:W-:Y:S05]  /*1b80*/  BRA `(.L_x_1932) ;  /* 0xfffffb8000007947 */ /* 0x006fea000383ffff */
.L_x_1926:
[----:B------:R-:W-:Y:S01]  /*1b90*/  MOV R25, 0x8 ;  /* 0x0000000800197802 */ /* 0x000fe20000000f00 */
[----:B------:R-:W-:Y:S01]  /*1ba0*/  IMAD.MOV.U32 R24, RZ, RZ, 0x1f ;  /* 0x0000001fff187424 */ /* 0x000fe200078e00ff */
[----:B------:R-:W-:Y:S01]  /*1bb0*/  MOV R28, 0x1be0 ;  /* 0x00001be0001c7802 */ /* 0x000fe20000000f00 */
[----:B------:R-:W-:Y:S02]  /*1bc0*/  IMAD.MOV.U32 R15, RZ, RZ, -0x1 ;  /* 0xffffffffff0f7424 */ /* 0x000fe400078e00ff */
[----:B------:R-:W-:Y:S05]  /*1bd0*/  CALL.REL.NOINC `($__internal_104_$__cuda_sm70_shflsync_bfly_p) ;  /* 0x0000014000007944 */ /* 0x000fea0003c00000 */
[----:B-12---:R-:W-:Y:S01]  /*1be0*/  FADD.FTZ R27, R27, R24 ;  /* 0x000000181b1b7221 */ /* 0x006fe20000010000 */
[----:B------:R-:W-:Y:S01]  /*1bf0*/  HFMA2.MMA R24, -RZ, RZ, 0, 1.847743988037109375e-06 ;  /* 0x0000001fff187435 */ /* 0x000fe200000001ff */
[----:B------:R-:W-:Y:S01]  /*1c00*/  IMAD.MOV.U32 R25, RZ, RZ, 0x4 ;  /* 0x00000004ff197424 */ /* 0x000fe200078e00ff */
[----:B------:R-:W-:Y:S01]  /*1c10*/  MOV R28, 0x1c40 ;  /* 0x00001c40001c7802 */ /* 0x000fe20000000f00 */
[----:B------:R-:W-:-:S03]  /*1c20*/  IMAD.MOV.U32 R15, RZ, RZ, -0x1 ;  /* 0xffffffffff0f7424 */ /* 0x000fc600078e00ff */
[----:B------:R-:W-:Y:S05]  /*1c30*/  CALL.REL.NOINC `($__internal_104_$__cuda_sm70_shflsync_bfly_p) ;  /* 0x000000e000007944 */ /* 0x000fea0003c00000 */
[----:B-12---:R-:W-:Y:S01]  /*1c40*/  FADD.FTZ R27, R27, R24 ;  /* 0x000000181b1b7221 */ /* 0x006fe20000010000 */
[----:B------:R-:W-:Y:S01]  /*1c50*/  MOV R15, 0xffffffff ;  /* 0xffffffff000f7802 */ /* 0x000fe20000000f00 */
[----:B------:R-:W-:Y:S01]  /*1c60*/  IMAD.MOV.U32 R25, RZ, RZ, 0x2 ;  /* 0x00000002ff197424 */ /* 0x000fe200078e00ff */
[----:B------:R-:W-:Y:S01]  /*1c70*/  MOV R28, 0x1ca0 ;  /* 0x00001ca0001c7802 */ /* 0x000fe20000000f00 */
[----:B------:R-:W-:-:S02]  /*1c80*/  IMAD.MOV.U32 R24, RZ, RZ, 0x1f ;  /* 0x0000001fff187424 */ /* 0x000fc400078e00ff */
[----:B------:R-:W-:Y:S05]  /*1c90*/  CALL.REL.NOINC `($__internal_104_$__cuda_sm70_shflsync_bfly_p) ;  /* 0x0000008000007944 */ /* 0x000fea0003c00000 */
[----:B--2---:R-:W-:Y:S01]  /*1ca0*/  FADD.FTZ R29, R27, R24 ;  /* 0x000000181b1d7221 */ /* 0x004fe20000010000 */
[----:B------:R-:W-:Y:S01]  /*1cb0*/  MOV R28, 0x1d10 ;  /* 0x00001d10001c7802 */ /* 0x000fe20000000f00 */
[----:B-1----:R-:W-:-:S02]  /*1cc0*/  IMAD.MOV.U32 R25, RZ, RZ, 0x1 ;  /* 0x00000001ff197424 */ /* 0x002fc400078e00ff */
[----:B------:R-:W-:Y:S01]  /*1cd0*/  IMAD.MOV.U32 R24, RZ, RZ, 0x1f ;  /* 0x0000001fff187424 */ /* 0x000fe200078e00ff */
[----:B------:R-:W-:Y:S01]  /*1ce0*/  MOV R27, R29 ;  /* 0x0000001d001b7202 */ /* 0x000fe20000000f00 */
[----:B------:R-:W-:Y:S02]  /*1cf0*/  IMAD.MOV.U32 R15, RZ, RZ, -0x1 ;  /* 0xffffffffff0f7424 */ /* 0x000fe400078e00ff */
[----:B------:R-:W-:Y:S05]  /*1d00*/  CALL.REL.NOINC `($__internal_104_$__cuda_sm70_shflsync_bfly_p) ;  /* 0x0000001000007944 */ /* 0x000fea0003c00000 */
[----:B-12---:R-:W-:Y:S05]  /*1d10*/  BRA `(.L_x_1933) ;  /* 0xfffffa8000007947 */ /* 0x006fea000383ffff */
        .weak           $__internal_104_$__cuda_sm70_shflsync_bfly_p
        .type           $__internal_104_$__cuda_sm70_shflsync_bfly_p,@function
        .size           $__internal_104_$__cuda_sm70_shflsync_bfly_p,(.L_x_3740 - $__internal_104_$__cuda_sm70_shflsync_bfly_p)
$__internal_104_$__cuda_sm70_shflsync_bfly_p:
[----:B------:R-:W-:Y:S01]  /*1d20*/  IMAD.MOV.U32 R30, RZ, RZ, R28 ;  /* 0x000000ffff1e7224 */ /* 0x000fe200078e001c */
[----:B------:R-:W-:Y:S04]  /*1d30*/  WARPSYNC R15 ;  /* 0x0000000f00007348 */ /* 0x000fe80003800000 */
[----:B------:R-:W-:Y:S01]  /*1d40*/  IMAD.MOV.U32 R31, RZ, RZ, 0x0 ;  /* 0x00000000ff1f7424 */ /* 0x000fe200078e00ff */
[----:B------:R1:W2:Y:S03]  /*1d50*/  SHFL.BFLY PT, R24, R27, R25, R24 ;  /* 0x0c0000191b187389 */ /* 0x0002a600000e0018 */
[----:B------:R-:W-:Y:S05]  /*1d60*/  RET.REL.NODEC R30 `(_ZN12tensorrt_llm7kernels32fusedQKNormRopeKernelNTokenHeadsIN3c104HalfENS2_8BFloat16ELi128ELb1ELi8EEEvPviiifPKvS7_S7_PKlii) ;  /* 0xffffe2901e007950 */ /* 0x000fea0003c3ffff */
.L_x_1934:
        /* <DEDUP_REMOVED lines=9> */
.L_x_3740:


//--------------------- .text._ZN12tensorrt_llm7kernels32fusedQKNormRopeKernelNTokenHeadsIN3c104HalfENS2_8BFloat16ELi64ELb0ELi8EEEvPviiifPKvS7_S7_PKlii --------------------------
	.section	.text._ZN12tensorrt_llm7kernels32fusedQKNormRopeKernelNTokenHeadsIN3c104HalfENS2_8BFloat16ELi64ELb0ELi8EEEvPviiifPKvS7_S7_PKlii,"ax",@progbits
	.sectioninfo	@"SHI_REGISTERS=32"
	.align	128
        .global         _ZN12tensorrt_llm7kernels32fusedQKNormRopeKernelNTokenHeadsIN3c104HalfENS2_8BFloat16ELi64ELb0ELi8EEEvPviiifPKvS7_S7_PKlii
        .type           _ZN12tensorrt_llm7kernels32fusedQKNormRopeKernelNTokenHeadsIN3c104HalfENS2_8BFloat16ELi64ELb0ELi8EEEvPviiifPKvS7_S7_PKlii,@function
        .size           _ZN12tensorrt_llm7kernels32fusedQKNormRopeKernelNTokenHeadsIN3c104HalfENS2_8BFloat16ELi64ELb0ELi8EEEvPviiifPKvS7_S7_PKlii,(.L_x_3742 - _ZN12tensorrt_llm7kernels32fusedQKNormRopeKernelNTokenHeadsIN3c104HalfENS2_8BFloat16ELi64ELb0ELi8EEEvPviiifPKvS7_S7_PKlii)
        .other          _ZN12tensorrt_llm7kernels32fusedQKNormRopeKernelNTokenHeadsIN3c104HalfENS2_8BFloat16ELi64ELb0ELi8EEEvPviiifPKvS7_S7_PKlii,@"STO_CUDA_ENTRY STV_DEFAULT"
_ZN12tensorrt_llm7kernels32fusedQKNormRopeKernelNTokenHeadsIN3c104HalfENS2_8BFloat16ELi64ELb0ELi8EEEvPviiifPKvS7_S7_PKlii:
.text._ZN12tensorrt_llm7kernels32fusedQKNormRopeKernelNTokenHeadsIN3c104HalfENS2_8BFloat16ELi64ELb0ELi8EEEvPviiifPKvS7_S7_PKlii:
        /* <DEDUP_REMOVED lines=61> */
[----:B------:R-:W-:Y:S02]  /*03d0*/  LOP3.LUT R19, R4, 0x3, RZ, 0xc0, !PT ;  /* 0x0000000304137812 */ /* 0x000fe400078ec0ff */
[----:B------:R-:W-:Y:S02]  /*03e0*/  IMNMX R8, R8, R11, !PT ;  /* 0x0000000b08087217 */ /* 0x000fe40007800200 */
[----:B------:R-:W-:Y:S02]  /*03f0*/  ISETP.NE.AND P0, PT, R19, RZ, PT ;  /* 0x000000ff1300720c */ /* 0x000fe40003f05270 */
[----:B------:R-:W-:Y:S01]  /*0400*/  IADD3 R10, -R5, -0x2, -R8 ;  /* 0xfffffffe050a7810 */ /* 0x000fe20007ffe908 */
[----:B------:R-:W-:Y:S01]  /*0410*/  IMAD R8, R2, R9, RZ ;  /* 0x0000000902087224 */ /* 0x000fe200078e02ff */
[----:B------:R-:W-:-:S02]  /*0420*/  MOV R20, RZ ;  /* 0x000000ff00147202 */ /* 0x000fc40000000f00 */
        /* <DEDUP_REMOVED lines=8> */
.L_x_1939:
[C---:B-1----:R-:W-:Y:S02]  /*04b0*/  IADD3 R10, R5.reuse, R20, RZ ;  /* 0x00000014050a7210 */ /* 0x042fe40007ffe0ff */
[C-C-:B------:R-:W-:Y:S02]  /*04c0*/  IADD3 R12, R5.reuse, 0x1, R20.reuse ;  /* 0x00000001050c7810 */ /* 0x140fe40007ffe014 */
[----:B------:R-:W-:Y:S02]  /*04d0*/  ISETP.GE.AND P2, PT, R10, c[0x0][0x168], PT ;  /* 0x00005a000a007a0c */ /* 0x000fe40003f46270 */
[----:B------:R-:W-:-:S02]  /*04e0*/  IADD3 R14, R5, 0x2, R20 ;  /* 0x00000002050e7810 */ /* 0x000fc40007ffe014 */
[----:B------:R-:W-:Y:S02]  /*04f0*/  SEL R11, RZ, c[0x0][0x168], !P2 ;  /* 0x00005a00ff0b7a07 */ /* 0x000fe40005000000 */
[----:B------:R-:W-:Y:S02]  /*0500*/  IADD3 R16, R5, 0x3, R20 ;  /* 0x0000000305107810 */ /* 0x000fe40007ffe014 */
[----:B------:R-:W-:Y:S01]  /*0510*/  ISETP.GE.AND P3, PT, R12, c[0x0][0x168], PT ;  /* 0x00005a000c007a0c */ /* 0x000fe20003f66270 */
[----:B------:R-:W-:Y:S01]  /*0520*/  IMAD.IADD R13, R10, 0x1, -R11 ;  /* 0x000000010a0d7824 */ /* 0x000fe200078e0a0b */
[----:B------:R-:W-:Y:S02]  /*0530*/  ISETP.GE.AND P4, PT, R14, c[0x0][0x168], PT ;  /* 0x00005a000e007a0c */ /* 0x000fe40003f86270 */
[----:B------:R-:W-:Y:S02]  /*0540*/  ISETP.GE.AND P5, PT, R16, c[0x0][0x168], PT ;  /* 0x00005a0010007a0c */ /* 0x000fe40003fa6270 */
[----:B------:R-:W-:-:S02]  /*0550*/  SEL R11, RZ, c[0x0][0x168], !P3 ;  /* 0x00005a00ff0b7a07 */ /* 0x000fc40005800000 */
[----:B------:R-:W-:Y:S02]  /*0560*/  SEL R17, RZ, c[0x0][0x168], !P4 ;  /* 0x00005a00ff117a07 */ /* 0x000fe40006000000 */
[----:B------:R-:W-:Y:S01]  /*0570*/  SEL R15, R8, R21, !P2 ;  /* 0x00000015080f7207 */ /* 0x000fe20005000000 */
[----:B------:R-:W-:Y:S01]  /*0580*/  IMAD.IADD R10, R12, 0x1, -R11 ;  /* 0x000000010c0a7824 */ /* 0x000fe200078e0a0b */
[----:B------:R-:W-:Y:S01]  /*0590*/  SEL R23, RZ, c[0x0][0x168], !P5 ;  /* 0x00005a00ff177a07 */ /* 0x000fe20006800000 */
[----:B------:R-:W-:Y:S01]  /*05a0*/  IMAD.IADD R11, R14, 0x1, -R17 ;  /* 0x000000010e0b7824 */ /* 0x000fe200078e0a11 */
[----:B------:R-:W-:Y:S02]  /*05b0*/  LEA R14, R6, R15, 0x1 ;  /* 0x0000000f060e7211 */ /* 0x000fe400078e08ff */
[-C--:B------:R-:W-:Y:S01]  /*05c0*/  SEL R15, R8, R21.reuse, !P3 ;  /* 0x00000015080f7207 */ /* 0x080fe20005800000 */
[----:B------:R-:W-:Y:S01]  /*05d0*/  IMAD.IADD R12, R16, 0x1, -R23 ;  /* 0x00000001100c7824 */ /* 0x000fe200078e0a17 */
[CC--:B------:R-:W-:Y:S01]  /*05e0*/  SEL R17, R8.reuse, R21.reuse, !P4 ;  /* 0x0000001508117207 */ /* 0x0c0fe20006000000 */
[----:B------:R-:W-:Y:S01]  /*05f0*/  HFMA2.MMA R16, -RZ, RZ, 0, 1.1920928955078125e-07 ;  /* 0x00000002ff107435 */ /* 0x000fe200000001ff */
[----:B------:R-:W-:Y:S01]  /*0600*/  SEL R23, R8, R21, !P5 ;  /* 0x0000001508177207 */ /* 0x000fe20006800000 */
[----:B------:R-:W-:Y:S01]  /*0610*/  IMAD R13, R13, 0x40, R14 ;  /* 0x000000400d0d7824 */ /* 0x000fe200078e020e */
[----:B------:R-:W-:Y:S01]  /*0620*/  IADD3 R22, R22, -0x4, RZ ;  /* 0xfffffffc16167810 */ /* 0x000fe20007ffe0ff */
[----:B------:R-:W-:-:S02]  /*0630*/  IMAD R15, R6, 0x2, R15 ;  /* 0x00000002060f7824 */ /* 0x000fc400078e020f */
[----:B------:R-:W-:Y:S01]  /*0640*/  IMAD R14, R6, 0x2, R17 ;  /* 0x00000002060e7824 */ /* 0x000fe200078e0211 */
[----:B------:R-:W-:Y:S01]  /*0650*/  ISETP.NE.AND P2, PT, R22, RZ, PT ;  /* 0x000000ff1600720c */ /* 0x000fe20003f45270 */
[----:B------:R-:W-:Y:S02]  /*0660*/  IMAD R23, R6, 0x2, R23 ;  /* 0x0000000206177824 */ /* 0x000fe400078e0217 */
        /* <DEDUP_REMOVED lines=17> */
.L_x_1938:
[----:B------:R-:W-:Y:S05]  /*0780*/  BSYNC B1 ;  /* 0x0000000000017941 */ /* 0x000fea0003800000 */
.L_x_1937:
        /* <DEDUP_REMOVED lines=9> */
.L_x_1940:
        /* <DEDUP_REMOVED lines=16> */
.L_x_1936:
[----:B------:R-:W-:Y:S05]  /*0920*/  BSYNC B0 ;  /* 0x0000000000007941 */ /* 0x000fea0003800000 */
.L_x_1935:
        /* <DEDUP_REMOVED lines=35> */
.L_x_1945:
        /* <DEDUP_REMOVED lines=13> */
.L_x_1944:
[----:B------:R-:W-:Y:S05]  /*0c30*/  BSYNC B1 ;  /* 0x0000000000017941 */ /* 0x000fea0003800000 */
.L_x_1943:
        /* <DEDUP_REMOVED lines=22> */
.L_x_1948:
        /* <DEDUP_REMOVED lines=22> */
[----:B------:R-:W-:Y:S02]  /*0f00*/  IADD3.X R17, RZ, R17, RZ, P2, !PT ;  /* 0x00000011ff117210 */ /* 0x000fe400017fe4ff */
[----:B------:R-:W-:Y:S01]  /*0f10*/  ISETP.GE.AND P2, PT, R14, R27, PT ;  /* 0x0000001b0e00720c */ /* 0x000fe20003f46270 */
[----:B------:R2:W-:Y:S01]  /*0f20*/  LDGSTS.E.BYPASS.128 [R24], [R18.64+-0x600] ;  /* 0x00000a0012187fae */ /* 0x0005e2000b901c46 */
[----:B-1----:R-:W-:Y:S01]  /*0f30*/  IMAD.IADD R26, R23, 0x1, R29 ;  /* 0x00000001171a7824 */ /* 0x002fe200078e021d */
[----:B------:R-:W-:Y:S01]  /*0f40*/  IADD3 R29, R21, R29, RZ ;  /* 0x0000001d151d7210 */ /* 0x000fe20007ffe0ff */
[----:B--2---:R-:W-:-:S03]  /*0f50*/  IMAD.IADD R24, R12, 0x1, R28 ;  /* 0x000000010c187824 */ /* 0x004fc600078e021c */
[----:B------:R1:W-:Y:S04]  /*0f60*/  LDGSTS.E.BYPASS.128 [R26], [R18.64+-0x400] ;  /* 0x00000c00121a7fae */ /* 0x0003e8000b901c46 */
[----:B------:R2:W-:Y:S04]  /*0f70*/  LDGSTS.E.BYPASS.128 [R29], [R18.64+-0x200] ;  /* 0x00000e00121d7fae */ /* 0x0005e8000b901c46 */
[----:B------:R3:W-:Y:S01]  /*0f80*/  LDGSTS.E.BYPASS.128 [R24], [R18.64] ;  /* 0x0000000012187fae */ /* 0x0007e2000b901c46 */
[--C-:B-1----:R-:W-:Y:S02]  /*0f90*/  IMAD.IADD R26, R23, 0x1, R28.reuse ;  /* 0x00000001171a7824 */ /* 0x102fe400078e021c */
[----:B--2---:R-:W-:-:S02]  /*0fa0*/  IMAD.IADD R29, R20, 0x1, R28 ;  /* 0x00000001141d7824 */ /* 0x004fc400078e021c */
[----:B---3--:R-:W-:-:S03]  /*0fb0*/  IMAD.IADD R24, R21, 0x1, R28 ;  /* 0x0000000115187824 */ /* 0x008fc600078e021c */
[----:B------:R1:W-:Y:S04]  /*0fc0*/  LDGSTS.E.BYPASS.128 [R29], [R18.64+0x200] ;  /* 0x00000200121d7fae */ /* 0x0003e8000b901c46 */
[----:B------:R2:W-:Y:S04]  /*0fd0*/  LDGSTS.E.BYPASS.128 [R26], [R18.64+0x400] ;  /* 0x00000400121a7fae */ /* 0x0005e8000b901c46 */
[----:B------:R3:W-:Y:S01]  /*0fe0*/  LDGSTS.E.BYPASS.128 [R24], [R18.64+0x600] ;  /* 0x0000060012187fae */ /* 0x0007e2000b901c46 */
[C---:B-1----:R-:W-:Y:S02]  /*0ff0*/  IADD3 R29, R25.reuse, 0x1800, RZ ;  /* 0x00001800191d7810 */ /* 0x042fe40007ffe0ff */
[----:B------:R-:W-:-:S03]  /*1000*/  IADD3 R25, P3, R25, 0x2000, RZ ;  /* 0x0000200019197810 */ /* 0x000fc60007f7e0ff */
[--C-:B------:R-:W-:Y:S01]  /*1010*/  IMAD.IADD R28, R12, 0x1, R29.reuse ;  /* 0x000000010c1c7824 */ /* 0x100fe200078e021d */
[----:B------:R-:W-:Y:S01]  /*1020*/  IADD3.X R15, RZ, R15, RZ, P3, !PT ;  /* 0x0000000fff0f7210 */ /* 0x000fe20001ffe4ff */
[--C-:B--2---:R-:W-:Y:S02]  /*1030*/  IMAD.IADD R26, R20, 0x1, R29.reuse ;  /* 0x00000001141a7824 */ /* 0x104fe400078e021d */
[--C-:B---3--:R-:W-:Y:S01]  /*1040*/  IMAD.IADD R24, R23, 0x1, R29.reuse ;  /* 0x0000000117187824 */ /* 0x108fe200078e021d */
[----:B------:R1:W-:Y:S01]  /*1050*/  LDGSTS.E.BYPASS.128 [R28], [R16.64+-0x800] ;  /* 0x00000800101c7fae */ /* 0x0003e2000b901c46 */
[----:B------:R-:W-:-:S03]  /*1060*/  IMAD.IADD R29, R21, 0x1, R29 ;  /* 0x00000001151d7824 */ /* 0x000fc600078e021d */
[----:B------:R1:W-:Y:S04]  /*1070*/  LDGSTS.E.BYPASS.128 [R26], [R16.64+-0x600] ;  /* 0x00000a00101a7fae */ /* 0x0003e8000b901c46 */
[----:B------:R1:W-:Y:S04]  /*1080*/  LDGSTS.E.BYPASS.128 [R24], [R16.64+-0x400] ;  /* 0x00000c0010187fae */ /* 0x0003e8000b901c46 */
[----:B------:R1:W-:Y:S01]  /*1090*/  LDGSTS.E.BYPASS.128 [R29], [R16.64+-0x200] ;  /* 0x00000e00101d7fae */ /* 0x0003e2000b901c46 */
[----:B------:R-:W-:Y:S05]  /*10a0*/  @!P2 BRA `(.L_x_1948) ;  /* 0xfffffcf00000a947 */ /* 0x000fea000383ffff */
.L_x_1947:
[----:B------:R-:W-:Y:S05]  /*10b0*/  BSYNC B1 ;  /* 0x0000000000017941 */ /* 0x000fea0003800000 */
.L_x_1946:
        /* <DEDUP_REMOVED lines=23> */
[----:B---3--:R-:W-:Y:S01]  /*1230*/  IADD3 R29, R23, R27, RZ ;  /* 0x0000001b171d7210 */ /* 0x008fe20007ffe0ff */
[--C-:B------:R-:W-:Y:S02]  /*1240*/  IMAD.IADD R26, R12, 0x1, R27.reuse ;  /* 0x000000010c1a7824 */ /* 0x100fe400078e021b */
[--C-:B-1----:R-:W-:Y:S02]  /*1250*/  IMAD.IADD R24, R20, 0x1, R27.reuse ;  /* 0x0000000114187824 */ /* 0x102fe400078e021b */
[----:B------:R-:W-:Y:S01]  /*1260*/  IMAD.IADD R27, R21, 0x1, R27 ;  /* 0x00000001151b7824 */ /* 0x000fe200078e021b */
[----:B------:R4:W-:Y:S01]  /*1270*/  LDGSTS.E.BYPASS.128 [R26], [R16.64+-0x800] ;  /* 0x00000800101a7fae */ /* 0x0009e2000b901c46 */
[----:B------:R-:W-:-:S03]  /*1280*/  IMAD.X R15, RZ, RZ, R15, P2 ;  /* 0x000000ffff0f7224 */ /* 0x000fc600010e060f */
[----:B------:R4:W-:Y:S04]  /*1290*/  LDGSTS.E.BYPASS.128 [R24], [R16.64+-0x600] ;  /* 0x00000a0010187fae */ /* 0x0009e8000b901c46 */
[----:B------:R4:W-:Y:S04]  /*12a0*/  LDGSTS.E.BYPASS.128 [R29], [R16.64+-0x400] ;  /* 0x00000c00101d7fae */ /* 0x0009e8000b901c46 */
[----:B------:R4:W-:Y:S02]  /*12b0*/  LDGSTS.E.BYPASS.128 [R27], [R16.64+-0x200] ;  /* 0x00000e00101b7fae */ /* 0x0009e4000b901c46 */
.L_x_1950:
[----:B------:R-:W-:Y:S05]  /*12c0*/  BSYNC B1 ;  /* 0x0000000000017941 */ /* 0x000fea0003800000 */
.L_x_1949:
        /* <DEDUP_REMOVED lines=15> */
.L_x_1942:
[----:B------:R-:W-:Y:S05]  /*13c0*/  BSYNC B0 ;  /* 0x0000000000007941 */ /* 0x000fea0003800000 */
.L_x_1941:
[----:B------:R-:W0:Y:S01]  /*13d0*/  LDGDEPBAR ;  /* 0x00000000000079af */ /* 0x000e220000000000 */
[----:B------:R-:W-:-:S04]  /*13e0*/  DEPBAR.LE SB0, 0x1 ;  /* 0x000080400000791a */ /* 0x000fc80000000000 */
[----:B------:R-:W-:Y:S05]  /*13f0*/  @!P1 EXIT ;  /* 0x000000000000994d */ /* 0x000fea0003800000 */
[----:B-1--45:R-:W-:-:S04]  /*1400*/  IMAD.SHL.U32 R17, R6, 0x2, RZ ;  /* 0x0000000206117824 */ /* 0x032fc800078e00ff */
[----:B------:R-:W-:-:S04]  /*1410*/  IMAD.WIDE.U32 R22, R17, R8, c[0x0][0x178] ;  /* 0x00005e0011167625 */ /* 0x000fc800078e0008 */
[----:B------:R-:W-:Y:S01]  /*1420*/  IMAD.WIDE.U32 R14, R17, R8, c[0x0][0x180] ;  /* 0x00006000110e7625 */ /* 0x000fe200078e0008 */
[----:B------:R1:W2:Y:S04]  /*1430*/  LDG.E.U16 R18, [R22.64+0x2] ;  /* 0x0000020616127981 */ /* 0x0002a8000c1e1500 */
[----:B------:R1:W3:Y:S04]  /*1440*/  LDG.E.U16 R16, [R22.64] ;  /* 0x0000000616107981 */ /* 0x0002e8000c1e1500 */
[----:B------:R4:W3:Y:S04]  /*1450*/  LDG.E.U16 R19, [R14.64] ;  /* 0x000000060e137981 */ /* 0x0008e8000c1e1500 */
[----:B------:R4:W3:Y:S01]  /*1460*/  LDG.E.U16 R21, [R14.64+0x2] ;  /* 0x000002060e157981 */ /* 0x0008e2000c1e1500 */
[----:B------:R-:W-:-:S04]  /*1470*/  IABS R10, c[0x0][0x19c] ;  /* 0x00006700000a7a13 */ /* 0x000fc80000000000 */
[----:B------:R-:W1:Y:S08]  /*1480*/  I2F.RP R24, R10 ;  /* 0x0000000a00187306 */ /* 0x000e700000209400 */
[----:B-1----:R-:W1:Y:S02]  /*1490*/  MUFU.RCP R24, R24 ;  /* 0x0000001800187308 */ /* 0x002e640000001000 */
[----:B-1----:R-:W-:-:S06]  /*14a0*/  IADD3 R12, R24, 0xffffffe, RZ ;  /* 0x0ffffffe180c7810 */ /* 0x002fcc0007ffe0ff */
[----:B------:R-:W1:Y:S01]  /*14b0*/  F2I.FTZ.U32.TRUNC.NTZ R13, R12 ;  /* 0x0000000c000d7305 */ /* 0x000e62000021f000 */
[----:B------:R-:W-:Y:S01]  /*14c0*/  SHF.L.U32 R8, R6, 0x2, RZ ;  /* 0x0000000206087819 */ /* 0x000fe200000006ff */
[----:B-1----:R-:W-:-:S04]  /*14d0*/  IMAD.MOV R20, RZ, RZ, -R13 ;  /* 0x000000ffff147224 */ /* 0x002fc800078e0a0d */
[----:B------:R-:W-:Y:S01]  /*14e0*/  IMAD.MOV.U32 R23, RZ, RZ, R20 ;  /* 0x000000ffff177224 */ /* 0x000fe200078e0014 */
[----:B------:R-:W-:Y:S01]  /*14f0*/  IADD3 R20, R8, 0x2, RZ ;  /* 0x0000000208147810 */ /* 0x000fe20007ffe0ff */
[----:B------:R-:W-:Y:S02]  /*1500*/  IMAD.MOV.U32 R12, RZ, RZ, RZ ;  /* 0x000000ffff0c7224 */ /* 0x000fe400078e00ff */
[----:B----4-:R-:W-:Y:S01]  /*1510*/  IMAD R15, R23, R10, RZ ;  /* 0x0000000a170f7224 */ /* 0x010fe200078e02ff */
[----:B------:R-:W-:-:S03]  /*1520*/  IABS R14, R20 ;  /* 0x00000014000e7213 */ /* 0x000fc60000000000 */
[----:B------:R-:W-:-:S04]  /*1530*/  IMAD.HI.U32 R13, R13, R15, R12 ;  /* 0x0000000f0d0d7227 */ /* 0x000fc800078e000c */
[----:B------:R-:W-:-:S04]  /*1540*/  IMAD.MOV.U32 R15, RZ, RZ, R14 ;  /* 0x000000ffff0f7224 */ /* 0x000fc800078e000e */
[----:B------:R-:W-:-:S04]  /*1550*/  IMAD.HI.U32 R13, R13, R15, RZ ;  /* 0x0000000f0d0d7227 */ /* 0x000fc800078e00ff */
[----:B------:R-:W-:-:S04]  /*1560*/  IMAD.MOV R13, RZ, RZ, -R13 ;  /* 0x000000ffff0d7224 */ /* 0x000fc800078e0a0d */
[----:B------:R-:W-:-:S05]  /*1570*/  IMAD R15, R10, R13, R15 ;  /* 0x0000000d0a0f7224 */ /* 0x000fca00078e020f */
[----:B------:R-:W-:-:S13]  /*1580*/  ISETP.GT.U32.AND P0, PT, R10, R15, PT ;  /* 0x0000000f0a00720c */ /* 0x000fda0003f04070 */
[----:B------:R-:W-:-:S04]  /*1590*/  @!P0 IADD3 R15, R15, -R10, RZ ;  /* 0x8000000a0f0f8210 */ /* 0x000fc80007ffe0ff */
[----:B------:R-:W-:Y:S02]  /*15a0*/  ISETP.GT.U32.AND P0, PT, R10, R15, PT ;  /* 0x0000000f0a00720c */ /* 0x000fe40003f04070 */
[----:B------:R-:W-:Y:S01]  /*15b0*/  ISETP.GE.AND P1, PT, R20, RZ, PT ;  /* 0x000000ff1400720c */ /* 0x000fe20003f26270 */
[----:B------:R-:W-:Y:S01]  /*15c0*/  IMAD R12, R2, R9, RZ ;  /* 0x00000009020c7224 */ /* 0x000fe200078e02ff */
[----:B------:R-:W-:Y:S01]  /*15d0*/  LEA.HI R2, R11, c[0x0][0x19c], RZ, 0x1 ;  /* 0x000067000b027a11 */ /* 0x000fe200078f08ff */
[----:B------:R-:W-:-:S08]  /*15e0*/  IMAD R9, R3, 0x200, R17 ;  /* 0x0000020003097824 */ /* 0x000fd000078e0211 */
[----:B------:R-:W-:Y:S01]  /*15f0*/  @!P0 IMAD.IADD R15, R15, 0x1, -R10 ;  /* 0x000000010f0f8824 */ /* 0x000fe200078e0a0a */
[----:B------:R-:W-:Y:S02]  /*1600*/  ISETP.NE.AND P0, PT, RZ, c[0x0][0x19c], PT ;  /* 0x00006700ff007a0c */ /* 0x000fe40003f05270 */
[----:B------:R-:W-:Y:S01]  /*1610*/  SHF.R.S32.HI R11, RZ, 0x1f, R11 ;  /* 0x0000001fff0b7819 */ /* 0x000fe2000001140b */
[----:B------:R-:W-:Y:S01]  /*1620*/  IMAD.MOV.U32 R3, RZ, RZ, R15 ;  /* 0x000000ffff037224 */ /* 0x000fe200078e000f */
[----:B------:R-:W-:Y:S02]  /*1630*/  SHF.L.U32 R10, R12, 0x6, RZ ;  /* 0x000000060c0a7819 */ /* 0x000fe400000006ff */
[----:B------:R-:W-:Y:S01]  /*1640*/  LEA.HI R17, R11, c[0x0][0x19c], RZ, 0x2 ;  /* 0x000067000b117a11 */ /* 0x000fe200078f10ff */
[----:B------:R-:W-:Y:S01]  /*1650*/  @!P1 IMAD.MOV R3, RZ, RZ, -R3 ;  /* 0x000000ffff039224 */ /* 0x000fe200078e0a03 */
[----:B------:R-:W-:Y:S01]  /*1660*/  SHF.R.S32.HI R11, RZ, 0x1, R2 ;  /* 0x00000001ff0b7819 */ /* 0x000fe20000011402 */
[----:B------:R-:W-:Y:S01]  /*1670*/  IMAD.MOV.U32 R23, RZ, RZ, c[0x0][0x168] ;  /* 0x00005a00ff177624 */ /* 0x000fe200078e00ff */
[----:B------:R-:W-:-:S03]  /*1680*/  IADD3 R12, R7, UR4, R8 ;  /* 0x00000004070c7c10 */ /* 0x000fc6000fffe008 */
[----:B------:R-:W-:Y:S01]  /*1690*/  @!P0 LOP3.LUT R3, RZ, c[0x0][0x19c], RZ, 0x33, !PT ;  /* 0x00006700ff038a12 */ /* 0x000fe200078e33ff */
[----:B------:R-:W-:Y:S01]  /*16a0*/  IMAD.MOV.U32 R13, RZ, RZ, RZ ;  /* 0x000000ffff0d7224 */ /* 0x000fe200078e00ff */
[----:B------:R-:W-:Y:S01]  /*16b0*/  SHF.R.S32.HI R17, RZ, 0x2, R17 ;  /* 0x00000002ff117819 */ /* 0x000fe20000011411 */
[----:B------:R-:W-:Y:S02]  /*16c0*/  IMAD R15, R23, 0x40, R10 ;  /* 0x00000040170f7824 */ /* 0x000fe400078e020a */
[----:B------:R-:W-:Y:S01]  /*16d0*/  IMAD R7, R0, c[0x0][0x19c], R11 ;  /* 0x0000670000077a24 */ /* 0x000fe200078e020b */
[----:B--2---:R-:W-:Y:S01]  /*16e0*/  HADD2.F32 R14, -RZ, R18.H0_H0 ;  /* 0x20000012ff0e7230 */ /* 0x004fe20000004100 */
[----:B------:R-:W-:Y:S01]  /*16f0*/  SHF.R.U32.HI R18, RZ, 0x1, R3 ;  /* 0x00000001ff127819 */ /* 0x000fe20000011603 */
[----:B---3--:R-:W-:Y:S02]  /*1700*/  HADD2.F32 R16, -RZ, R16.H0_H0 ;  /* 0x20000010ff107230 */ /* 0x008fe40000004100 */
[----:B------:R-:W-:-:S02]  /*1710*/  HADD2.F32 R19, -RZ, R19.H0_H0 ;  /* 0x20000013ff137230 */ /* 0x000fc40000004100 */
[----:B------:R-:W-:Y:S02]  /*1720*/  HADD2.F32 R21, -RZ, R21.H0_H0 ;  /* 0x20000015ff157230 */ /* 0x000fe40000004100 */
.L_x_1961:
[----:B------:R-:W1:Y:S01]  /*1730*/  LDS R22, [R12] ;  /* 0x000000000c167984 */ /* 0x000e620000000800 */
[----:B------:R-:W-:Y:S01]  /*1740*/  ISETP.GE.AND P0, PT, R5, c[0x0][0x168], PT ;  /* 0x00005a0005007a0c */ /* 0x000fe20003f06270 */
[--C-:B-1----:R-:W-:Y:S02]  /*1750*/  HADD2.F32 R20, -RZ, R22.reuse.H0_H0 ;  /* 0x20000016ff147230 */ /* 0x102fe40000004100 */
[----:B------:R-:W-:-:S03]  /*1760*/  HADD2.F32 R22, -RZ, R22.H1_H1 ;  /* 0x30000016ff167230 */ /* 0x000fc60000004100 */
[----:B------:R-:W-:-:S04]  /*1770*/  FFMA.FTZ R3, R20, R20, RZ ;  /* 0x0000001414037223 */ /* 0x000fc800000100ff */
[----:B------:R-:W-:Y:S01]  /*1780*/  FFMA.FTZ R23, R22, R22, R3 ;  /* 0x0000001616177223 */ /* 0x000fe20000010003 */
[----:B------:R-:W-:Y:S05]  /*1790*/  BRA.DIV ~URZ, `(.L_x_1951) ;  /* 0x000006827f007947 */ /* 0x000fea000b800000 */
[----:B------:R1:W2:Y:S02]  /*17a0*/  SHFL.BFLY PT, R25, R23, 0x10, 0x1f ;  /* 0x0e001f0017197f89 */ /* 0x0002a400000e0000 */
.L_x_1962:
        /* <DEDUP_REMOVED lines=9> */
.L_x_1963:
[----:B------:R-:W-:Y:S01]  /*1840*/  IMAD.MOV.U32 R2, RZ, RZ, 0x3c800000 ;  /* 0x3c800000ff027424 */ /* 0x000fe200078e00ff */
[----:B------:R-:W-:Y:S01]  /*1850*/  ISETP.NE.AND P1, PT, R13, RZ, PT ;  /* 0x000000ff0d00720c */ /* 0x000fe20003f25270 */
[----:B--2---:R-:W-:Y:S01]  /*1860*/  FADD.FTZ R25, R25, R23 ;  /* 0x0000001719197221 */ /* 0x004fe20000010000 */
[----:B------:R-:W-:Y:S01]  /*1870*/  FSEL R24, R14, R21, !P0 ;  /* 0x000000150e187208 */ /* 0x000fe20004000000 */
[----:B------:R-:W-:Y:S01]  /*1880*/  BSSY B0, `(.L_x_1953) ;  /* 0x0000009000007945 */ /* 0x000fe20003800000 */
[----:B------:R-:W-:Y:S01]  /*1890*/  ISETP.GE.AND P2, PT, R6, R11, PT ;  /* 0x0000000b0600720c */ /* 0x000fe20003f46270 */
[----:B------:R-:W-:Y:S01]  /*18a0*/  FFMA.FTZ R25, R25, R2, c[0x0][0x174] ;  /* 0x00005d0019197623 */ /* 0x000fe20000010002 */
[----:B------:R-:W-:-:S05]  /*18b0*/  FSEL R2, R16, R19, !P0 ;  /* 0x0000001310027208 */ /* 0x000fca0004000000 */
[----:B------:R-:W2:Y:S02]  /*18c0*/  MUFU.RSQ R25, R25 ;  /* 0x0000001900197308 */ /* 0x000ea40000001400 */
[C---:B--2---:R-:W-:Y:S02]  /*18d0*/  FMUL.FTZ R3, R25.reuse, R2 ;  /* 0x0000000219037220 */ /* 0x044fe40000410000 */
[----:B-1----:R-:W-:Y:S01]  /*18e0*/  FMUL.FTZ R23, R25, R24 ;  /* 0x0000001819177220 */ /* 0x002fe20000410000 */
[----:B------:R-:W-:Y:S05]  /*18f0*/  @P1 BRA `(.L_x_1954) ;  /* 0x0000001000001947 */ /* 0x000fea0003800000 */
[----:B------:R-:W-:-:S04]  /*1900*/  DEPBAR.LE SB0, 0x0 ;  /* 0x000080000000791a */ /* 0x000fc80000000000 */
.L_x_1954:
[----:B------:R-:W-:Y:S05]  /*1910*/  BSYNC B0 ;  /* 0x0000000000007941 */ /* 0x000fea0003800000 */
.L_x_1953:
[----:B------:R-:W-:Y:S01]  /*1920*/  BSSY B0, `(.L_x_1955) ;  /* 0x0000040000007945 */ /* 0x000fe20003800000 */
[----:B------:R-:W-:Y:S02]  /*1930*/  FMUL.FTZ R20, R20, R3 ;  /* 0x0000000314147220 */ /* 0x000fe40000410000 */
[----:B------:R-:W-:Y:S01]  /*1940*/  FMUL.FTZ R22, R22, R23 ;  /* 0x0000001716167220 */ /* 0x000fe20000410000 */
[----:B------:R-:W-:Y:S05]  /*1950*/  @P2 BRA `(.L_x_1956) ;  /* 0x000003c000002947 */ /* 0x000fea0003800000 */
[----:B------:R-:W-:Y:S01]  /*1960*/  ISETP.GE.AND P1, PT, R6, R17, PT ;  /* 0x000000110600720c */ /* 0x000fe20003f26270 */
[----:B------:R-:W-:Y:S05]  /*1970*/  BRA.CONV ~URZ, `(.L_x_1957) ;  /* 0x000000337f007947 */ /* 0x000fea000b800000 */
[----:B------:R-:W-:Y:S02]  /*1980*/  MOV R3, 0xffffffff ;  /* 0xffffffff00037802 */ /* 0x000fe40000000f00 */
[----:B------:R-:W-:-:S05]  /*1990*/  MOV R2, 0x19b0 ;  /* 0x000019b000027802 */ /* 0x000fca0000000f00 */
[----:B------:R-:W-:Y:S05]  /*19a0*/  CALL.REL.NOINC `($__internal_106_$__cuda_sm70_warpsync) ;  /* 0x0000078000007944 */ /* 0x000fea0003c00000 */
.L_x_1957:
[----:B------:R-:W-:-:S06]  /*19b0*/  NOP ;  /* 0x0000000000007918 */ /* 0x000fcc0000000000 */
[----:B------:R-:W-:Y:S05]  /*19c0*/  BRA.DIV ~URZ, `(.L_x_1958) ;  /* 0x000006327f007947 */ /* 0x000fea000b800000 */
[----:B------:R1:W2:Y:S02]  /*19d0*/  SHFL.BFLY PT, R23, R20, R17, 0x1f ;  /* 0x0c001f1114177589 */ /* 0x0002a400000e0000 */
.L_x_1964:
        /* <DEDUP_REMOVED lines=25> */
[----:B------:R-:W-:Y:S02]  /*1b70*/  IMAD R3, R0, c[0x0][0x19c], R3 ;  /* 0x0000670000037a24 */ /* 0x000fe400078e0203 */
        /* <DEDUP_REMOVED lines=10> */
.L_x_1965:
[----:B------:R-:W-:Y:S01]  /*1c20*/  IADD3 R3, R7, R18, RZ ;  /* 0x0000001207037210 */ /* 0x000fe20007ffe0ff */
[----:B------:R-:W-:Y:S02]  /*1c30*/  IMAD R2, R0, c[0x0][0x19c], R18 ;  /* 0x0000670000027a24 */ /* 0x000fe400078e0212 */
[----:B--2---:R-:W-:Y:S02]  /*1c40*/  @!P1 FADD.FTZ R25, -R25, -RZ ;  /* 0x800000ff19199221 */ /* 0x004fe40000010100 */
[----:B------:R-:W-:Y:S02]  /*1c50*/  IMAD.SHL.U32 R3, R3, 0x2, RZ ;  /* 0x0000000203037824 */ /* 0x000fe400078e00ff */
[----:B------:R-:W-:-:S04]  /*1c60*/  IMAD.SHL.U32 R2, R2, 0x2, RZ ;  /* 0x0000000202027824 */ /* 0x000fc800078e00ff */
        /* <DEDUP_REMOVED lines=9> */
[----:B------:R-:W-:Y:S05]  /*1d00*/  CALL.REL.NOINC `($__internal_106_$__cuda_sm70_warpsync) ;  /* 0x0000042000007944 */ /* 0x000fea0003c00000 */
.L_x_1960:
[----:B------:R-:W-:-:S06]  /*1d10*/  NOP ;  /* 0x0000000000007918 */ /* 0x000fcc0000000000 */
.L_x_1956:
[----:B------:R-:W-:Y:S05]  /*1d20*/  BSYNC B0 ;  /* 0x0000000000007941 */ /* 0x000fea0003800000 */
.L_x_1955:
[----:B------:R-:W-:Y:S02]  /*1d30*/  SEL R2, R10, R15, !P0 ;  /* 0x0000000f0a027207 */ /* 0x000fe40004000000 */
[----:B------:R-:W-:Y:S02]  /*1d40*/  SEL R3, RZ, c[0x0][0x168], !P0 ;  /* 0x00005a00ff037a07 */ /* 0x000fe40004000000 */
[----:B------:R-:W-:Y:S02]  /*1d50*/  F2FP.PACK_AB R23, R22, R20 ;  /* 0x000000141617723e */ /* 0x000fe400000000ff */
[----:B------:R-:W-:Y:S01]  /*1d60*/  IADD3 R13, R13, 0x1, RZ ;  /* 0x000000010d0d7810 */ /* 0x000fe20007ffe0ff */
[----:B------:R-:W-:Y:S01]  /*1d70*/  IMAD R2, R3, -0x40, R2 ;  /* 0xffffffc003027824 */ /* 0x000fe200078e0202 */
[----:B------:R-:W-:Y:S01]  /*1d80*/  IADD3 R12, R12, 0x80, RZ ;  /* 0x000000800c0c7810 */ /* 0x000fe20007ffe0ff */
[----:B------:R-:W-:Y:S01]  /*1d90*/  IMAD.MOV.U32 R3, RZ, RZ, 0x2 ;  /* 0x00000002ff037424 */ /* 0x000fe200078e00ff */
[----:B------:R-:W-:-:S02]  /*1da0*/  ISETP.GE.AND P0, PT, R13, R4, PT ;  /* 0x000000040d00720c */ /* 0x000fc40003f06270 */
[----:B------:R-:W-:Y:S02]  /*1db0*/  IADD3 R2, R2, R9, RZ ;  /* 0x0000000902027210 */ /* 0x000fe40007ffe0ff */
[----:B------:R-:W-:Y:S02]  /*1dc0*/  IADD3 R5, R5, 0x1, RZ ;  /* 0x0000000105057810 */ /* 0x000fe40007ffe0ff */
[----:B------:R-:W-:Y:S01]  /*1dd0*/  IADD3 R9, R9, 0x40, RZ ;  /* 0x0000004009097810 */ /* 0x000fe20007ffe0ff */
[----:B------:R-:W-:-:S05]  /*1de0*/  IMAD.WIDE R2, R2, R3, c[0x0][0x160] ;  /* 0x0000580002027625 */ /* 0x000fca00078e0203 */
[----:B------:R1:W-:Y:S02]  /*1df0*/  STG.E [R2.64], R23 ;  /* 0x0000001702007986 */ /* 0x0003e4000c101906 */
[----:B-1----:R-:W-:Y:S05]  /*1e00*/  @!P0 BRA `(.L_x_1961) ;  /* 0xfffff92000008947 */ /* 0x002fea000383ffff */
[----:B------:R-:W-:Y:S05]  /*1e10*/  EXIT ;  /* 0x000000000000794d */ /* 0x000fea0003800000 */
.L_x_1951:
[----:B------:R-:W-:Y:S01]  /*1e20*/  IMAD.MOV.U32 R26, RZ, RZ, 0x10 ;  /* 0x00000010ff1a7424 */ /* 0x000fe200078e00ff */
[----:B------:R-:W-:Y:S01]  /*1e30*/  MOV R2, 0x1e70 ;  /* 0x00001e7000027802 */ /* 0x000fe20000000f00 */
[----:B------:R-:W-:Y:S02]  /*1e40*/  IMAD.MOV.U32 R25, RZ, RZ, 0x1f ;  /* 0x0000001fff197424 */ /* 0x000fe400078e00ff */
[----:B------:R-:W-:Y:S02]  /*1e50*/  IMAD.MOV.U32 R24, RZ, RZ, -0x1 ;  /* 0xffffffffff187424 */ /* 0x000fe400078e00ff */
[----:B------:R-:W-:Y:S05]  /*1e60*/  CALL.REL.NOINC `($__internal_105_$__cuda_sm70_shflsync_bfly_p) ;  /* 0x0000028000007944 */ /* 0x000fea0003c00000 */
[----:B-12---:R-:W-:Y:S05]  /*1e70*/  BRA `(.L_x_1962) ;  /* 0xfffff93000007947 */ /* 0x006fea000383ffff */
.L_x_1952:
[----:B------:R-:W-:Y:S01]  /*1e80*/  HFMA2.MMA R26, -RZ, RZ, 0, 4.76837158203125e-07 ;  /* 0x00000008ff1a7435 */ /* 0x000fe200000001ff */
[----:B------:R-:W-:Y:S01]  /*1e90*/  IMAD.MOV.U32 R25, RZ, RZ, 0x1f ;  /* 0x0000001fff197424 */ /* 0x000fe200078e00ff */
[----:B------:R-:W-:Y:S01]  /*1ea0*/  MOV R2, 0x1ed0 ;  /* 0x00001ed000027802 */ /* 0x000fe20000000f00 */
[----:B------:R-:W-:-:S03]  /*1eb0*/  IMAD.MOV.U32 R24, RZ, RZ, -0x1 ;  /* 0xffffffffff187424 */ /* 0x000fc600078e00ff */
[----:B------:R-:W-:Y:S05]  /*1ec0*/  CALL.REL.NOINC `($__internal_105_$__cuda_sm70_shflsync_bfly_p) ;  /* 0x0000022000007944 */ /* 0x000fea0003c00000 */
[----:B-12---:R-:W-:Y:S01]  /*1ed0*/  FADD.FTZ R23, R23, R25 ;  /* 0x0000001917177221 */ /* 0x006fe20000010000 */
[----:B------:R-:W-:Y:S01]  /*1ee0*/  MOV R25, 0x1f ;  /* 0x0000001f00197802 */ /* 0x000fe20000000f00 */
[----:B------:R-:W-:Y:S01]  /*1ef0*/  IMAD.MOV.U32 R26, RZ, RZ, 0x4 ;  /* 0x00000004ff1a7424 */ /* 0x000fe200078e00ff */
[----:B------:R-:W-:Y:S01]  /*1f00*/  MOV R2, 0x1f30 ;  /* 0x00001f3000027802 */ /* 0x000fe20000000f00 */
[----:B------:R-:W-:-:S02]  /*1f10*/  IMAD.MOV.U32 R24, RZ, RZ, -0x1 ;  /* 0xffffffffff187424 */ /* 0x000fc400078e00ff */
[----:B------:R-:W-:Y:S05]  /*1f20*/  CALL.REL.NOINC `($__internal_105_$__cuda_sm70_shflsync_bfly_p) ;  /* 0x000001c000007944 */ /* 0x000fea0003c00000 */
[----:B-12---:R-:W-:Y:S01]  /*1f30*/  FADD.FTZ R23, R23, R25 ;  /* 0x0000001917177221 */ /* 0x006fe20000010000 */
[----:B------:R-:W-:Y:S01]  /*1f40*/  MOV R24, 0xffffffff ;  /* 0xffffffff00187802 */ /* 0x000fe20000000f00 */
[----:B------:R-:W-:Y:S01]  /*1f50*/  IMAD.MOV.U32 R26, RZ, RZ, 0x2 ;  /* 0x00000002ff1a7424 */ /* 0x000fe200078e00ff */
[----:B------:R-:W-:Y:S01]  /*1f60*/  MOV R2, 0x1f90 ;  /* 0x00001f9000027802 */ /* 0x000fe20000000f00 */
[----:B------:R-:W-:-:S02]  /*1f70*/  IMAD.MOV.U32 R25, RZ, RZ, 0x1f ;  /* 0x0000001fff197424 */ /* 0x000fc400078e00ff */
[----:B------:R-:W-:Y:S05]  /*1f80*/  CALL.REL.NOINC `($__internal_105_$__cuda_sm70_shflsync_bfly_p) ;  /* 0x0000016000007944 */ /* 0x000fea0003c00000 */
[----:B-12---:R-:W-:Y:S01]  /*1f90*/  FADD.FTZ R23, R23, R25 ;  /* 0x0000001917177221 */ /* 0x006fe20000010000 */
[----:B------:R-:W-:Y:S01]  /*1fa0*/  MOV R2, 0x1ff0 ;  /* 0x00001ff000027802 */ /* 0x000fe20000000f00 */
[----:B------:R-:W-:-:S02]  /*1fb0*/  IMAD.MOV.U32 R26, RZ, RZ, 0x1 ;  /* 0x00000001ff1a7424 */ /* 0x000fc400078e00ff */
[----:B------:R-:W-:Y:S02]  /*1fc0*/  IMAD.MOV.U32 R25, RZ, RZ, 0x1f ;  /* 0x0000001fff197424 */ /* 0x000fe400078e00ff */
[----:B------:R-:W-:Y:S02]  /*1fd0*/  IMAD.MOV.U32 R24, RZ, RZ, -0x1 ;  /* 0xffffffffff187424 */ /* 0x000fe400078e00ff */
[----:B------:R-:W-:Y:S05]  /*1fe0*/  CALL.REL.NOINC `($__internal_105_$__cuda_sm70_shflsync_bfly_p) ;  /* 0x0000010000007944 */ /* 0x000fea0003c00000 */
[----:B-12---:R-:W-:Y:S05]  /*1ff0*/  BRA `(.L_x_1963) ;  /* 0xfffff84000007947 */ /* 0x006fea000383ffff */
.L_x_1958:
[----:B------:R-:W-:Y:S01]  /*2000*/  MOV R23, R20 ;  /* 0x0000001400177202 */ /* 0x000fe20000000f00 */
[----:B------:R-:W-:Y:S01]  /*2010*/  IMAD.MOV.U32 R26, RZ, RZ, R17 ;  /* 0x000000ffff1a7224 */ /* 0x000fe200078e0011 */
[----:B------:R-:W-:Y:S01]  /*2020*/  MOV R2, 0x2060 ;  /* 0x0000206000027802 */ /* 0x000fe20000000f00 */
[----:B------:R-:W-:Y:S02]  /*2030*/  IMAD.MOV.U32 R25, RZ, RZ, 0x1f ;  /* 0x0000001fff197424 */ /* 0x000fe400078e00ff */
[----:B------:R-:W-:Y:S02]  /*2040*/  IMAD.MOV.U32 R24, RZ, RZ, -0x1 ;  /* 0xffffffffff187424 */ /* 0x000fe400078e00ff */
[----:B------:R-:W-:Y:S05]  /*2050*/  CALL.REL.NOINC `($__internal_105_$__cuda_sm70_shflsync_bfly_p) ;  /* 0x0000009000007944 */ /* 0x000fea0003c00000 */
[----:B-12---:R-:W-:Y:S01]  /*2060*/  MOV R23, R25 ;  /* 0x0000001900177202 */ /* 0x006fe20000000f00 */
[----:B------:R-:W-:Y:S05]  /*2070*/  BRA `(.L_x_1964) ;  /* 0xfffff96000007947 */ /* 0x000fea000383ffff */
.L_x_1959:
[----:B------:R-:W-:Y:S01]  /*2080*/  IMAD.MOV.U32 R23, RZ, RZ, R22 ;  /* 0x000000ffff177224 */ /* 0x000fe200078e0016 */
[----:B------:R-:W-:Y:S01]  /*2090*/  MOV R24, 0xffffffff ;  /* 0xffffffff00187802 */ /* 0x000fe20000000f00 */
[----:B------:R-:W-:Y:S01]  /*20a0*/  IMAD.MOV.U32 R26, RZ, RZ, R17 ;  /* 0x000000ffff1a7224 */ /* 0x000fe200078e0011 */
[----:B------:R-:W-:Y:S01]  /*20b0*/  MOV R2, 0x20e0 ;  /* 0x000020e000027802 */ /* 0x000fe20000000f00 */
[----:B------:R-:W-:-:S02]  /*20c0*/  IMAD.MOV.U32 R25, RZ, RZ, 0x1f ;  /* 0x0000001fff197424 */ /* 0x000fc400078e00ff */
[----:B------:R-:W-:Y:S05]  /*20d0*/  CALL.REL.NOINC `($__internal_105_$__cuda_sm70_shflsync_bfly_p) ;  /* 0x0000001000007944 */ /* 0x000fea0003c00000 */
[----:B-12---:R-:W-:Y:S05]  /*20e0*/  BRA `(.L_x_1965) ;  /* 0xfffffb3000007947 */ /* 0x006fea000383ffff */
        .weak           $__internal_105_$__cuda_sm70_shflsync_bfly_p
        .type           $__internal_105_$__cuda_sm70_shflsync_bfly_p,@function
        .size           $__internal_105_$__cuda_sm70_shflsync_bfly_p,($__internal_106_$__cuda_sm70_warpsync - $__internal_105_$__cuda_sm70_shflsync_bfly_p)
$__internal_105_$__cuda_sm70_shflsync_bfly_p:
[----:B------:R-:W-:Y:S01]  /*20f0*/  IMAD.MOV.U32 R3, RZ, RZ, 0x0 ;  /* 0x00000000ff037424 */ /* 0x000fe200078e00ff */
[----:B------:R-:W-:Y:S04]  /*2100*/  WARPSYNC R24 ;  /* 0x0000001800007348 */ /* 0x000fe80003800000 */
[----:B------:R1:W2:Y:S01]  /*2110*/  SHFL.BFLY PT, R25, R23, R26, R25 ;  /* 0x0c00001a17197389 */ /* 0x0002a200000e0019 */
[----:B------:R-:W-:Y:S05]  /*2120*/  RET.REL.NODEC R2 `(_ZN12tensorrt_llm7kernels32fusedQKNormRopeKernelNTokenHeadsIN3c104HalfENS2_8BFloat16ELi64ELb0ELi8EEEvPviiifPKvS7_S7_PKlii) ;  /* 0xffffded002007950 */ /* 0x000fea0003c3ffff */
        .weak           $__internal_106_$__cuda_sm70_warpsync
        .type           $__internal_106_$__cuda_sm70_warpsync,@function
        .size           $__internal_106_$__cuda_sm70_warpsync,(.L_x_3742 - $__internal_106_$__cuda_sm70_warpsync)
$__internal_106_$__cuda_sm70_warpsync:
[----:B------:R-:W-:Y:S04]  /*2130*/  WARPSYNC R3 ;  /* 0x0000000300007348 */ /* 0x000fe80003800000 */
[----:B------:R-:W-:-:S04]  /*2140*/  IMAD.MOV.U32 R3, RZ, RZ, 0x0 ;  /* 0x00000000ff037424 */ /* 0x000fc800078e00ff */
[----:B------:R-:W-:Y:S05]  /*2150*/  RET.REL.NODEC R2 `(_ZN12tensorrt_llm7kernels32fusedQKNormRopeKernelNTokenHeadsIN3c104HalfENS2_8BFloat16ELi64ELb0ELi8EEEvPviiifPKvS7_S7_PKlii) ;  /* 0xffffdea002007950 */ /* 0x000fea0003c3ffff */
.L_x_1966:
        /* <DEDUP_REMOVED lines=10> */
.L_x_3742:


//--------------------- .text._ZN12tensorrt_llm7kernels32fusedQKNormRopeKernelNTokenHeadsIN3c104HalfENS2_8BFloat16ELi64ELb1ELi8EEEvPviiifPKvS7_S7_PKlii --------------------------
	.section	.text._ZN12tensorrt_llm7kernels32fusedQKNormRopeKernelNTokenHeadsIN3c104HalfENS2_8BFloat16ELi64ELb1ELi8EEEvPviiifPKvS7_S7_PKlii,"ax",@progbits
	.sectioninfo	@"SHI_REGISTERS=32"
	.align	128
        .global         _ZN12tensorrt_llm7kernels32fusedQKNormRopeKernelNTokenHeadsIN3c104HalfENS2_8BFloat16ELi64ELb1ELi8EEEvPviiifPKvS7_S7_PKlii
        .type           _ZN12tensorrt_llm7kernels32fusedQKNormRopeKernelNTokenHeadsIN3c104HalfENS2_8BFloat16ELi64ELb1ELi8EEEvPviiifPKvS7_S7_PKlii,@function
        .size           _ZN12tensorrt_llm7kernels32fusedQKNormRopeKernelNTokenHeadsIN3c104HalfENS2_8BFloat16ELi64ELb1ELi8EEEvPviiifPKvS7_S7_PKlii,(.L_x_3743 - _ZN12tensorrt_llm7kernels32fusedQKNormRopeKernelNTokenHeadsIN3c104HalfENS2_8BFloat16ELi64ELb1ELi8EEEvPviiifPKvS7_S7_PKlii)
        .other          _ZN12tensorrt_llm7kernels32fusedQKNormRopeKernelNTokenHeadsIN3c104HalfENS2_8BFloat16ELi64ELb1ELi8EEEvPviiifPKvS7_S7_PKlii,@"STO_CUDA_ENTRY STV_DEFAULT"
_ZN12tensorrt_llm7kernels32fusedQKNormRopeKernelNTokenHeadsIN3c104HalfENS2_8BFloat16ELi64ELb1ELi8EEEvPviiifPKvS7_S7_PKlii:
.text._ZN12tensorrt_llm7kernels32fusedQKNormRopeKernelNTokenHeadsIN3c104HalfENS2_8BFloat16ELi64ELb1ELi8EEEvPviiifPKvS7_S7_PKlii:
        /* <DEDUP_REMOVED lines=74> */
.L_x_1971:
        /* <DEDUP_REMOVED lines=45> */
.L_x_1970:
[----:B------:R-:W-:Y:S05]  /*0770*/  BSYNC B1 ;  /* 0x0000000000017941 */ /* 0x000fea0003800000 */
.L_x_1969:
        /* <DEDUP_REMOVED lines=9> */
.L_x_1972:
        /* <DEDUP_REMOVED lines=16> */
.L_x_1968:
[----:B------:R-:W-:Y:S05]  /*0910*/  BSYNC B0 ;  /* 0x0000000000007941 */ /* 0x000fea0003800000 */
.L_x_1967:
        /* <DEDUP_REMOVED lines=35> */
.L_x_1977:
        /* <DEDUP_REMOVED lines=13> */
.L_x_1976:
[----:B------:R-:W-:Y:S05]  /*0c20*/  BSYNC B1 ;  /* 0x0000000000017941 */ /* 0x000fea0003800000 */
.L_x_1975:
        /* <DEDUP_REMOVED lines=22> */
.L_x_1980:
        /* <DEDUP_REMOVED lines=25> */
[----:B-1----:R-:W-:Y:S01]  /*0f20*/  IMAD.IADD R26, R23, 0x1, R29 ;  /* 0x00000001171a7824 */ /* 0x002fe200078e021d */
[----:B------:R-:W-:Y:S01]  /*0f30*/  IADD3 R29, R19, R29, RZ ;  /* 0x0000001d131d7210 */ /* 0x000fe20007ffe0ff */
[----:B--2---:R-:W-:-:S03]  /*0f40*/  IMAD.IADD R24, R10, 0x1, R28 ;  /* 0x000000010a187824 */ /* 0x004fc600078e021c */
        /* <DEDUP_REMOVED lines=11> */
[-C--:B------:R-:W-:Y:S01]  /*1000*/  IADD3 R28, R10, R29.reuse, RZ ;  /* 0x0000001d0a1c7210 */ /* 0x080fe20007ffe0ff */
[----:B--2---:R-:W-:Y:S02]  /*1010*/  IMAD.IADD R26, R18, 0x1, R29 ;  /* 0x00000001121a7824 */ /* 0x004fe400078e021d */
[----:B------:R-:W-:Y:S02]  /*1020*/  IMAD.X R11, RZ, RZ, R11, P3 ;  /* 0x000000ffff0b7224 */ /* 0x000fe400018e060b */
[----:B---3--:R-:W-:Y:S01]  /*1030*/  IMAD.IADD R24, R23, 0x1, R29 ;  /* 0x0000000117187824 */ /* 0x008fe200078e021d */
[----:B------:R-:W-:Y:S01]  /*1040*/  IADD3 R29, R19, R29, RZ ;  /* 0x0000001d131d7210 */ /* 0x000fe20007ffe0ff */
[----:B------:R1:W-:Y:S04]  /*1050*/  LDGSTS.E.BYPASS.128 [R28], [R12.64+-0x800] ;  /* 0x000008000c1c7fae */ /* 0x0003e8000b901c46 */
[----:B------:R1:W-:Y:S04]  /*1060*/  LDGSTS.E.BYPASS.128 [R26], [R12.64+-0x600] ;  /* 0x00000a000c1a7fae */ /* 0x0003e8000b901c46 */
[----:B------:R1:W-:Y:S04]  /*1070*/  LDGSTS.E.BYPASS.128 [R24], [R12.64+-0x400] ;  /* 0x00000c000c187fae */ /* 0x0003e8000b901c46 */
[----:B------:R1:W-:Y:S01]  /*1080*/  LDGSTS.E.BYPASS.128 [R29], [R12.64+-0x200] ;  /* 0x00000e000c1d7fae */ /* 0x0003e2000b901c46 */
[----:B------:R-:W-:Y:S05]  /*1090*/  @!P2 BRA `(.L_x_1980) ;  /* 0xfffffcf00000a947 */ /* 0x000fea000383ffff */
.L_x_1979:
[----:B------:R-:W-:Y:S05]  /*10a0*/  BSYNC B1 ;  /* 0x0000000000017941 */ /* 0x000fea0003800000 */
.L_x_1978:
        /* <DEDUP_REMOVED lines=8> */
[----:B------:R-:W-:Y:S01]  /*1130*/  IADD3.X R15, R11, R20, RZ, P0, !PT ;  /* 0x000000140b0f7210 */ /* 0x000fe200007fe4ff */
[----:B------:R-:W-:Y:S01]  /*1140*/  IMAD.IADD R28, R19, 0x1, R25 ;  /* 0x00000001131c7824 */ /* 0x000fe200078e0219 */
[----:B------:R-:W-:Y:S02]  /*1150*/  IADD3 R12, P0, R14, 0x1000, RZ ;  /* 0x000010000e0c7810 */ /* 0x000fe40007f1e0ff */
[----:B------:R-:W-:Y:S01]  /*1160*/  IADD3 R16, R16, 0x100, RZ ;  /* 0x0000010010107810 */ /* 0x000fe20007ffe0ff */
[----:B------:R-:W-:Y:S01]  /*1170*/  @!PT LDS RZ, [RZ] ;  /* 0x00000000fffff984 */ /* 0x000fe20000000800 */
[----:B------:R-:W-:Y:S01]  /*1180*/  @!PT LDS RZ, [RZ] ;  /* 0x00000000fffff984 */ /* 0x000fe20000000800 */
[----:B------:R-:W-:Y:S01]  /*1190*/  @!PT LDS RZ, [RZ] ;  /* 0x00000000fffff984 */ /* 0x000fe20000000800 */
[----:B------:R1:W-:Y:S02]  /*11a0*/  LDGSTS.E.BYPASS.128 [R24], [R14.64] ;  /* 0x000000000e187fae */ /* 0x0003e4000b901c46 */
[----:B------:R-:W-:Y:S01]  /*11b0*/  IMAD.X R13, RZ, RZ, R15, P0 ;  /* 0x000000ffff0d7224 */ /* 0x000fe200000e060f */
[----:B------:R-:W-:Y:S01]  /*11c0*/  PLOP3.LUT P0, PT, PT, PT, PT, 0x8, 0x0 ;  /* 0x000000000000781c */ /* 0x000fe20003f0e170 */
[----:B------:R2:W-:Y:S04]  /*11d0*/  LDGSTS.E.BYPASS.128 [R27], [R14.64+0x200] ;  /* 0x000002000e1b7fae */ /* 0x0005e8000b901c46 */
[----:B------:R3:W-:Y:S04]  /*11e0*/  LDGSTS.E.BYPASS.128 [R29], [R14.64+0x400] ;  /* 0x000004000e1d7fae */ /* 0x0007e8000b901c46 */
[----:B------:R4:W-:Y:S01]  /*11f0*/  LDGSTS.E.BYPASS.128 [R28], [R14.64+0x600] ;  /* 0x000006000e1c7fae */ /* 0x0009e2000b901c46 */
[----:B--2---:R-:W-:-:S02]  /*1200*/  IADD3 R27, R25, 0x800, RZ ;  /* 0x00000800191b7810 */ /* 0x004fc40007ffe0ff */
[----:B------:R-:W-:Y:S02]  /*1210*/  IADD3 R25, P2, R25, 0x1000, RZ ;  /* 0x0000100019197810 */ /* 0x000fe40007f5e0ff */
[-C--:B------:R-:W-:Y:S01]  /*1220*/  IADD3 R26, R10, R27.reuse, RZ ;  /* 0x0000001b0a1a7210 */ /* 0x080fe20007ffe0ff */
        /* <DEDUP_REMOVED lines=8> */
.L_x_1982:
[----:B------:R-:W-:Y:S05]  /*12b0*/  BSYNC B1 ;  /* 0x0000000000017941 */ /* 0x000fea0003800000 */
.L_x_1981:
[----:B------:R-:W-:-:S13]  /*12c0*/  ISETP.LT.OR P0, PT, R16, R9, P0 ;  /* 0x000000091000720c */ /* 0x000fda0000701670 */
[----:B------:R-:W-:Y:S05]  /*12d0*/  @!P0 BRA `(.L_x_1974) ;  /* 0x000000d000008947 */ /* 0x000fea0003800000 */
[----:B------:R-:W-:Y:S01]  /*12e0*/  IADD3 R8, P0, R25, R8, RZ ;  /* 0x0000000819087210 */ /* 0x000fe20007f1e0ff */
[--C-:B------:R-:W-:Y:S01]  /*12f0*/  IMAD.IADD R23, R23, 0x1, R25.reuse ;  /* 0x0000000117177824 */ /* 0x100fe200078e0219 */
[-C--:B----4-:R-:W-:Y:S02]  /*1300*/  IADD3 R13, R10, R25.reuse, RZ ;  /* 0x000000190a0d7210 */ /* 0x090fe40007ffe0ff */
[----:B------:R-:W-:Y:S01]  /*1310*/  IADD3 R19, R19, R25, RZ ;  /* 0x0000001913137210 */ /* 0x000fe20007ffe0ff */
        /* <DEDUP_REMOVED lines=9> */
.L_x_1974:
[----:B------:R-:W-:Y:S05]  /*13b0*/  BSYNC B0 ;  /* 0x0000000000007941 */ /* 0x000fea0003800000 */
.L_x_1973:
[----:B------:R-:W0:Y:S01]  /*13c0*/  LDGDEPBAR ;  /* 0x00000000000079af */ /* 0x000e220000000000 */
[----:B------:R-:W-:-:S04]  /*13d0*/  DEPBAR.LE SB0, 0x1 ;  /* 0x000080400000791a */ /* 0x000fc80000000000 */
[----:B------:R-:W-:Y:S05]  /*13e0*/  @!P1 EXIT ;  /* 0x000000000000994d */ /* 0x000fea0003800000 */
[----:B------:R-:W-:-:S04]  /*13f0*/  IMAD.SHL.U32 R20, R22, 0x2, RZ ;  /* 0x0000000216147824 */ /* 0x000fc800078e00ff */
[----:B-1--4-:R-:W-:-:S04]  /*1400*/  IMAD.WIDE.U32 R12, R20, R7, c[0x0][0x178] ;  /* 0x00005e00140c7625 */ /* 0x012fc800078e0007 */
[----:B------:R-:W-:Y:S01]  /*1410*/  IMAD.WIDE.U32 R8, R20, R7, c[0x0][0x180] ;  /* 0x0000600014087625 */ /* 0x000fe200078e0007 */
[----:B-----5:R1:W2:Y:S04]  /*1420*/  LDG.E.U16 R10, [R12.64] ;  /* 0x000000060c0a7981 */ /* 0x0202a8000c1e1500 */
[----:B------:R1:W3:Y:S04]  /*1430*/  LDG.E.U16 R11, [R12.64+0x2] ;  /* 0x000002060c0b7981 */ /* 0x0002e8000c1e1500 */
[----:B------:R-:W4:Y:S04]  /*1440*/  LDG.E.U16 R7, [R8.64] ;  /* 0x0000000608077981 */ /* 0x000f28000c1e1500 */
[----:B------:R4:W4:Y:S01]  /*1450*/  LDG.E.U16 R23, [R8.64+0x2] ;  /* 0x0000020608177981 */ /* 0x000922000c1e1500 */
[----:B------:R-:W-:Y:S01]  /*1460*/  LOP3.LUT R15, RZ, R2, RZ, 0x33, !PT ;  /* 0x00000002ff0f7212 */ /* 0x000fe200078e33ff */
[----:B------:R-:W-:Y:S01]  /*1470*/  IMAD R18, R4, R5, RZ ;  /* 0x0000000504127224 */ /* 0x000fe200078e02ff */
[----:B------:R-:W-:Y:S01]  /*1480*/  IADD3 R2, -R21, -0x9, RZ ;  /* 0xfffffff715027810 */ /* 0x000fe20007ffe1ff */
[----:B------:R-:W-:Y:S01]  /*1490*/  IMAD R16, R3, c[0x0][0x19c], R22 ;  /* 0x0000670003107a24 */ /* 0x000fe200078e0216 */
[----:B------:R-:W-:Y:S01]  /*14a0*/  LEA.HI R19, R6, c[0x0][0x19c], RZ, 0x1 ;  /* 0x0000670006137a11 */ /* 0x000fe200078f08ff */
[----:B------:R-:W-:Y:S01]  /*14b0*/  IMAD.SHL.U32 R18, R18, 0x40, RZ ;  /* 0x0000004012127824 */ /* 0x000fe200078e00ff */
[----:B------:R-:W-:Y:S01]  /*14c0*/  IMNMX R2, R2, R15, !PT ;  /* 0x0000000f02027217 */ /* 0x000fe20007800200 */
[----:B------:R-:W-:Y:S01]  /*14d0*/  IMAD.SHL.U32 R16, R16, 0x2, RZ ;  /* 0x0000000210107824 */ /* 0x000fe200078e00ff */
[----:B------:R-:W-:Y:S01]  /*14e0*/  SHF.R.S32.HI R19, RZ, 0x1, R19 ;  /* 0x00000001ff137819 */ /* 0x000fe20000011413 */
[----:B------:R-:W-:Y:S01]  /*14f0*/  BSSY B0, `(.L_x_1983) ;  /* 0x0000077000007945 */ /* 0x000fe20003800000 */
[----:B------:R-:W-:Y:S01]  /*1500*/  IADD3 R2, -R2, -0x2, RZ ;  /* 0xfffffffe02027810 */ /* 0x000fe20007ffe1ff */
[----:B------:R-:W-:Y:S01]  /*1510*/  HFMA2.MMA R14, -RZ, RZ, 0, 0 ;  /* 0x00000000ff0e7435 */ /* 0x000fe200000001ff */
[----:B-1----:R-:W-:Y:S01]  /*1520*/  MOV R13, c[0x0][0x168] ;  /* 0x00005a00000d7a02 */ /* 0x002fe20000000f00 */
[----:B------:R-:W-:Y:S01]  /*1530*/  IMAD R17, R22, 0x4, R17 ;  /* 0x0000000416117824 */ /* 0x000fe200078e0211 */
[----:B------:R-:W-:Y:S01]  /*1540*/  ISETP.NE.AND P0, PT, R2, R21, PT ;  /* 0x000000150200720c */ /* 0x000fe20003f05270 */
[----:B------:R-:W-:Y:S01]  /*1550*/  IMAD R12, R19, 0x2, R16 ;  /* 0x00000002130c7824 */ /* 0x000fe200078e0210 */
[----:B------:R-:W-:Y:S01]  /*1560*/  LOP3.LUT R15, R0, 0x1, RZ, 0xc0, !PT ;  /* 0x00000001000f7812 */ /* 0x000fe200078ec0ff */
[----:B------:R-:W-:Y:S01]  /*1570*/  IMAD R13, R13, 0x40, R18 ;  /* 0x000000400d0d7824 */ /* 0x000fe200078e0212 */
[----:B--2---:R-:W-:-:S02]  /*1580*/  HADD2.F32 R10, -RZ, R10.H0_H0 ;  /* 0x2000000aff0a7230 */ /* 0x004fc40000004100 */
[----:B---3--:R-:W-:Y:S02]  /*1590*/  HADD2.F32 R11, -RZ, R11.H0_H0 ;  /* 0x2000000bff0b7230 */ /* 0x008fe40000004100 */
[----:B----4-:R-:W-:Y:S02]  /*15a0*/  HADD2.F32 R9, -RZ, R7.H0_H0 ;  /* 0x20000007ff097230 */ /* 0x010fe40000004100 */
[----:B------:R-:W-:-:S03]  /*15b0*/  HADD2.F32 R8, -RZ, R23.H0_H0 ;  /* 0x20000017ff087230 */ /* 0x000fc60000004100 */
[----:B------:R-:W-:Y:S05]  /*15c0*/  @!P0 BRA `(.L_x_1984) ;  /* 0x0000069000008947 */ /* 0x000fea0003800000 */
[----:B------:R-:W-:Y:S01]  /*15d0*/  IADD3 R7, R0, -R15, RZ ;  /* 0x8000000f00077210 */ /* 0x000fe20007ffe0ff */
[----:B------:R-:W-:-:S04]  /*15e0*/  IMAD.MOV.U32 R14, RZ, RZ, RZ ;  /* 0x000000ffff0e7224 */ /* 0x000fc800078e00ff */
.L_x_1991:
        /* <DEDUP_REMOVED lines=8> */
[--C-:B-1----:R-:W-:Y:S02]  /*1670*/  HADD2.F32 R4, -RZ, R2.reuse.H0_H0 ;  /* 0x20000002ff047230 */ /* 0x102fe40000004100 */
[----:B------:R-:W-:-:S03]  /*1680*/  HADD2.F32 R2, -RZ, R2.H1_H1 ;  /* 0x30000002ff027230 */ /* 0x000fc60000004100 */
[----:B------:R-:W-:-:S04]  /*1690*/  FFMA.FTZ R27, R4, R4, RZ ;  /* 0x00000004041b7223 */ /* 0x000fc800000100ff */
[----:B------:R-:W-:Y:S01]  /*16a0*/  FFMA.FTZ R27, R2, R2, R27 ;  /* 0x00000002021b7223 */ /* 0x000fe2000001001b */
[----:B------:R-:W-:Y:S05]  /*16b0*/  BRA.DIV ~URZ, `(.L_x_1985) ;  /* 0x000009327f007947 */ /* 0x000fea000b800000 */
[----:B------:R1:W2:Y:S02]  /*16c0*/  SHFL.BFLY PT, R26, R27, 0x10, 0x1f ;  /* 0x0e001f001b1a7f89 */ /* 0x0002a400000e0000 */
.L_x_1996:
        /* <DEDUP_REMOVED lines=9> */
.L_x_1997:
[----:B------:R-:W-:Y:S01]  /*1760*/  MOV R23, 0x3c800000 ;  /* 0x3c80000000177802 */ /* 0x000fe20000000f00 */
[----:B--2---:R-:W-:Y:S01]  /*1770*/  FADD.FTZ R26, R26, R28 ;  /* 0x0000001c1a1a7221 */ /* 0x004fe20000010000 */
[----:B------:R-:W-:Y:S01]  /*1780*/  ISETP.NE.AND P0, PT, R14, RZ, PT ;  /* 0x000000ff0e00720c */ /* 0x000fe20003f05270 */
[----:B------:R-:W-:Y:S01]  /*1790*/  BSSY B1, `(.L_x_1987) ;  /* 0x0000008000017945 */ /* 0x000fe20003800000 */
[----:B------:R-:W-:Y:S01]  /*17a0*/  ISETP.GE.AND P1, PT, R22, R19, PT ;  /* 0x000000131600720c */ /* 0x000fe20003f26270 */
[----:B------:R-:W-:Y:S01]  /*17b0*/  FFMA.FTZ R26, R26, R23, c[0x0][0x174] ;  /* 0x00005d001a1a7623 */ /* 0x000fe20000010017 */
[----:B------:R-:W-:Y:S02]  /*17c0*/  FSEL R25, R10, R9, !P2 ;  /* 0x000000090a197208 */ /* 0x000fe40005000000 */
[----:B------:R-:W-:-:S03]  /*17d0*/  FSEL R27, R11, R8, !P2 ;  /* 0x000000080b1b7208 */ /* 0x000fc60005000000 */
[----:B------:R-:W2:Y:S04]  /*17e0*/  MUFU.RSQ R26, R26 ;  /* 0x0000001a001a7308 */ /* 0x000ea80000001400 */
[----:B------:R-:W-:Y:S05]  /*17f0*/  @P0 BRA `(.L_x_1988) ;  /* 0x0000001000000947 */ /* 0x000fea0003800000 */
[----:B------:R-:W-:-:S04]  /*1800*/  DEPBAR.LE SB0, 0x0 ;  /* 0x000080000000791a */ /* 0x000fc80000000000 */
.L_x_1988:
[----:B------:R-:W-:Y:S05]  /*1810*/  BSYNC B1 ;  /* 0x0000000000017941 */ /* 0x000fea0003800000 */
.L_x_1987:
[----:B------:R-:W3:Y:S01]  /*1820*/  @!P1 LDS.U16 R23, [R12] ;  /* 0x000000000c179984 */ /* 0x000ee20000000400 */
[C---:B--2---:R-:W-:Y:S02]  /*1830*/  FMUL.FTZ R27, R26.reuse, R27 ;  /* 0x0000001b1a1b7220 */ /* 0x044fe40000410000 */
[----:B------:R-:W-:Y:S01]  /*1840*/  FMUL.FTZ R25, R26, R25 ;  /* 0x000000191a197220 */ /* 0x000fe20000410000 */
[----:B------:R-:W2:Y:S01]  /*1850*/  @!P1 LDS.U16 R24, [R16] ;  /* 0x0000000010189984 */ /* 0x000ea20000000400 */
[----:B------:R-:W-:Y:S02]  /*1860*/  FMUL.FTZ R26, R2, R27 ;  /* 0x0000001b021a7220 */ /* 0x000fe40000410000 */
[----:B------:R-:W-:Y:S01]  /*1870*/  IMAD R3, R3, 0x40, R0 ;  /* 0x0000004003037824 */ /* 0x000fe200078e0200 */
[----:B------:R-:W4:Y:S01]  /*1880*/  LDS R6, [R6+0x80] ;  /* 0x0000800006067984 */ /* 0x000f220000000800 */
[----:B------:R-:W-:Y:S01]  /*1890*/  FMUL.FTZ R25, R4, R25 ;  /* 0x0000001904197220 */ /* 0x000fe20000410000 */
[----:B------:R-:W-:Y:S01]  /*18a0*/  IADD3 R4, R5, 0x1, RZ ;  /* 0x0000000105047810 */ /* 0x000fe20007ffe0ff */
[----:B------:R-:W-:-:S03]  /*18b0*/  IMAD.MOV.U32 R2, RZ, RZ, 0x2 ;  /* 0x00000002ff027424 */ /* 0x000fc600078e00ff */
[----:B------:R-:W-:Y:S01]  /*18c0*/  ISETP.GE.AND P0, PT, R4, c[0x0][0x168], PT ;  /* 0x00005a0004007a0c */ /* 0x000fe20003f06270 */
[----:B------:R-:W-:-:S03]  /*18d0*/  IMAD.WIDE R2, R3, R2, c[0x0][0x160] ;  /* 0x0000580003027625 */ /* 0x000fc600078e0202 */
[----:B------:R-:W-:-:S05]  /*18e0*/  SEL R5, RZ, c[0x0][0x168], !P0 ;  /* 0x00005a00ff057a07 */ /* 0x000fca0004000000 */
[----:B------:R-:W-:Y:S01]  /*18f0*/  IMAD.IADD R4, R4, 0x1, -R5 ;  /* 0x0000000104047824 */ /* 0x000fe200078e0a05 */
[----:B---3--:R-:W-:Y:S02]  /*1900*/  @!P1 PRMT R23, RZ, 0x5410, R23 ;  /* 0x00005410ff179816 */ /* 0x008fe40000000017 */
[----:B--2---:R-:W-:-:S03]  /*1910*/  @!P1 PRMT R24, RZ, 0x5410, R24 ;  /* 0x00005410ff189816 */ /* 0x004fc60000000018 */
[CC--:B------:R-:W-:Y:S02]  /*1920*/  @!P1 FMUL.FTZ R0, R26.reuse, R23.reuse ;  /* 0x000000171a009220 */ /* 0x0c0fe40000410000 */
[C---:B------:R-:W-:Y:S02]  /*1930*/  @!P1 FMUL.FTZ R23, R25.reuse, R23 ;  /* 0x0000001719179220 */ /* 0x040fe40000410000 */
[-C--:B------:R-:W-:Y:S02]  /*1940*/  @!P1 FFMA.FTZ R0, R25, R24.reuse, -R0 ;  /* 0x0000001819009223 */ /* 0x080fe40000010800 */
[----:B------:R-:W-:Y:S01]  /*1950*/  @!P1 FFMA.FTZ R26, R26, R24, R23 ;  /* 0x000000181a1a9223 */ /* 0x000fe20000010017 */
[----:B------:R-:W-:Y:S02]  /*1960*/  SEL R23, R18, R13, !P0 ;  /* 0x0000000d12177207 */ /* 0x000fe40004000000 */
[----:B------:R-:W-:Y:S01]  /*1970*/  @!P1 MOV R25, R0 ;  /* 0x0000000000199202 */ /* 0x000fe20000000f00 */
[----:B----4-:R-:W-:-:S02]  /*1980*/  HADD2.F32 R0, -RZ, R6.H0_H0 ;  /* 0x20000006ff007230 */ /* 0x010fc40000004100 */
[----:B------:R-:W-:Y:S01]  /*1990*/  HADD2.F32 R6, -RZ, R6.H1_H1 ;  /* 0x30000006ff067230 */ /* 0x000fe20000004100 */
[----:B------:R-:W-:Y:S01]  /*19a0*/  F2FP.PACK_AB R25, R26, R25 ;  /* 0x000000191a19723e */ /* 0x000fe200000000ff */
[----:B------:R-:W-:Y:S02]  /*19b0*/  IMAD.IADD R5, R20, 0x1, R23 ;  /* 0x0000000114057824 */ /* 0x000fe400078e0217 */
[----:B------:R-:W-:Y:S02]  /*19c0*/  FFMA.FTZ R27, R0, R0, RZ ;  /* 0x00000000001b7223 */ /* 0x000fe400000100ff */
[----:B------:R2:W-:Y:S02]  /*19d0*/  STG.E [R2.64], R25 ;  /* 0x0000001902007986 */ /* 0x0005e4000c101906 */
[----:B------:R-:W-:Y:S01]  /*19e0*/  FFMA.FTZ R27, R6, R6, R27 ;  /* 0x00000006061b7223 */ /* 0x000fe2000001001b */
[----:B------:R-:W-:Y:S05]  /*19f0*/  BRA.DIV ~URZ, `(.L_x_1989) ;  /* 0x000007e27f007947 */ /* 0x000fea000b800000 */
[----:B------:R3:W4:Y:S02]  /*1a00*/  SHFL.BFLY PT, R26, R27, 0x10, 0x1f ;  /* 0x0e001f001b1a7f89 */ /* 0x00072400000e0000 */
.L_x_1998:
[----:B---34-:R-:W-:Y:S01]  /*1a10*/  FADD.FTZ R27, R27, R26 ;  /* 0x0000001a1b1b7221 */ /* 0x018fe20000010000 */
[----:B------:R-:W-:Y:S05]  /*1a20*/  BRA.DIV ~URZ, `(.L_x_1990) ;  /* 0x000008127f007947 */ /* 0x000fea000b800000 */
[----:B--2---:R-:W2:Y:S02]  /*1a30*/  SHFL.BFLY PT, R2, R27, 0x8, 0x1f ;  /* 0x0d001f001b027f89 */ /* 0x004ea400000e0000 */
[----:B--2---:R-:W-:-:S05]  /*1a40*/  FADD.FTZ R2, R27, R2 ;  /* 0x000000021b027221 */ /* 0x004fca0000010000 */
[----:B------:R-:W2:Y:S02]  /*1a50*/  SHFL.BFLY PT, R3, R2, 0x4, 0x1f ;  /* 0x0c801f0002037f89 */ /* 0x000ea400000e0000 */
[----:B--2---:R-:W-:-:S05]  /*1a60*/  FADD.FTZ R3, R2, R3 ;  /* 0x0000000302037221 */ /* 0x004fca0000010000 */
[----:B------:R-:W2:Y:S02]  /*1a70*/  SHFL.BFLY PT, R24, R3, 0x2, 0x1f ;  /* 0x0c401f0003187f89 */ /* 0x000ea400000e0000 */
[----:B--2---:R-:W-:-:S05]  /*1a80*/  FADD.FTZ R27, R3, R24 ;  /* 0x00000018031b7221 */ /* 0x004fca0000010000 */
[----:B------:R2:W3:Y:S02]  /*1a90*/  SHFL.BFLY PT, R26, R27, 0x1, 0x1f ;  /* 0x0c201f001b1a7f89 */ /* 0x0004e400000e0000 */
.L_x_1999:
[----:B------:R-:W4:Y:S01]  /*1aa0*/  @!P1 LDS.U16 R2, [R12] ;  /* 0x000000000c029984 */ /* 0x000f220000000400 */
[----:B------:R-:W-:Y:S01]  /*1ab0*/  HFMA2.MMA R23, -RZ, RZ, 1.125, 0 ;  /* 0x3c800000ff177435 */ /* 0x000fe200000001ff */
[----:B---3--:R-:W-:Y:S01]  /*1ac0*/  FADD.FTZ R26, R26, R27 ;  /* 0x0000001b1a1a7221 */ /* 0x008fe20000010000 */
[----:B------:R-:W-:Y:S01]  /*1ad0*/  FSEL R25, R11, R8, !P0 ;  /* 0x000000080b197208 */ /* 0x000fe20004000000 */
[----:B------:R-:W3:Y:S01]  /*1ae0*/  @!P1 LDS.U16 R3, [R16] ;  /* 0x0000000010039984 */ /* 0x000ee20000000400 */
[----:B------:R-:W-:Y:S01]  /*1af0*/  IMAD R4, R4, 0x40, R5 ;  /* 0x0000004004047824 */ /* 0x000fe200078e0205 */
[----:B------:R-:W-:Y:S01]  /*1b00*/  IADD3 R7, R7, -0x2, RZ ;  /* 0xfffffffe07077810 */ /* 0x000fe20007ffe0ff */
[----:B------:R-:W-:Y:S01]  /*1b10*/  IMAD.MOV.U32 R5, RZ, RZ, 0x2 ;  /* 0x00000002ff057424 */ /* 0x000fe200078e00ff */
[----:B------:R-:W-:-:S03]  /*1b20*/  IADD3 R14, R14, 0x2, RZ ;  /* 0x000000020e0e7810 */ /* 0x000fc60007ffe0ff */
[----:B------:R-:W-:Y:S01]  /*1b30*/  FFMA.FTZ R26, R26, R23, c[0x0][0x174] ;  /* 0x00005d001a1a7623 */ /* 0x000fe20000010017 */
[----:B------:R-:W-:Y:S02]  /*1b40*/  FSEL R23, R10, R9, !P0 ;  /* 0x000000090a177208 */ /* 0x000fe40004000000 */
[----:B------:R-:W-:-:S03]  /*1b50*/  ISETP.NE.AND P0, PT, R7, RZ, PT ;  /* 0x000000ff0700720c */ /* 0x000fc60003f05270 */
[----:B------:R-:W5:Y:S02]  /*1b60*/  MUFU.RSQ R26, R26 ;  /* 0x0000001a001a7308 */ /* 0x000f640000001400 */
[C---:B-----5:R-:W-:Y:S02]  /*1b70*/  FMUL.FTZ R25, R26.reuse, R25 ;  /* 0x000000191a197220 */ /* 0x060fe40000410000 */
[----:B------:R-:W-:Y:S02]  /*1b80*/  FMUL.FTZ R23, R26, R23 ;  /* 0x000000171a177220 */ /* 0x000fe40000410000 */
[----:B------:R-:W-:Y:S02]  /*1b90*/  FMUL.FTZ R6, R6, R25 ;  /* 0x0000001906067220 */ /* 0x000fe40000410000 */
[----:B------:R-:W-:Y:S01]  /*1ba0*/  FMUL.FTZ R23, R0, R23 ;  /* 0x0000001700177220 */ /* 0x000fe20000410000 */
[----:B----4-:R-:W-:Y:S02]  /*1bb0*/  @!P1 PRMT R2, RZ, 0x5410, R2 ;  /* 0x00005410ff029816 */ /* 0x010fe40000000002 */
[----:B---3--:R-:W-:-:S03]  /*1bc0*/  @!P1 PRMT R3, RZ, 0x5410, R3 ;  /* 0x00005410ff039816 */ /* 0x008fc60000000003 */
[CC--:B------:R-:W-:Y:S02]  /*1bd0*/  @!P1 FMUL.FTZ R0, R6.reuse, R2.reuse ;  /* 0x0000000206009220 */ /* 0x0c0fe40000410000 */
[C---:B------:R-:W-:Y:S02]  /*1be0*/  @!P1 FMUL.FTZ R2, R23.reuse, R2 ;  /* 0x0000000217029220 */ /* 0x040fe40000410000 */
[-C--:B------:R-:W-:Y:S02]  /*1bf0*/  @!P1 FFMA.FTZ R0, R23, R3.reuse, -R0 ;  /* 0x0000000317009223 */ /* 0x080fe40000010800 */
[----:B------:R-:W-:Y:S02]  /*1c00*/  @!P1 FFMA.FTZ R6, R6, R3, R2 ;  /* 0x0000000306069223 */ /* 0x000fe40000010002 */
[----:B------:R-:W-:Y:S01]  /*1c10*/  IMAD.WIDE R2, R4, R5, c[0x0][0x160] ;  /* 0x0000580004027625 */ /* 0x000fe200078e0205 */
[----:B------:R-:W-:-:S04]  /*1c20*/  @!P1 MOV R23, R0 ;  /* 0x0000000000179202 */ /* 0x000fc80000000f00 */
[----:B------:R-:W-:-:S05]  /*1c30*/  F2FP.PACK_AB R23, R6, R23 ;  /* 0x000000170617723e */ /* 0x000fca00000000ff */
[----:B------:R3:W-:Y:S02]  /*1c40*/  STG.E [R2.64], R23 ;  /* 0x0000001702007986 */ /* 0x0007e4000c101906 */
[----:B-123--:R-:W-:Y:S05]  /*1c50*/  @P0 BRA `(.L_x_1991) ;  /* 0xfffff99000000947 */ /* 0x00efea000383ffff */
.L_x_1984:
[----:B------:R-:W-:Y:S05]  /*1c60*/  BSYNC B0 ;  /* 0x0000000000007941 */ /* 0x000fea0003800000 */
.L_x_1983:
[----:B------:R-:W-:-:S13]  /*1c70*/  ISETP.NE.AND P0, PT, R15, RZ, PT ;  /* 0x000000ff0f00720c */ /* 0x000fda0003f05270 */
[----:B------:R-:W-:Y:S05]  /*1c80*/  @!P0 EXIT ;  /* 0x000000000000894d */ /* 0x000fea0003800000 */
[----:B------:R-:W-:Y:S02]  /*1c90*/  IMAD R17, R14, 0x80, R17 ;  /* 0x000000800e117824 */ /* 0x000fe400078e0211 */
[----:B------:R-:W-:-:S04]  /*1ca0*/  IMAD.IADD R3, R21, 0x1, R14 ;  /* 0x0000000115037824 */ /* 0x000fc800078e020e */
[----:B------:R-:W1:Y:S01]  /*1cb0*/  LDS R17, [R17] ;  /* 0x0000000011117984 */ /* 0x000e620000000800 */
[----:B------:R-:W-:-:S04]  /*1cc0*/  ISETP.GE.AND P1, PT, R3, c[0x0][0x168], PT ;  /* 0x00005a0003007a0c */ /* 0x000fc80003f26270 */
[----:B------:R-:W-:Y:S02]  /*1cd0*/  SEL R4, RZ, c[0x0][0x168], !P1 ;  /* 0x00005a00ff047a07 */ /* 0x000fe40004800000 */
[----:B------:R-:W-:-:S03]  /*1ce0*/  SEL R13, R18, R13, !P1 ;  /* 0x0000000d120d7207 */ /* 0x000fc60004800000 */
[----:B------:R-:W-:Y:S01]  /*1cf0*/  IMAD.IADD R3, R3, 0x1, -R4 ;  /* 0x0000000103037824 */ /* 0x000fe200078e0a04 */
[----:B------:R-:W-:Y:S01]  /*1d00*/  IADD3 R20, R20, R13, RZ ;  /* 0x0000000d14147210 */ /* 0x000fe20007ffe0ff */
[--C-:B-1----:R-:W-:Y:S02]  /*1d10*/  HADD2.F32 R0, -RZ, R17.reuse.H0_H0 ;  /* 0x20000011ff007230 */ /* 0x102fe40000004100 */
[----:B------:R-:W-:-:S03]  /*1d20*/  HADD2.F32 R2, -RZ, R17.H1_H1 ;  /* 0x30000011ff027230 */ /* 0x000fc60000004100 */
[----:B------:R-:W-:-:S04]  /*1d30*/  FFMA.FTZ R5, R0, R0, RZ ;  /* 0x0000000000057223 */ /* 0x000fc800000100ff */
[----:B------:R-:W-:Y:S01]  /*1d40*/  FFMA.FTZ R27, R2, R2, R5 ;  /* 0x00000002021b7223 */ /* 0x000fe20000010005 */
[----:B------:R-:W-:Y:S05]  /*1d50*/  BRA.DIV ~URZ, `(.L_x_1992) ;  /* 0x000006627f007947 */ /* 0x000fea000b800000 */
[----:B------:R1:W2:Y:S02]  /*1d60*/  SHFL.BFLY PT, R26, R27, 0x10, 0x1f ;  /* 0x0e001f001b1a7f89 */ /* 0x0002a400000e0000 */
.L_x_2000:
        /* <DEDUP_REMOVED lines=9> */
.L_x_2001:
[----:B------:R-:W-:Y:S01]  /*1e00*/  ISETP.NE.AND P0, PT, R14, RZ, PT ;  /* 0x000000ff0e00720c */ /* 0x000fe20003f05270 */
[----:B------:R-:W-:Y:S01]  /*1e10*/  BSSY B0, `(.L_x_1994) ;  /* 0x0000004000007945 */ /* 0x000fe20003800000 */
[----:B------:R-:W-:-:S11]  /*1e20*/  ISETP.GE.AND P2, PT, R22, R19, PT ;  /* 0x000000131600720c */ /* 0x000fd60003f46270 */
[----:B------:R-:W-:Y:S05]  /*1e30*/  @P0 BRA `(.L_x_1995) ;  /* 0x0000001000000947 */ /* 0x000fea0003800000 */
[----:B------:R-:W-:-:S04]  /*1e40*/  DEPBAR.LE SB0, 0x0 ;  /* 0x000080000000791a */ /* 0x000fc80000000000 */
.L_x_1995:
[----:B------:R-:W-:Y:S05]  /*1e50*/  BSYNC B0 ;  /* 0x0000000000007941 */ /* 0x000fea0003800000 */
.L_x_1994:
[----:B------:R-:W3:Y:S01]  /*1e60*/  @!P2 LDS.U16 R12, [R12] ;  /* 0x000000000c0ca984 */ /* 0x000ee20000000400 */
[----:B------:R-:W-:Y:S01]  /*1e70*/  IMAD.MOV.U32 R5, RZ, RZ, 0x3c800000 ;  /* 0x3c800000ff057424 */ /* 0x000fe200078e00ff */
[----:B------:R-:W-:Y:S01]  /*1e80*/  FSEL R11, R11, R8, !P1 ;  /* 0x000000080b0b7208 */ /* 0x000fe20004800000 */
[----:B--2---:R-:W-:Y:S01]  /*1e90*/  FADD.FTZ R26, R26, R27 ;  /* 0x0000001b1a1a7221 */ /* 0x004fe20000010000 */
[----:B------:R-:W2:Y:S01]  /*1ea0*/  @!P2 LDS.U16 R16, [R16] ;  /* 0x000000001010a984 */ /* 0x000ea20000000400 */
[----:B------:R-:W-:Y:S02]  /*1eb0*/  FSEL R9, R10, R9, !P1 ;  /* 0x000000090a097208 */ /* 0x000fe40004800000 */
[----:B------:R-:W-:Y:S01]  /*1ec0*/  FFMA.FTZ R26, R26, R5, c[0x0][0x174] ;  /* 0x00005d001a1a7623 */ /* 0x000fe20000010005 */
[----:B------:R-:W-:-:S05]  /*1ed0*/  LEA R3, R3, R20, 0x6 ;  /* 0x0000001403037211 */ /* 0x000fca00078e30ff */
[----:B------:R-:W4:Y:S02]  /*1ee0*/  MUFU.RSQ R26, R26 ;  /* 0x0000001a001a7308 */ /* 0x000f240000001400 */
[C---:B----4-:R-:W-:Y:S02]  /*1ef0*/  FMUL.FTZ R11, R26.reuse, R11 ;  /* 0x0000000b1a0b7220 */ /* 0x050fe40000410000 */
[----:B------:R-:W-:Y:S02]  /*1f00*/  FMUL.FTZ R9, R26, R9 ;  /* 0x000000091a097220 */ /* 0x000fe40000410000 */
[----:B------:R-:W-:Y:S02]  /*1f10*/  FMUL.FTZ R11, R2, R11 ;  /* 0x0000000b020b7220 */ /* 0x000fe40000410000 */
[----:B------:R-:W-:Y:S02]  /*1f20*/  FMUL.FTZ R0, R0, R9 ;  /* 0x0000000900007220 */ /* 0x000fe40000410000 */
[----:B------:R-:W-:Y:S01]  /*1f30*/  IMAD.MOV.U32 R2, RZ, RZ, 0x2 ;  /* 0x00000002ff027424 */ /* 0x000fe200078e00ff */
[----:B---3--:R-:W-:-:S03]  /*1f40*/  @!P2 PRMT R12, RZ, 0x5410, R12 ;  /* 0x00005410ff0ca816 */ /* 0x008fc6000000000c */
[----:B------:R-:W-:Y:S01]  /*1f50*/  IMAD.WIDE R2, R3, R2, c[0x0][0x160] ;  /* 0x0000580003027625 */ /* 0x000fe200078e0202 */
[----:B--2---:R-:W-:-:S03]  /*1f60*/  @!P2 PRMT R16, RZ, 0x5410, R16 ;  /* 0x00005410ff10a816 */ /* 0x004fc60000000010 */
[CC--:B------:R-:W-:Y:S02]  /*1f70*/  @!P2 FMUL.FTZ R5, R11.reuse, R12.reuse ;  /* 0x0000000c0b05a220 */ /* 0x0c0fe40000410000 */
[C---:B------:R-:W-:Y:S02]  /*1f80*/  @!P2 FMUL.FTZ R12, R0.reuse, R12 ;  /* 0x0000000c000ca220 */ /* 0x040fe40000410000 */
[-C--:B------:R-:W-:Y:S02]  /*1f90*/  @!P2 FFMA.FTZ R5, R0, R16.reuse, -R5 ;  /* 0x000000100005a223 */ /* 0x080fe40000010805 */
[----:B------:R-:W-:Y:S02]  /*1fa0*/  @!P2 FFMA.FTZ R11, R11, R16, R12 ;  /* 0x000000100b0ba223 */ /* 0x000fe4000001000c */
[----:B------:R-:W-:-:S05]  /*1fb0*/  @!P2 IMAD.MOV.U32 R0, RZ, RZ, R5 ;  /* 0x000000ffff00a224 */ /* 0x000fca00078e0005 */
[----:B------:R-:W-:-:S05]  /*1fc0*/  F2FP.PACK_AB R11, R11, R0 ;  /* 0x000000000b0b723e */ /* 0x000fca00000000ff */
[----:B------:R-:W-:Y:S01]  /*1fd0*/  STG.E [R2.64], R11 ;  /* 0x0000000b02007986 */ /* 0x000fe2000c101906 */
[----:B------:R-:W-:Y:S05]  /*1fe0*/  EXIT ;  /* 0x000000000000794d */ /* 0x000fea0003800000 */
.L_x_1985:
[----:B------:R-:W-:Y:S01]  /*1ff0*/  HFMA2.MMA R25, -RZ, RZ, 0, 9.5367431640625e-07 ;  /* 0x00000010ff197435 */ /* 0x000fe200000001ff */
[----:B------:R-:W-:Y:S01]  /*2000*/  IMAD.MOV.U32 R26, RZ, RZ, 0x1f ;  /* 0x0000001fff1a7424 */ /* 0x000fe200078e00ff */
[----:B------:R-:W-:Y:S01]  /*2010*/  MOV R24, 0x2040 ;  /* 0x0000204000187802 */ /* 0x000fe20000000f00 */
[----:B------:R-:W-:-:S03]  /*2020*/  IMAD.MOV.U32 R23, RZ, RZ, -0x1 ;  /* 0xffffffffff177424 */ /* 0x000fc600078e00ff */
[----:B------:R-:W-:Y:S05]  /*2030*/  CALL.REL.NOINC `($__internal_107_$__cuda_sm70_shflsync_bfly_p) ;  /* 0x0000056000007944 */ /* 0x000fea0003c00000 */
[----:B--2---:R-:W-:Y:S05]  /*2040*/  BRA `(.L_x_1996) ;  /* 0xfffff68000007947 */ /* 0x004fea000383ffff */
.L_x_1986:
[----:B------:R-:W-:Y:S01]  /*2050*/  MOV R25, 0x8 ;  /* 0x0000000800197802 */ /* 0x000fe20000000f00 */
[----:B------:R-:W-:Y:S01]  /*2060*/  IMAD.MOV.U32 R26, RZ, RZ, 0x1f ;  /* 0x0000001fff1a7424 */ /* 0x000fe200078e00ff */
[----:B------:R-:W-:Y:S01]  /*2070*/  MOV R24, 0x20a0 ;  /* 0x000020a000187802 */ /* 0x000fe20000000f00 */
[----:B------:R-:W-:Y:S02]  /*2080*/  IMAD.MOV.U32 R23, RZ, RZ, -0x1 ;  /* 0xffffffffff177424 */ /* 0x000fe400078e00ff */
[----:B------:R-:W-:Y:S05]  /*2090*/  CALL.REL.NOINC `($__internal_107_$__cuda_sm70_shflsync_bfly_p) ;  /* 0x0000050000007944 */ /* 0x000fea0003c00000 */
[----:B------:R-:W-:Y:S01]  /*20a0*/  HFMA2.MMA R25, -RZ, RZ, 0, 2.384185791015625e-07 ;  /* 0x00000004ff197435 */ /* 0x000fe200000001ff */
[----:B--2---:R-:W-:Y:S01]  /*20b0*/  FADD.FTZ R27, R27, R26 ;  /* 0x0000001a1b1b7221 */ /* 0x004fe20000010000 */
[----:B------:R-:W-:Y:S01]  /*20c0*/  MOV R24, 0x2100 ;  /* 0x0000210000187802 */ /* 0x000fe20000000f00 */
[----:B------:R-:W-:-:S02]  /*20d0*/  IMAD.MOV.U32 R26, RZ, RZ, 0x1f ;  /* 0x0000001fff1a7424 */ /* 0x000fc400078e00ff */
[----:B------:R-:W-:Y:S02]  /*20e0*/  IMAD.MOV.U32 R23, RZ, RZ, -0x1 ;  /* 0xffffffffff177424 */ /* 0x000fe400078e00ff */
[----:B------:R-:W-:Y:S05]  /*20f0*/  CALL.REL.NOINC `($__internal_107_$__cuda_sm70_shflsync_bfly_p) ;  /* 0x000004a000007944 */ /* 0x000fea0003c00000 */
[----:B--2---:R-:W-:Y:S01]  /*2100*/  FADD.FTZ R27, R27, R26 ;  /* 0x0000001a1b1b7221 */ /* 0x004fe20000010000 */
[----:B------:R-:W-:Y:S01]  /*2110*/  MOV R25, 0x2 ;  /* 0x0000000200197802 */ /* 0x000fe20000000f00 */
[----:B------:R-:W-:Y:S01]  /*2120*/  IMAD.MOV.U32 R26, RZ, RZ, 0x1f ;  /* 0x0000001fff1a7424 */ /* 0x000fe200078e00ff */
[----:B------:R-:W-:Y:S01]  /*2130*/  MOV R24, 0x2160 ;  /* 0x0000216000187802 */ /* 0x000fe20000000f00 */
[----:B------:R-:W-:Y:S02]  /*2140*/  IMAD.MOV.U32 R23, RZ, RZ, -0x1 ;  /* 0xffffffffff177424 */ /* 0x000fe400078e00ff */
[----:B------:R-:W-:Y:S05]  /*2150*/  CALL.REL.NOINC `($__internal_107_$__cuda_sm70_shflsync_bfly_p) ;  /* 0x0000044000007944 */ /* 0x000fea0003c00000 */
[----:B--2---:R-:W-:Y:S01]  /*2160*/  FADD.FTZ R28, R27, R26 ;  /* 0x0000001a1b1c7221 */ /* 0x004fe20000010000 */
[----:B------:R-:W-:Y:S01]  /*2170*/  HFMA2.MMA R25, -RZ, RZ, 0, 5.9604644775390625e-08 ;  /* 0x00000001ff197435 */ /* 0x000fe200000001ff */
[----:B------:R-:W-:Y:S01]  /*2180*/  IMAD.MOV.U32 R26, RZ, RZ, 0x1f ;  /* 0x0000001fff1a7424 */ /* 0x000fe200078e00ff */
[----:B------:R-:W-:Y:S01]  /*2190*/  MOV R24, 0x21d0 ;  /* 0x000021d000187802 */ /* 0x000fe20000000f00 */
[----:B------:R-:W-:Y:S01]  /*21a0*/  IMAD.MOV.U32 R23, RZ, RZ, -0x1 ;  /* 0xffffffffff177424 */ /* 0x000fe200078e00ff */
[----:B------:R-:W-:Y:S02]  /*21b0*/  MOV R27, R28 ;  /* 0x0000001c001b7202 */ /* 0x000fe40000000f00 */
[----:B------:R-:W-:Y:S05]  /*21c0*/  CALL.REL.NOINC `($__internal_107_$__cuda_sm70_shflsync_bfly_p) ;  /* 0x000003d000007944 */ /* 0x000fea0003c00000 */
[----:B--2---:R-:W-:Y:S05]  /*21d0*/  BRA `(.L_x_1997) ;  /* 0xfffff58000007947 */ /* 0x004fea000383ffff */
.L_x_1989:
[----:B--2---:R-:W-:Y:S01]  /*21e0*/  IMAD.MOV.U32 R25, RZ, RZ, 0x10 ;  /* 0x00000010ff197424 */ /* 0x004fe200078e00ff */
[----:B------:R-:W-:Y:S01]  /*21f0*/  MOV R23, 0xffffffff ;  /* 0xffffffff00177802 */ /* 0x000fe20000000f00 */
[----:B------:R-:W-:Y:S01]  /*2200*/  IMAD.MOV.U32 R26, RZ, RZ, 0x1f ;  /* 0x0000001fff1a7424 */ /* 0x000fe200078e00ff */
[----:B------:R-:W-:-:S02]  /*2210*/  MOV R24, 0x2230 ;  /* 0x0000223000187802 */ /* 0x000fc40000000f00 */
[----:B-1----:R-:W-:Y:S05]  /*2220*/  CALL.REL.NOINC `($__internal_107_$__cuda_sm70_shflsync_bfly_p) ;  /* 0x0000037000007944 */ /* 0x002fea0003c00000 */
[----:B--2---:R-:W-:Y:S05]  /*2230*/  BRA `(.L_x_1998) ;  /* 0xfffff7d000007947 */ /* 0x004fea000383ffff */
.L_x_1990:
[----:B--2---:R-:W-:Y:S01]  /*2240*/  IMAD.MOV.U32 R25, RZ, RZ, 0x8 ;  /* 0x00000008ff197424 */ /* 0x004fe200078e00ff */
[----:B------:R-:W-:Y:S01]  /*2250*/  MOV R23, 0xffffffff ;  /* 0xffffffff00177802 */ /* 0x000fe20000000f00 */
[----:B------:R-:W-:Y:S01]  /*2260*/  IMAD.MOV.U32 R26, RZ, RZ, 0x1f ;  /* 0x0000001fff1a7424 */ /* 0x000fe200078e00ff */
[----:B------:R-:W-:-:S02]  /*2270*/  MOV R24, 0x2290 ;  /* 0x0000229000187802 */ /* 0x000fc40000000f00 */
[----:B-1----:R-:W-:Y:S05]  /*2280*/  CALL.REL.NOINC `($__internal_107_$__cuda_sm70_shflsync_bfly_p) ;  /* 0x0000031000007944 */ /* 0x002fea0003c00000 */
[----:B--2---:R-:W-:Y:S01]  /*2290*/  FADD.FTZ R27, R27, R26 ;  /* 0x0000001a1b1b7221 */ /* 0x004fe20000010000 */
[----:B------:R-:W-:Y:S01]  /*22a0*/  MOV R23, 0xffffffff ;  /* 0xffffffff00177802 */ /* 0x000fe20000000f00 */
[----:B------:R-:W-:Y:S01]  /*22b0*/  IMAD.MOV.U32 R25, RZ, RZ, 0x4 ;  /* 0x00000004ff197424 */ /* 0x000fe200078e00ff */
[----:B------:R-:W-:Y:S01]  /*22c0*/  MOV R24, 0x22f0 ;  /* 0x000022f000187802 */ /* 0x000fe20000000f00 */
[----:B------:R-:W-:-:S02]  /*22d0*/  IMAD.MOV.U32 R26, RZ, RZ, 0x1f ;  /* 0x0000001fff1a7424 */ /* 0x000fc400078e00ff */
[----:B------:R-:W-:Y:S05]  /*22e0*/  CALL.REL.NOINC `($__internal_107_$__cuda_sm70_shflsync_bfly_p) ;  /* 0x000002b000007944 */ /* 0x000fea0003c00000 */
        /* <DEDUP_REMOVED lines=12> */
[----:B--2---:R-:W-:Y:S05]  /*23b0*/  BRA `(.L_x_1999) ;  /* 0xfffff6e000007947 */ /* 0x004fea000383ffff */
.L_x_1992:
[----:B------:R-:W-:Y:S01]  /*23c0*/  IMAD.MOV.U32 R25, RZ, RZ, 0x10 ;  /* 0x00000010ff197424 */ /* 0x000fe200078e00ff */
[----:B------:R-:W-:Y:S01]  /*23d0*/  MOV R23, 0xffffffff ;  /* 0xffffffff00177802 */ /* 0x000fe20000000f00 */
[----:B------:R-:W-:Y:S01]  /*23e0*/  IMAD.MOV.U32 R26, RZ, RZ, 0x1f ;  /* 0x0000001fff1a7424 */ /* 0x000fe200078e00ff */
[----:B------:R-:W-:-:S02]  /*23f0*/  MOV R24, 0x2410 ;  /* 0x0000241000187802 */ /* 0x000fc40000000f00 */
[----:B------:R-:W-:Y:S05]  /*2400*/  CALL.REL.NOINC `($__internal_107_$__cuda_sm70_shflsync_bfly_p) ;  /* 0x0000019000007944 */ /* 0x000fea0003c00000 */
[----:B--2---:R-:W-:Y:S05]  /*2410*/  BRA `(.L_x_2000) ;  /* 0xfffff95000007947 */ /* 0x004fea000383ffff */
.L_x_1993:
[----:B------:R-:W-:Y:S01]  /*2420*/  IMAD.MOV.U32 R25, RZ, RZ, 0x8 ;  /* 0x00000008ff197424 */ /* 0x000fe200078e00ff */
[----:B------:R-:W-:Y:S01]  /*2430*/  MOV R23, 0xffffffff ;  /* 0xffffffff00177802 */ /* 0x000fe20000000f00 */
[----:B------:R-:W-:Y:S01]  /*2440*/  IMAD.MOV.U32 R26, RZ, RZ, 0x1f ;  /* 0x0000001fff1a7424 */ /* 0x000fe200078e00ff */
[----:B------:R-:W-:-:S02]  /*2450*/  MOV R24, 0x2470 ;  /* 0x0000247000187802 */ /* 0x000fc40000000f00 */
        /* <DEDUP_REMOVED lines=20> */
        .weak           $__internal_107_$__cuda_sm70_shflsync_bfly_p
        .type           $__internal_107_$__cuda_sm70_shflsync_bfly_p,@function
        .size           $__internal_107_$__cuda_sm70_shflsync_bfly_p,(.L_x_3743 - $__internal_107_$__cuda_sm70_shflsync_bfly_p)
$__internal_107_$__cuda_sm70_shflsync_bfly_p:
[----:B------:R-:W-:Y:S04]  /*25a0*/  WARPSYNC R23 ;  /* 0x0000001700007348 */ /* 0x000fe80003800000 */
[----:B------:R1:W2:Y:S02]  /*25b0*/  SHFL.BFLY PT, R26, R27, R25, R26 ;  /* 0x0c0000191b1a7389 */ /* 0x0002a400000e001a */
[----:B-1----:R-:W-:-:S04]  /*25c0*/  IMAD.MOV.U32 R25, RZ, RZ, 0x0 ;  /* 0x00000000ff197424 */ /* 0x002fc800078e00ff */
[----:B------:R-:W-:Y:S05]  /*25d0*/  RET.REL.NODEC R24 `(_ZN12tensorrt_llm7kernels32fusedQKNormRopeKernelNTokenHeadsIN3c104HalfENS2_8BFloat16ELi64ELb1ELi8EEEvPviiifPKvS7_S7_PKlii) ;  /* 0xffffda2018007950 */ /* 0x000fea0003c3ffff */
.L_x_2002:
        /* <DEDUP_REMOVED lines=10> */
.L_x_3743:


//--------------------- .text._ZN12tensorrt_llm7kernels32fusedQKNormRopeKernelNTokenHeadsIN3c104HalfENS2_8BFloat16ELi256ELb0ELi4EEEvPviiifPKvS7_S7_PKlii --------------------------
	.section	.text._ZN12tensorrt_llm7kernels32fusedQKNormRopeKernelNTokenHeadsIN3c104HalfENS2_8BFloat16ELi256ELb0ELi4EEEvPviiifPKvS7_S7_PKlii,"ax",@progbits
	.sectioninfo	@"SHI_REGISTERS=56"
	.align	128
        .global         _ZN12tensorrt_llm7kernels32fusedQKNormRopeKernelNTokenHeadsIN3c104HalfENS2_8BFloat16ELi256ELb0ELi4EEEvPviiifPKvS7_S7_PKlii
        .type           _ZN12tensorrt_llm7kernels32fusedQKNormRopeKernelNTokenHeadsIN3c104HalfENS2_8BFloat16ELi256ELb0ELi4EEEvPviiifPKvS7_S7_PKlii,@function
        .size           _ZN12tensorrt_llm7kernels32fusedQKNormRopeKernelNTokenHeadsIN3c104HalfENS2_8BFloat16ELi256ELb0ELi4EEEvPviiifPKvS7_S7_PKlii,(.L_x_3745 - _ZN12tensorrt_llm7kernels32fusedQKNormRopeKernelNTokenHeadsIN3c104HalfENS2_8BFloat16ELi256ELb0ELi4EEEvPviiifPKvS7_S7_PKlii)
        .other          _ZN12tensorrt_llm7kernels32fusedQKNormRopeKernelNTokenHeadsIN3c104HalfENS2_8BFloat16ELi256ELb0ELi4EEEvPviiifPKvS7_S7_PKlii,@"STO_CUDA_ENTRY STV_DEFAULT"
_ZN12tensorrt_llm7kernels32fusedQKNormRopeKernelNTokenHeadsIN3c104HalfENS2_8BFloat16ELi256ELb0ELi4EEEvPviiifPKvS7_S7_PKlii:
.text._ZN12tensorrt_llm7kernels32fusedQKNormRopeKernelNTokenHeadsIN3c104HalfENS2_8BFloat16ELi256ELb0ELi4EEEvPviiifPKvS7_S7_PKlii:
        /* <DEDUP_REMOVED lines=74> */
.L_x_2007:
        /* <DEDUP_REMOVED lines=45> */
.L_x_2006:
[----:B------:R-:W-:Y:S05]  /*0770*/  BSYNC B1 ;  /* 0x0000000000017941 */ /* 0x000fea0003800000 */
.L_x_2005:
        /* <DEDUP_REMOVED lines=9> */
.L_x_2008:
        /* <DEDUP_REMOVED lines=16> */
.L_x_2004:
[----:B------:R-:W-:Y:S05]  /*0910*/  BSYNC B0 ;  /* 0x0000000000007941 */ /* 0x000fea0003800000 */
.L_x_2003:
        /* <DEDUP_REMOVED lines=36> */
.L_x_2013:
        /* <DEDUP_REMOVED lines=13> */
.L_x_2012:
[----:B------:R-:W-:Y:S05]  /*0c30*/  BSYNC B1 ;  /* 0x0000000000017941 */ /* 0x000fea0003800000 */
.L_x_2011:
        /* <DEDUP_REMOVED lines=22> */
.L_x_2016:
        /* <DEDUP_REMOVED lines=49> */
.L_x_2015:
[----:B------:R-:W-:Y:S05]  /*10b0*/  BSYNC B1 ;  /* 0x0000000000017941 */ /* 0x000fea0003800000 */
.L_x_2014:
        /* <DEDUP_REMOVED lines=32> */
.L_x_2018:
[----:B------:R-:W-:Y:S05]  /*12c0*/  BSYNC B1 ;  /* 0x0000000000017941 */ /* 0x000fea0003800000 */
.L_x_2017:
        /* <DEDUP_REMOVED lines=15> */
.L_x_2010:
[----:B------:R-:W-:Y:S05]  /*13c0*/  BSYNC B0 ;  /* 0x0000000000007941 */ /* 0x000fea0003800000 */
.L_x_2009:
        /* <DEDUP_REMOVED lines=162> */
.L_x_2030:
        /* <DEDUP_REMOVED lines=20> */
.L_x_2031:
        /* <DEDUP_REMOVED lines=9> */
.L_x_2032:
        /* <DEDUP_REMOVED lines=31> */
.L_x_2022:
[----:B------:R-:W-:Y:S05]  /*21b0*/  BSYNC B0 ;  /* 0x0000000000007941 */ /* 0x000fea0003800000 */
.L_x_2021:
        /* <DEDUP_REMOVED lines=8> */
[----:B------:R-:W-:Y:S05]  /*2240*/  CALL.REL.NOINC `($__internal_109_$__cuda_sm70_warpsync) ;  /* 0x0000138000007944 */ /* 0x000fea0003c00000 */
.L_x_2025:
[----:B------:R-:W-:-:S06]  /*2250*/  NOP ;  /* 0x0000000000007918 */ /* 0x000fcc0000000000 */
[----:B------:R-:W-:Y:S05]  /*2260*/  BRA.DIV ~URZ, `(.L_x_2026) ;  /* 0x00000b827f007947 */ /* 0x000fea000b800000 */
[----:B------:R-:W-:-:S05]  /*2270*/  IMAD.U32 R13, RZ, RZ, UR5 ;  /* 0x00000005ff0d7e24 */ /* 0x000fca000f8e00ff */
[----:B------:R1:W2:Y:S02]  /*2280*/  SHFL.BFLY PT, R46, R38, R13, 0x1f ;  /* 0x0c001f0d262e7589 */ /* 0x0002a400000e0000 */
.L_x_2033:
        /* <DEDUP_REMOVED lines=114> */
.L_x_2034:
        /* <DEDUP_REMOVED lines=14> */
[----:B------:R-:W-:Y:S05]  /*2a90*/  CALL.REL.NOINC `($__internal_109_$__cuda_sm70_warpsync) ;  /* 0x00000b3000007944 */ /* 0x000fea0003c00000 */
.L_x_2028:
[----:B------:R-:W-:-:S06]  /*2aa0*/  NOP ;  /* 0x0000000000007918 */ /* 0x000fcc0000000000 */
.L_x_2024:
[----:B------:R-:W-:Y:S05]  /*2ab0*/  BSYNC B0 ;  /* 0x0000000000007941 */ /* 0x000fea0003800000 */
.L_x_2023:
        /* <DEDUP_REMOVED lines=19> */
.L_x_2029:
[----:B------:R-:W-:Y:S05]  /*2bf0*/  EXIT ;  /* 0x000000000000794d */ /* 0x000fea0003800000 */
.L_x_2019:
[----:B------:R-:W-:Y:S01]  /*2c00*/  HFMA2.MMA R46, -RZ, RZ, 0, 1.847743988037109375e-06 ;  /* 0x0000001fff2e7435 */ /* 0x000fe200000001ff */
[----:B------:R-:W-:Y:S01]  /*2c10*/  IMAD.MOV.U32 R47, RZ, RZ, 0x10 ;  /* 0x00000010ff2f7424 */ /* 0x000fe200078e00ff */
[----:B------:R-:W-:Y:S01]  /*2c20*/  MOV R12, 0x2c50 ;  /* 0x00002c50000c7802 */ /* 0x000fe20000000f00 */
[----:B------:R-:W-:-:S03]  /*2c30*/  IMAD.MOV.U32 R45, RZ, RZ, -0x1 ;  /* 0xffffffffff2d7424 */ /* 0x000fc600078e00ff */
[----:B------:R-:W-:Y:S05]  /*2c40*/  CALL.REL.NOINC `($__internal_108_$__cuda_sm70_shflsync_bfly_p) ;  /* 0x0000094000007944 */ /* 0x000fea0003c00000 */
[----:B-12---:R-:W-:Y:S05]  /*2c50*/  BRA `(.L_x_2031) ;  /* 0xfffff2d000007947 */ /* 0x006fea000383ffff */
.L_x_2020:
[----:B-1----:R-:W-:Y:S01]  /*2c60*/  IMAD.MOV.U32 R48, RZ, RZ, R49 ;  /* 0x000000ffff307224 */ /* 0x002fe200078e0031 */
[----:B------:R-:W-:Y:S01]  /*2c70*/  MOV R46, 0x1f ;  /* 0x0000001f002e7802 */ /* 0x000fe20000000f00 */
[----:B------:R-:W-:Y:S01]  /*2c80*/  IMAD.MOV.U32 R47, RZ, RZ, 0x8 ;  /* 0x00000008ff2f7424 */ /* 0x000fe200078e00ff */
[----:B------:R-:W-:Y:S01]  /*2c90*/  MOV R12, 0x2cc0 ;  /* 0x00002cc0000c7802 */ /* 0x000fe20000000f00 */
[----:B------:R-:W-:-:S02]  /*2ca0*/  IMAD.MOV.U32 R45, RZ, RZ, -0x1 ;  /* 0xffffffffff2d7424 */ /* 0x000fc400078e00ff */
[----:B------:R-:W-:Y:S05]  /*2cb0*/  CALL.REL.NOINC `($__internal_108_$__cuda_sm70_shflsync_bfly_p) ;  /* 0x000008d000007944 */ /* 0x000fea0003c00000 */
[----:B-12---:R-:W-:Y:S01]  /*2cc0*/  FADD.FTZ R48, R49, R46 ;  /* 0x0000002e31307221 */ /* 0x006fe20000010000 */
[----:B------:R-:W-:Y:S01]  /*2cd0*/  MOV R45, 0xffffffff ;  /* 0xffffffff002d7802 */ /* 0x000fe20000000f00 */
[----:B------:R-:W-:Y:S01]  /*2ce0*/  IMAD.MOV.U32 R47, RZ, RZ, 0x4 ;  /* 0x00000004ff2f7424 */ /* 0x000fe200078e00ff */
[----:B------:R-:W-:Y:S01]  /*2cf0*/  MOV R12, 0x2d20 ;  /* 0x00002d20000c7802 */ /* 0x000fe20000000f00 */
[----:B------:R-:W-:-:S02]  /*2d00*/  IMAD.MOV.U32 R46, RZ, RZ, 0x1f ;  /* 0x0000001fff2e7424 */ /* 0x000fc400078e00ff */
[----:B------:R-:W-:Y:S05]  /*2d10*/  CALL.REL.NOINC `($__internal_108_$__cuda_sm70_shflsync_bfly_p) ;  /* 0x0000087000007944 */ /* 0x000fea0003c00000 */
[----:B-12---:R-:W-:Y:S01]  /*2d20*/  FADD.FTZ R48, R48, R46 ;  /* 0x0000002e30307221 */ /* 0x006fe20000010000 */
[----:B------:R-:W-:Y:S01]  /*2d30*/  MOV R12, 0x2d80 ;  /* 0x00002d80000c7802 */ /* 0x000fe20000000f00 */
[----:B------:R-:W-:-:S02]  /*2d40*/  IMAD.MOV.U32 R47, RZ, RZ, 0x2 ;  /* 0x00000002ff2f7424 */ /* 0x000fc400078e00ff */
[----:B------:R-:W-:Y:S02]  /*2d50*/  IMAD.MOV.U32 R46, RZ, RZ, 0x1f ;  /* 0x0000001fff2e7424 */ /* 0x000fe400078e00ff */
[----:B------:R-:W-:Y:S02]  /*2d60*/  IMAD.MOV.U32 R45, RZ, RZ, -0x1 ;  /* 0xffffffffff2d7424 */ /* 0x000fe400078e00ff */
[----:B------:R-:W-:Y:S05]  /*2d70*/  CALL.REL.NOINC `($__internal_108_$__cuda_sm70_shflsync_bfly_p) ;  /* 0x0000081000007944 */ /* 0x000fea0003c00000 */
[----:B-1----:R-:W-:Y:S01]  /*2d80*/  HFMA2.MMA R47, -RZ, RZ, 0, 5.9604644775390625e-08 ;  /* 0x00000001ff2f7435 */ /* 0x002fe200000001ff */
[----:B--2---:R-:W-:Y:S01]  /*2d90*/  FADD.FTZ R48, R48, R46 ;  /* 0x0000002e30307221 */ /* 0x004fe20000010000 */
[----:B------:R-:W-:Y:S01]  /*2da0*/  MOV R12, 0x2de0 ;  /* 0x00002de0000c7802 */ /* 0x000fe20000000f00 */
[----:B------:R-:W-:Y:S02]  /*2db0*/  IMAD.MOV.U32 R46, RZ, RZ, 0x1f ;  /* 0x0000001fff2e7424 */ /* 0x000fe400078e00ff */
[----:B------:R-:W-:Y:S02]  /*2dc0*/  IMAD.MOV.U32 R45, RZ, RZ, -0x1 ;  /* 0xffffffffff2d7424 */ /* 0x000fe400078e00ff */
[----:B------:R-:W-:Y:S05]  /*2dd0*/  CALL.REL.NOINC `($__internal_108_$__cuda_sm70_shflsync_bfly_p) ;  /* 0x000007b000007944 */ /* 0x000fea0003c00000 */
[----:B-12---:R-:W-:Y:S05]  /*2de0*/  BRA `(.L_x_2032) ;  /* 0xfffff1d000007947 */ /* 0x006fea000383ffff */
.L_x_2026:
[----:B------:R-:W-:Y:S01]  /*2df0*/  IMAD.MOV.U32 R48, RZ, RZ, R38 ;  /* 0x000000ffff307224 */ /* 0x000fe200078e0026 */
[----:B------:R-:W-:Y:S01]  /*2e00*/  MOV R47, UR5 ;  /* 0x00000005002f7c02 */ /* 0x000fe20008000f00 */
[----:B------:R-:W-:Y:S01]  /*2e10*/  IMAD.MOV.U32 R46, RZ, RZ, 0x1f ;  /* 0x0000001fff2e7424 */ /* 0x000fe200078e00ff */
[----:B------:R-:W-:Y:S01]  /*2e20*/  MOV R12, 0x2e50 ;  /* 0x00002e50000c7802 */ /* 0x000fe20000000f00 */
[----:B------:R-:W-:-:S02]  /*2e30*/  IMAD.MOV.U32 R45, RZ, RZ, -0x1 ;  /* 0xffffffffff2d7424 */ /* 0x000fc400078e00ff */
[----:B------:R-:W-:Y:S05]  /*2e40*/  CALL.REL.NOINC `($__internal_108_$__cuda_sm70_shflsync_bfly_p) ;  /* 0x0000074000007944 */ /* 0x000fea0003c00000 */
[----:B-12---:R-:W-:Y:S05]  /*2e50*/  BRA `(.L_x_2033) ;  /* 0xfffff43000007947 */ /* 0x006fea000383ffff */
.L_x_2027:
[----:B------:R-:W-:Y:S01]  /*2e60*/  IMAD.MOV.U32 R48, RZ, RZ, R41 ;  /* 0x000000ffff307224 */ /* 0x000fe200078e0029 */
[----:B------:R-:W-:Y:S01]  /*2e70*/  MOV R47, UR5 ;  /* 0x00000005002f7c02 */ /* 0x000fe20008000f00 */
[----:B------:R-:W-:Y:S01]  /*2e80*/  IMAD.MOV.U32 R46, RZ, RZ, 0x1f ;  /* 0x0000001fff2e7424 */ /* 0x000fe200078e00ff */
[----:B------:R-:W-:Y:S01]  /*2e90*/  MOV R12, 0x2ec0 ;  /* 0x00002ec0000c7802 */ /* 0x000fe20000000f00 */
[----:B------:R-:W-:-:S02]  /*2ea0*/  IMAD.MOV.U32 R45, RZ, RZ, -0x1 ;  /* 0xffffffffff2d7424 */ /* 0x000fc400078e00ff */
[----:B------:R-:W-:Y:S05]  /*2eb0*/  CALL.REL.NOINC `($__internal_108_$__cuda_sm70_shflsync_bfly_p) ;  /* 0x000006d000007944 */ /* 0x000fea0003c00000 */
        /* <DEDUP_REMOVED lines=17> */
[----:B------:R-:W-:Y:S05]  /*2fd0*/  CALL.REL.NOINC `($__internal_108_$__cuda_sm70_shflsync_bfly_p) ;  /* 0x000005b000007944 */ /* 0x000fea0003c00000 */
        /* <DEDUP_REMOVED lines=17> */
[----:B------:R-:W-:Y:S05]  /*30f0*/  CALL.REL.NOINC `($__internal_108_$__cuda_sm70_shflsync_bfly_p) ;  /* 0x0000049000007944 */ /* 0x000fea0003c00000 */
        /* <DEDUP_REMOVED lines=17> */
[----:B------:R-:W-:Y:S05]  /*3210*/  CALL.REL.NOINC `($__internal_108_$__cuda_sm70_shflsync_bfly_p) ;  /* 0x0000037000007944 */ /* 0x000fea0003c00000 */
        /* <DEDUP_REMOVED lines=17> */
[----:B------:R-:W-:Y:S05]  /*3330*/  CALL.REL.NOINC `($__internal_108_$__cuda_sm70_shflsync_bfly_p) ;  /* 0x0000025000007944 */ /* 0x000fea0003c00000 */
        /* <DEDUP_REMOVED lines=36> */
[----:B-12---:R-:W-:Y:S05]  /*3580*/  BRA `(.L_x_2034) ;  /* 0xfffff42000007947 */ /* 0x006fea000383ffff */
        .weak           $__internal_108_$__cuda_sm70_shflsync_bfly_p
        .type           $__internal_108_$__cuda_sm70_shflsync_bfly_p,@function
        .size           $__internal_108_$__cuda_sm70_shflsync_bfly_p,($__internal_109_$__cuda_sm70_warpsync - $__internal_108_$__cuda_sm70_shflsync_bfly_p)
$__internal_108_$__cuda_sm70_shflsync_bfly_p:
[----:B------:R-:W-:Y:S01]  /*3590*/  IMAD.MOV.U32 R13, RZ, RZ, 0x0 ;  /* 0x00000000ff0d7424 */ /* 0x000fe200078e00ff */
[----:B------:R-:W-:Y:S04]  /*35a0*/  WARPSYNC R45 ;  /* 0x0000002d00007348 */ /* 0x000fe80003800000 */
[----:B------:R1:W2:Y:S01]  /*35b0*/  SHFL.BFLY PT, R46, R48, R47, R46 ;  /* 0x0c00002f302e7389 */ /* 0x0002a200000e002e */
[----:B------:R-:W-:Y:S05]  /*35c0*/  RET.REL.NODEC R12 `(_ZN12tensorrt_llm7kernels32fusedQKNormRopeKernelNTokenHeadsIN3c104HalfENS2_8BFloat16ELi256ELb0ELi4EEEvPviiifPKvS7_S7_PKlii) ;  /* 0xffffca300c007950 */ /* 0x000fea0003c3ffff */
        .weak           $__internal_109_$__cuda_sm70_warpsync
        .type           $__internal_109_$__cuda_sm70_warpsync,@function
        .size           $__internal_109_$__cuda_sm70_warpsync,(.L_x_3745 - $__internal_109_$__cuda_sm70_warpsync)
$__internal_109_$__cuda_sm70_warpsync:
[----:B------:R-:W-:Y:S04]  /*35d0*/  WARPSYNC R13 ;  /* 0x0000000d00007348 */ /* 0x000fe80003800000 */
[----:B------:R-:W-:-:S04]  /*35e0*/  IMAD.MOV.U32 R13, RZ, RZ, 0x0 ;  /* 0x00000000ff0d7424 */ /* 0x000fc800078e00ff */
[----:B------:R-:W-:Y:S05]  /*35f0*/  RET.REL.NODEC R12 `(_ZN12tensorrt_llm7kernels32fusedQKNormRopeKernelNTokenHeadsIN3c104HalfENS2_8BFloat16ELi256ELb0ELi4EEEvPviiifPKvS7_S7_PKlii) ;  /* 0xffffca000c007950 */ /* 0x000fea0003c3ffff */
.L_x_2035:
        /* <DEDUP_REMOVED lines=16> */
.L_x_3745:


//--------------------- .text._ZN12tensorrt_llm7kernels32fusedQKNormRopeKernelNTokenHeadsIN3c104HalfENS2_8BFloat16ELi256ELb1ELi4EEEvPviiifPKvS7_S7_PKlii --------------------------
	.section	.text._ZN12tensorrt_llm7kernels32fusedQKNormRopeKernelNTokenHeadsIN3c104HalfENS2_8BFloat16ELi256ELb1ELi4EEEvPviiifPKvS7_S7_PKlii,"ax",@progbits
	.sectioninfo	@"SHI_REGISTERS=48"
	.align	128
        .global         _ZN12tensorrt_llm7kernels32fusedQKNormRopeKernelNTokenHeadsIN3c104HalfENS2_8BFloat16ELi256ELb1ELi4EEEvPviiifPKvS7_S7_PKlii
        .type           _ZN12tensorrt_llm7kernels32fusedQKNormRopeKernelNTokenHeadsIN3c104HalfENS2_8BFloat16ELi256ELb1ELi4EEEvPviiifPKvS7_S7_PKlii,@function
        .size           _ZN12tensorrt_llm7kernels32fusedQKNormRopeKernelNTokenHeadsIN3c104HalfENS2_8BFloat16ELi256ELb1ELi4EEEvPviiifPKvS7_S7_PKlii,(.L_x_3746 - _ZN12tensorrt_llm7kernels32fusedQKNormRopeKernelNTokenHeadsIN3c104HalfENS2_8BFloat16ELi256ELb1ELi4EEEvPviiifPKvS7_S7_PKlii)
        .other          _ZN12tensorrt_llm7kernels32fusedQKNormRopeKernelNTokenHeadsIN3c104HalfENS2_8BFloat16ELi256ELb1ELi4EEEvPviiifPKvS7_S7_PKlii,@"STO_CUDA_ENTRY STV_DEFAULT"
_ZN12tensorrt_llm7kernels32fusedQKNormRopeKernelNTokenHeadsIN3c104HalfENS2_8BFloat16ELi256ELb1ELi4EEEvPviiifPKvS7_S7_PKlii:
.text._ZN12tensorrt_llm7kernels32fusedQKNormRopeKernelNTokenHeadsIN3c104HalfENS2_8BFloat16ELi256ELb1ELi4EEEvPviiifPKvS7_S7_PKlii:
        /* <DEDUP_REMOVED lines=77> */
.L_x_2040:
        /* <DEDUP_REMOVED lines=45> */
.L_x_2039:
[----:B------:R-:W-:Y:S05]  /*07a0*/  BSYNC B1 ;  /* 0x0000000000017941 */ /* 0x000fea0003800000 */
.L_x_2038:
        /* <DEDUP_REMOVED lines=9> */
.L_x_2041:
        /* <DEDUP_REMOVED lines=16> */
.L_x_2037:
[----:B------:R-:W-:Y:S05]  /*0940*/  BSYNC B0 ;  /* 0x0000000000007941 */ /* 0x000fea0003800000 */
.L_x_2036:
        /* <DEDUP_REMOVED lines=36> */
.L_x_2046:
        /* <DEDUP_REMOVED lines=13> */
.L_x_2045:
[----:B------:R-:W-:Y:S05]  /*0c60*/  BSYNC B1 ;  /* 0x0000000000017941 */ /* 0x000fea0003800000 */
.L_x_2044:
        /* <DEDUP_REMOVED lines=22> */
.L_x_2049:
        /* <DEDUP_REMOVED lines=49> */
.L_x_2048:
[----:B------:R-:W-:Y:S05]  /*10e0*/  BSYNC B1 ;  /* 0x0000000000017941 */ /* 0x000fea0003800000 */
.L_x_2047:
        /* <DEDUP_REMOVED lines=32> */
.L_x_2051:
[----:B------:R-:W-:Y:S05]  /*12f0*/  BSYNC B1 ;  /* 0x0000000000017941 */ /* 0x000fea0003800000 */
.L_x_2050:
        /* <DEDUP_REMOVED lines=15> */
.L_x_2043:
[----:B------:R-:W-:Y:S05]  /*13f0*/  BSYNC B0 ;  /* 0x0000000000007941 */ /* 0x000fea0003800000 */
.L_x_2042:
        /* <DEDUP_REMOVED lines=59> */
.L_x_2058:
        /* <DEDUP_REMOVED lines=20> */
.L_x_2059:
        /* <DEDUP_REMOVED lines=9> */
.L_x_2060:
        /* <DEDUP_REMOVED lines=31> */
.L_x_2055:
[----:B------:R-:W-:Y:S05]  /*1b70*/  BSYNC B0 ;  /* 0x0000000000007941 */ /* 0x000fea0003800000 */
.L_x_2054:
        /* <DEDUP_REMOVED lines=37> */
.L_x_2057:
[----:B------:R-:W-:Y:S05]  /*1dd0*/  BSYNC B0 ;  /* 0x0000000000007941 */ /* 0x000fea0003800000 */
.L_x_2056:
        /* <DEDUP_REMOVED lines=19> */
.L_x_2052:
[----:B------:R-:W-:Y:S01]  /*1f10*/  IMAD.MOV.U32 R5, RZ, RZ, 0x10 ;  /* 0x00000010ff057424 */ /* 0x000fe200078e00ff */
[----:B------:R-:W-:Y:S01]  /*1f20*/  MOV R6, 0x1f ;  /* 0x0000001f00067802 */ /* 0x000fe20000000f00 */
[----:B------:R-:W-:Y:S01]  /*1f30*/  IMAD.MOV.U32 R41, RZ, RZ, -0x1 ;  /* 0xffffffffff297424 */ /* 0x000fe200078e00ff */
[----:B------:R-:W-:-:S02]  /*1f40*/  MOV R2, 0x1f60 ;  /* 0x00001f6000027802 */ /* 0x000fc40000000f00 */
[----:B------:R-:W-:Y:S05]  /*1f50*/  CALL.REL.NOINC `($__internal_110_$__cuda_sm70_shflsync_bfly_p) ;  /* 0x000001b000007944 */ /* 0x000fea0003c00000 */
[----:B--2---:R-:W-:Y:S01]  /*1f60*/  IMAD.MOV.U32 R2, RZ, RZ, R5 ;  /* 0x000000ffff027224 */ /* 0x004fe200078e0005 */
[----:B-1----:R-:W-:Y:S05]  /*1f70*/  BRA `(.L_x_2059) ;  /* 0xfffff97000007947 */ /* 0x002fea000383ffff */
.L_x_2053:
[----:B-1----:R-:W-:Y:S01]  /*1f80*/  MOV R4, R40 ;  /* 0x0000002800047202 */ /* 0x002fe20000000f00 */
[----:B------:R-:W-:Y:S01]  /*1f90*/  IMAD.MOV.U32 R5, RZ, RZ, 0x8 ;  /* 0x00000008ff057424 */ /* 0x000fe200078e00ff */
[----:B------:R-:W-:Y:S01]  /*1fa0*/  MOV R41, 0xffffffff ;  /* 0xffffffff00297802 */ /* 0x000fe20000000f00 */
[----:B------:R-:W-:Y:S01]  /*1fb0*/  IMAD.MOV.U32 R6, RZ, RZ, 0x1f ;  /* 0x0000001fff067424 */ /* 0x000fe200078e00ff */
[----:B------:R-:W-:-:S02]  /*1fc0*/  MOV R2, 0x1fe0 ;  /* 0x00001fe000027802 */ /* 0x000fc40000000f00 */
[----:B------:R-:W-:Y:S05]  /*1fd0*/  CALL.REL.NOINC `($__internal_110_$__cuda_sm70_shflsync_bfly_p) ;  /* 0x0000013000007944 */ /* 0x000fea0003c00000 */
[----:B-12---:R-:W-:Y:S01]  /*1fe0*/  FADD.FTZ R4, R40, R5 ;  /* 0x0000000528047221 */ /* 0x006fe20000010000 */
[----:B------:R-:W-:Y:S01]  /*1ff0*/  MOV R41, 0xffffffff ;  /* 0xffffffff00297802 */ /* 0x000fe20000000f00 */
[----:B------:R-:W-:Y:S01]  /*2000*/  IMAD.MOV.U32 R5, RZ, RZ, 0x4 ;  /* 0x00000004ff057424 */ /* 0x000fe200078e00ff */
[----:B------:R-:W-:Y:S01]  /*2010*/  MOV R2, 0x2040 ;  /* 0x0000204000027802 */ /* 0x000fe20000000f00 */
[----:B------:R-:W-:-:S02]  /*2020*/  IMAD.MOV.U32 R6, RZ, RZ, 0x1f ;  /* 0x0000001fff067424 */ /* 0x000fc400078e00ff */
        /* <DEDUP_REMOVED lines=13> */
[----:B-12---:R-:W-:Y:S05]  /*2100*/  BRA `(.L_x_2060) ;  /* 0xfffff87000007947 */ /* 0x006fea000383ffff */
        .weak           $__internal_110_$__cuda_sm70_shflsync_bfly_p
        .type           $__internal_110_$__cuda_sm70_shflsync_bfly_p,@function
        .size           $__internal_110_$__cuda_sm70_shflsync_bfly_p,(.L_x_3746 - $__internal_110_$__cuda_sm70_shflsync_bfly_p)
$__internal_110_$__cuda_sm70_shflsync_bfly_p:
[----:B------:R-:W-:Y:S01]  /*2110*/  IMAD.MOV.U32 R3, RZ, RZ, 0x0 ;  /* 0x00000000ff037424 */ /* 0x000fe200078e00ff */
[----:B------:R-:W-:Y:S04]  /*2120*/  WARPSYNC R41 ;  /* 0x0000002900007348 */ /* 0x000fe80003800000 */
[----:B------:R1:W2:Y:S01]  /*2130*/  SHFL.BFLY PT, R5, R4, R5, R6 ;  /* 0x0c00000504057389 */ /* 0x0002a200000e0006 */
[----:B------:R-:W-:Y:S05]  /*2140*/  RET.REL.NODEC R2 `(_ZN12tensorrt_llm7kernels32fusedQKNormRopeKernelNTokenHeadsIN3c104HalfENS2_8BFloat16ELi256ELb1ELi4EEEvPviiifPKvS7_S7_PKlii) ;  /* 0xffffdeb002007950 */ /* 0x000fea0003c3ffff */
.L_x_2061:
        /* <DEDUP_REMOVED lines=11> */
.L_x_3746:


//--------------------- .text._ZN12tensorrt_llm7kernels32fusedQKNormRopeKernelNTokenHeadsIN3c104HalfENS2_8BFloat16ELi128ELb0ELi4EEEvPviiifPKvS7_S7_PKlii --------------------------
	.section	.text._ZN12tensorrt_llm7kernels32fusedQKNormRopeKernelNTokenHeadsIN3c104HalfENS2_8BFloat16ELi128ELb0ELi4EEEvPviiifPKvS7_S7_PKlii,"ax",@progbits
	.sectioninfo	@"SHI_REGISTERS=39"
	.align	128
        .global         _ZN12tensorrt_llm7kernels32fusedQKNormRopeKernelNTokenHeadsIN3c104HalfENS2_8BFloat16ELi128ELb0ELi4EEEvPviiifPKvS7_S7_PKlii
        .type           _ZN12tensorrt_llm7kernels32fusedQKNormRopeKernelNTokenHeadsIN3c104HalfENS2_8BFloat16ELi128ELb0ELi4EEEvPviiifPKvS7_S7_PKlii,@function
        .size           _ZN12tensorrt_llm7kernels32fusedQKNormRopeKernelNTokenHeadsIN3c104HalfENS2_8BFloat16ELi128ELb0ELi4EEEvPviiifPKvS7_S7_PKlii,(.L_x_3748 - _ZN12tensorrt_llm7kernels32fusedQKNormRopeKernelNTokenHeadsIN3c104HalfENS2_8BFloat16ELi128ELb0ELi4EEEvPviiifPKvS7_S7_PKlii)
        .other          _ZN12tensorrt_llm7kernels32fusedQKNormRopeKernelNTokenHeadsIN3c104HalfENS2_8BFloat16ELi128ELb0ELi4EEEvPviiifPKvS7_S7_PKlii,@"STO_CUDA_ENTRY STV_DEFAULT"
_ZN12tensorrt_llm7kernels32fusedQKNormRopeKernelNTokenHeadsIN3c104HalfENS2_8BFloat16ELi128ELb0ELi4EEEvPviiifPKvS7_S7_PKlii:
.text._ZN12tensorrt_llm7kernels32fusedQKNormRopeKernelNTokenHeadsIN3c104HalfENS2_8BFloat16ELi128ELb0ELi4EEEvPviiifPKvS7_S7_PKlii:
        /* <DEDUP_REMOVED lines=76> */
.L_x_2066:
        /* <DEDUP_REMOVED lines=45> */
.L_x_2065:
[----:B------:R-:W-:Y:S05]  /*0790*/  BSYNC B1 ;  /* 0x0000000000017941 */ /* 0x000fea0003800000 */
.L_x_2064:
        /* <DEDUP_REMOVED lines=9> */
.L_x_2067:
        /* <DEDUP_REMOVED lines=16> */
.L_x_2063:
[----:B------:R-:W-:Y:S05]  /*0930*/  BSYNC B0 ;  /* 0x0000000000007941 */ /* 0x000fea0003800000 */
.L_x_2062:
        /* <DEDUP_REMOVED lines=36> */
.L_x_2072:
        /* <DEDUP_REMOVED lines=13> */
.L_x_2071:
[----:B------:R-:W-:Y:S05]  /*0c50*/  BSYNC B1 ;  /* 0x0000000000017941 */ /* 0x000fea0003800000 */
.L_x_2070:
        /* <DEDUP_REMOVED lines=23> */
.L_x_2075:
        /* <DEDUP_REMOVED lines=49> */
.L_x_2074:
[----:B------:R-:W-:Y:S05]  /*10e0*/  BSYNC B1 ;  /* 0x0000000000017941 */ /* 0x000fea0003800000 */
.L_x_2073:
        /* <DEDUP_REMOVED lines=32> */
.L_x_2077:
[----:B------:R-:W-:Y:S05]  /*12f0*/  BSYNC B1 ;  /* 0x0000000000017941 */ /* 0x000fea0003800000 */
.L_x_2076:
        /* <DEDUP_REMOVED lines=15> */
.L_x_2069:
[----:B------:R-:W-:Y:S05]  /*13f0*/  BSYNC B0 ;  /* 0x0000000000007941 */ /* 0x000fea0003800000 */
.L_x_2068:
        /* <DEDUP_REMOVED lines=94> */
.L_x_2088:
        /* <DEDUP_REMOVED lines=12> */
.L_x_2089:
        /* <DEDUP_REMOVED lines=9> */
.L_x_2090:
        /* <DEDUP_REMOVED lines=19> */
.L_x_2081:
[----:B------:R-:W-:Y:S05]  /*1c60*/  BSYNC B0 ;  /* 0x0000000000007941 */ /* 0x000fea0003800000 */
.L_x_2080:
        /* <DEDUP_REMOVED lines=8> */
[----:B------:R-:W-:Y:S05]  /*1cf0*/  CALL.REL.NOINC `($__internal_112_$__cuda_sm70_warpsync) ;  /* 0x00000b9000007944 */ /* 0x000fea0003c00000 */
.L_x_2084:
[----:B------:R-:W-:-:S06]  /*1d00*/  NOP ;  /* 0x0000000000007918 */ /* 0x000fcc0000000000 */
[----:B------:R-:W-:Y:S05]  /*1d10*/  BRA.DIV ~URZ, `(.L_x_2085) ;  /* 0x000008027f007947 */ /* 0x000fea000b800000 */
[----:B------:R-:W-:-:S05]  /*1d20*/  IMAD.U32 R3, RZ, RZ, UR6 ;  /* 0x00000006ff037e24 */ /* 0x000fca000f8e00ff */
[----:B------:R1:W2:Y:S02]  /*1d30*/  SHFL.BFLY PT, R28, R4, R3, 0x1f ;  /* 0x0c001f03041c7589 */ /* 0x0002a400000e0000 */
.L_x_2091:
        /* <DEDUP_REMOVED lines=63> */
.L_x_2092:
        /* <DEDUP_REMOVED lines=14> */
[----:B------:R-:W-:Y:S05]  /*2210*/  CALL.REL.NOINC `($__internal_112_$__cuda_sm70_warpsync) ;  /* 0x0000067000007944 */ /* 0x000fea0003c00000 */
.L_x_2087:
[----:B------:R-:W-:-:S06]  /*2220*/  NOP ;  /* 0x0000000000007918 */ /* 0x000fcc0000000000 */
.L_x_2083:
[----:B------:R-:W-:Y:S05]  /*2230*/  BSYNC B0 ;  /* 0x0000000000007941 */ /* 0x000fea0003800000 */
.L_x_2082:
        /* <DEDUP_REMOVED lines=16> */
.L_x_2078:
[----:B------:R-:W-:Y:S01]  /*2340*/  IMAD.MOV.U32 R28, RZ, RZ, 0x10 ;  /* 0x00000010ff1c7424 */ /* 0x000fe200078e00ff */
[----:B------:R-:W-:Y:S01]  /*2350*/  MOV R30, 0xffffffff ;  /* 0xffffffff001e7802 */ /* 0x000fe20000000f00 */
[----:B------:R-:W-:Y:S01]  /*2360*/  IMAD.MOV.U32 R33, RZ, RZ, 0x1f ;  /* 0x0000001fff217424 */ /* 0x000fe200078e00ff */
[----:B------:R-:W-:Y:S02]  /*2370*/  MOV R2, 0x2390 ;  /* 0x0000239000027802 */ /* 0x000fe40000000f00 */
[----:B------:R-:W-:Y:S05]  /*2380*/  CALL.REL.NOINC `($__internal_111_$__cuda_sm70_shflsync_bfly_p) ;  /* 0x000004c000007944 */ /* 0x000fea0003c00000 */
[----:B-12---:R-:W-:Y:S05]  /*2390*/  BRA `(.L_x_2089) ;  /* 0xfffff70000007947 */ /* 0x006fea000383ffff */
.L_x_2079:
[----:B------:R-:W-:Y:S01]  /*23a0*/  IMAD.MOV.U32 R28, RZ, RZ, 0x8 ;  /* 0x00000008ff1c7424 */ /* 0x000fe200078e00ff */
[----:B------:R-:W-:Y:S01]  /*23b0*/  MOV R30, 0xffffffff ;  /* 0xffffffff001e7802 */ /* 0x000fe20000000f00 */
[----:B------:R-:W-:Y:S01]  /*23c0*/  IMAD.MOV.U32 R33, RZ, RZ, 0x1f ;  /* 0x0000001fff217424 */ /* 0x000fe200078e00ff */
[----:B------:R-:W-:Y:S02]  /*23d0*/  MOV R2, 0x23f0 ;  /* 0x000023f000027802 */ /* 0x000fe40000000f00 */
[----:B------:R-:W-:Y:S05]  /*23e0*/  CALL.REL.NOINC `($__internal_111_$__cuda_sm70_shflsync_bfly_p) ;  /* 0x0000046000007944 */ /* 0x000fea0003c00000 */
[----:B-12---:R-:W-:Y:S01]  /*23f0*/  FADD.FTZ R31, R31, R28 ;  /* 0x0000001c1f1f7221 */ /* 0x006fe20000010000 */
[----:B------:R-:W-:Y:S01]  /*2400*/  MOV R30, 0xffffffff ;  /* 0xffffffff001e7802 */ /* 0x000fe20000000f00 */
[----:B------:R-:W-:Y:S01]  /*2410*/  IMAD.MOV.U32 R28, RZ, RZ, 0x4 ;  /* 0x00000004ff1c7424 */ /* 0x000fe200078e00ff */
[----:B------:R-:W-:Y:S01]  /*2420*/  MOV R2, 0x2450 ;  /* 0x0000245000027802 */ /* 0x000fe20000000f00 */
[----:B------:R-:W-:-:S02]  /*2430*/  IMAD.MOV.U32 R33, RZ, RZ, 0x1f ;  /* 0x0000001fff217424 */ /* 0x000fc400078e00ff */
        /* <DEDUP_REMOVED lines=13> */
[----:B-12---:R-:W-:Y:S05]  /*2510*/  BRA `(.L_x_2090) ;  /* 0xfffff61000007947 */ /* 0x006fea000383ffff */
.L_x_2085:
[----:B------:R-:W-:Y:S01]  /*2520*/  HFMA2.MMA R33, -RZ, RZ, 0, 1.847743988037109375e-06 ;  /* 0x0000001fff217435 */ /* 0x000fe200000001ff */
[----:B------:R-:W-:Y:S01]  /*2530*/  IMAD.MOV.U32 R31, RZ, RZ, R4 ;  /* 0x000000ffff1f7224 */ /* 0x000fe200078e0004 */
[----:B------:R-:W-:Y:S01]  /*2540*/  MOV R2, 0x2580 ;  /* 0x0000258000027802 */ /* 0x000fe20000000f00 */
[----:B------:R-:W-:-:S02]  /*2550*/  IMAD.U32 R28, RZ, RZ, UR6 ;  /* 0x00000006ff1c7e24 */ /* 0x000fc4000f8e00ff */
[----:B------:R-:W-:Y:S02]  /*2560*/  IMAD.MOV.U32 R30, RZ, RZ, -0x1 ;  /* 0xffffffffff1e7424 */ /* 0x000fe400078e00ff */
[----:B------:R-:W-:Y:S05]  /*2570*/  CALL.REL.NOINC `($__internal_111_$__cuda_sm70_shflsync_bfly_p) ;  /* 0x000002d000007944 */ /* 0x000fea0003c00000 */
[----:B-12---:R-:W-:Y:S05]  /*2580*/  BRA `(.L_x_2091) ;  /* 0xfffff7b000007947 */ /* 0x006fea000383ffff */
.L_x_2086:
[----:B------:R-:W-:Y:S01]  /*2590*/  IMAD.MOV.U32 R31, RZ, RZ, R5 ;  /* 0x000000ffff1f7224 */ /* 0x000fe200078e0005 */
[----:B------:R-:W-:Y:S01]  /*25a0*/  MOV R28, UR6 ;  /* 0x00000006001c7c02 */ /* 0x000fe20008000f00 */
[----:B------:R-:W-:Y:S01]  /*25b0*/  IMAD.MOV.U32 R33, RZ, RZ, 0x1f ;  /* 0x0000001fff217424 */ /* 0x000fe200078e00ff */
[----:B------:R-:W-:Y:S01]  /*25c0*/  MOV R2, 0x25f0 ;  /* 0x000025f000027802 */ /* 0x000fe20000000f00 */
[----:B------:R-:W-:Y:S02]  /*25d0*/  IMAD.MOV.U32 R30, RZ, RZ, -0x1 ;  /* 0xffffffffff1e7424 */ /* 0x000fe400078e00ff */
[----:B------:R-:W-:Y:S05]  /*25e0*/  CALL.REL.NOINC `($__internal_111_$__cuda_sm70_shflsync_bfly_p) ;  /* 0x0000026000007944 */ /* 0x000fea0003c00000 */
        /* <DEDUP_REMOVED lines=17> */
[----:B------:R-:W-:Y:S05]  /*2700*/  CALL.REL.NOINC `($__internal_111_$__cuda_sm70_shflsync_bfly_p) ;  /* 0x0000014000007944 */ /* 0x000fea0003c00000 */
        /* <DEDUP_REMOVED lines=17> */
[----:B------:R-:W-:Y:S05]  /*2820*/  CALL.REL.NOINC `($__internal_111_$__cuda_sm70_shflsync_bfly_p) ;  /* 0x0000002000007944 */ /* 0x000fea0003c00000 */
[----:B--2---:R-:W-:Y:S01]  /*2830*/  IMAD.MOV.U32 R2, RZ, RZ, R28 ;  /* 0x000000ffff027224 */ /* 0x004fe200078e001c */
[----:B-1----:R-:W-:Y:S05]  /*2840*/  BRA `(.L_x_2092) ;  /* 0xfffff8e000007947 */ /* 0x002fea000383ffff */
        .weak           $__internal_111_$__cuda_sm70_shflsync_bfly_p
        .type           $__internal_111_$__cuda_sm70_shflsync_bfly_p,@function
        .size           $__internal_111_$__cuda_sm70_shflsync_bfly_p,($__internal_112_$__cuda_sm70_warpsync - $__internal_111_$__cuda_sm70_shflsync_bfly_p)
$__internal_111_$__cuda_sm70_shflsync_bfly_p:
[----:B------:R-:W-:Y:S01]  /*2850*/  MOV R3, 0x0 ;  /* 0x0000000000037802 */ /* 0x000fe20000000f00 */
[----:B------:R-:W-:Y:S04]  /*2860*/  WARPSYNC R30 ;  /* 0x0000001e00007348 */ /* 0x000fe80003800000 */
[----:B------:R1:W2:Y:S01]  /*2870*/  SHFL.BFLY PT, R28, R31, R28, R33 ;  /* 0x0c00001c1f1c7389 */ /* 0x0002a200000e0021 */
[----:B------:R-:W-:Y:S05]  /*2880*/  RET.REL.NODEC R2 `(_ZN12tensorrt_llm7kernels32fusedQKNormRopeKernelNTokenHeadsIN3c104HalfENS2_8BFloat16ELi128ELb0ELi4EEEvPviiifPKvS7_S7_PKlii) ;  /* 0xffffd77002007950 */ /* 0x000fea0003c3ffff */
        .weak           $__internal_112_$__cuda_sm70_warpsync
        .type           $__internal_112_$__cuda_sm70_warpsync,@function
        .size           $__internal_112_$__cuda_sm70_warpsync,(.L_x_3748 - $__internal_112_$__cuda_sm70_warpsync)
$__internal_112_$__cuda_sm70_warpsync:
[----:B------:R-:W-:Y:S04]  /*2890*/  WARPSYNC R3 ;  /* 0x0000000300007348 */ /* 0x000fe80003800000 */
[----:B------:R-:W-:-:S04]  /*28a0*/  IMAD.MOV.U32 R3, RZ, RZ, 0x0 ;  /* 0x00000000ff037424 */ /* 0x000fc800078e00ff */
[----:B------:R-:W-:Y:S05]  /*28b0*/  RET.REL.NODEC R2 `(_ZN12tensorrt_llm7kernels32fusedQKNormRopeKernelNTokenHeadsIN3c104HalfENS2_8BFloat16ELi128ELb0ELi4EEEvPviiifPKvS7_S7_PKlii) ;  /* 0xffffd74002007950 */ /* 0x000fea0003c3ffff */
.L_x_2093:
        /* <DEDUP_REMOVED lines=12> */
.L_x_3748:


//--------------------- .text._ZN12tensorrt_llm7kernels32fusedQKNormRopeKernelNTokenHeadsIN3c104HalfENS2_8BFloat16ELi128ELb1ELi4EEEvPviiifPKvS7_S7_PKlii --------------------------
	.section	.text._ZN12tensorrt_llm7kernels32fusedQKNormRopeKernelNTokenHeadsIN3c104HalfENS2_8BFloat16ELi128ELb1ELi4EEEvPviiifPKvS7_S7_PKlii,"ax",@progbits
	.sectioninfo	@"SHI_REGISTERS=40"
	.align	128
        .global         _ZN12tensorrt_llm7kernels32fusedQKNormRopeKernelNTokenHeadsIN3c104HalfENS2_8BFloat16ELi128ELb1ELi4EEEvPviiifPKvS7_S7_PKlii
        .type           _ZN12tensorrt_llm7kernels32fusedQKNormRopeKernelNTokenHeadsIN3c104HalfENS2_8BFloat16ELi128ELb1ELi4EEEvPviiifPKvS7_S7_PKlii,@function
        .size           _ZN12tensorrt_llm7kernels32fusedQKNormRopeKernelNTokenHeadsIN3c104HalfENS2_8BFloat16ELi128ELb1ELi4EEEvPviiifPKvS7_S7_PKlii,(.L_x_3749 - _ZN12tensorrt_llm7kernels32fusedQKNormRopeKernelNTokenHeadsIN3c104HalfENS2_8BFloat16ELi128ELb1ELi4EEEvPviiifPKvS7_S7_PKlii)
        .other          _ZN12tensorrt_llm7kernels32fusedQKNormRopeKernelNTokenHeadsIN3c104HalfENS2_8BFloat16ELi128ELb1ELi4EEEvPviiifPKvS7_S7_PKlii,@"STO_CUDA_ENTRY STV_DEFAULT"
_ZN12tensorrt_llm7kernels32fusedQKNormRopeKernelNTokenHeadsIN3c104HalfENS2_8BFloat16ELi128ELb1ELi4EEEvPviiifPKvS7_S7_PKlii:
.text._ZN12tensorrt_llm7kernels32fusedQKNormRopeKernelNTokenHeadsIN3c104HalfENS2_8BFloat16ELi128ELb1ELi4EEEvPviiifPKvS7_S7_PKlii:
        /* <DEDUP_REMOVED lines=75> */
.L_x_2098:
        /* <DEDUP_REMOVED lines=45> */
.L_x_2097:
[----:B------:R-:W-:Y:S05]  /*0780*/  BSYNC B1 ;  /* 0x0000000000017941 */ /* 0x000fea0003800000 */
.L_x_2096:
        /* <DEDUP_REMOVED lines=9> */
.L_x_2099:
        /* <DEDUP_REMOVED lines=16> */
.L_x_2095:
[----:B------:R-:W-:Y:S05]  /*0920*/  BSYNC B0 ;  /* 0x0000000000007941 */ /* 0x000fea0003800000 */
.L_x_2094:
        /* <DEDUP_REMOVED lines=35> */
.L_x_2104:
        /* <DEDUP_REMOVED lines=13> */
.L_x_2103:
[----:B------:R-:W-:Y:S05]  /*0c30*/  BSYNC B1 ;  /* 0x0000000000017941 */ /* 0x000fea0003800000 */
.L_x_2102:
        /* <DEDUP_REMOVED lines=22> */
.L_x_2107:
        /* <DEDUP_REMOVED lines=49> */
.L_x_2106:
[----:B------:R-:W-:Y:S05]  /*10b0*/  BSYNC B1 ;  /* 0x0000000000017941 */ /* 0x000fea0003800000 */
.L_x_2105:
        /* <DEDUP_REMOVED lines=32> */
.L_x_2109:
[----:B------:R-:W-:Y:S05]  /*12c0*/  BSYNC B1 ;  /* 0x0000000000017941 */ /* 0x000fea0003800000 */
.L_x_2108:
        /* <DEDUP_REMOVED lines=15> */
.L_x_2101:
[----:B------:R-:W-:Y:S05]  /*13c0*/  BSYNC B0 ;  /* 0x0000000000007941 */ /* 0x000fea0003800000 */
.L_x_2100:
        /* <DEDUP_REMOVED lines=40> */
.L_x_2116:
        /* <DEDUP_REMOVED lines=12> */
.L_x_2117:
        /* <DEDUP_REMOVED lines=9> */
.L_x_2118:
        /* <DEDUP_REMOVED lines=20> */
.L_x_2113:
[----:B------:R-:W-:Y:S05]  /*18e0*/  BSYNC B0 ;  /* 0x0000000000007941 */ /* 0x000fea0003800000 */
.L_x_2112:
        /* <DEDUP_REMOVED lines=19> */
.L_x_2115:
[----:B------:R-:W-:Y:S05]  /*1a20*/  BSYNC B0 ;  /* 0x0000000000007941 */ /* 0x000fea0003800000 */
.L_x_2114:
        /* <DEDUP_REMOVED lines=16> */
.L_x_2110:
[----:B------:R-:W-:Y:S01]  /*1b30*/  IMAD.MOV.U32 R25, RZ, RZ, 0x10 ;  /* 0x00000010ff197424 */ /* 0x000fe200078e00ff */
[----:B------:R-:W-:Y:S01]  /*1b40*/  MOV R28, 0x1b80 ;  /* 0x00001b80001c7802 */ /* 0x000fe20000000f00 */
[----:B------:R-:W-:Y:S02]  /*1b50*/  IMAD.MOV.U32 R24, RZ, RZ, 0x1f ;  /* 0x0000001fff187424 */ /* 0x000fe400078e00ff */
[----:B------:R-:W-:Y:S02]  /*1b60*/  IMAD.MOV.U32 R15, RZ, RZ, -0x1 ;  /* 0xffffffffff0f7424 */ /* 0x000fe400078e00ff */
[----:B------:R-:W-:Y:S05]  /*1b70*/  CALL.REL.NOINC `($__internal_113_$__cuda_sm70_shflsync_bfly_p) ;  /* 0x000001a000007944 */ /* 0x000fea0003c00000 */
[----:B-12---:R-:W-:Y:S05]  /*1b80*/  BRA `(.L_x_2117) ;  /* 0xfffffb8000007947 */ /* 0x006fea000383ffff */
.L_x_2111:
[----:B------:R-:W-:Y:S01]  /*1b90*/  MOV R25, 0x8 ;  /* 0x0000000800197802 */ /* 0x000fe20000000f00 */
[----:B------:R-:W-:Y:S01]  /*1ba0*/  IMAD.MOV.U32 R24, RZ, RZ, 0x1f ;  /* 0x0000001fff187424 */ /* 0x000fe200078e00ff */
[----:B------:R-:W-:Y:S01]  /*1bb0*/  MOV R28, 0x1be0 ;  /* 0x00001be0001c7802 */ /* 0x000fe20000000f00 */
[----:B------:R-:W-:Y:S02]  /*1bc0*/  IMAD.MOV.U32 R15, RZ, RZ, -0x1 ;  /* 0xffffffffff0f7424 */ /* 0x000fe400078e00ff */
[----:B------:R-:W-:Y:S05]  /*1bd0*/  CALL.REL.NOINC `($__internal_113_$__cuda_sm70_shflsync_bfly_p) ;  /* 0x0000014000007944 */ /* 0x000fea0003c00000 */
[----:B-12---:R-:W-:Y:S01]  /*1be0*/  FADD.FTZ R27, R27, R24 ;  /* 0x000000181b1b7221 */ /* 0x006fe20000010000 */
[----:B------:R-:W-:Y:S01]  /*1bf0*/  HFMA2.MMA R24, -RZ, RZ, 0, 1.847743988037109375e-06 ;  /* 0x0000001fff187435 */ /* 0x000fe200000001ff */
[----:B------:R-:W-:Y:S01]  /*1c00*/  IMAD.MOV.U32 R25, RZ, RZ, 0x4 ;  /* 0x00000004ff197424 */ /* 0x000fe200078e00ff */
[----:B------:R-:W-:Y:S01]  /*1c10*/  MOV R28, 0x1c40 ;  /* 0x00001c40001c7802 */ /* 0x000fe20000000f00 */
[----:B------:R-:W-:-:S03]  /*1c20*/  IMAD.MOV.U32 R15, RZ, RZ, -0x1 ;  /* 0xffffffffff0f7424 */ /* 0x000fc600078e00ff */
[----:B------:R-:W-:Y:S05]  /*1c30*/  CALL.REL.NOINC `($__internal_113_$__cuda_sm70_shflsync_bfly_p) ;  /* 0x000000e000007944 */ /* 0x000fea0003c00000 */
[----:B-12---:R-:W-:Y:S01]  /*1c40*/  FADD.FTZ R27, R27, R24 ;  /* 0x000000181b1b7221 */ /* 0x006fe20000010000 */
[----:B------:R-:W-:Y:S01]  /*1c50*/  MOV R15, 0xffffffff ;  /* 0xffffffff000f7802 */ /* 0x000fe20000000f00 */
[----:B------:R-:W-:Y:S01]  /*1c60*/  IMAD.MOV.U32 R25, RZ, RZ, 0x2 ;  /* 0x00000002ff197424 */ /* 0x000fe200078e00ff */
[----:B------:R-:W-:Y:S01]  /*1c70*/  MOV R28, 0x1ca0 ;  /* 0x00001ca0001c7802 */ /* 0x000fe20000000f00 */
[----:B------:R-:W-:-:S02]  /*1c80*/  IMAD.MOV.U32 R24, RZ, RZ, 0x1f ;  /* 0x0000001fff187424 */ /* 0x000fc400078e00ff */
[----:B------:R-:W-:Y:S05]  /*1c90*/  CALL.REL.NOINC `($__internal_113_$__cuda_sm70_shflsync_bfly_p) ;  /* 0x0000008000007944 */ /* 0x000fea0003c00000 */
[----:B--2---:R-:W-:Y:S01]  /*1ca0*/  FADD.FTZ R29, R27, R24 ;  /* 0x000000181b1d7221 */ /* 0x004fe20000010000 */
[----:B------:R-:W-:Y:S01]  /*1cb0*/  MOV R28, 0x1d10 ;  /* 0x00001d10001c7802 */ /* 0x000fe20000000f00 */
[----:B-1----:R-:W-:-:S02]  /*1cc0*/  IMAD.MOV.U32 R25, RZ, RZ, 0x1 ;  /* 0x00000001ff197424 */ /* 0x002fc400078e00ff */
[----:B------:R-:W-:Y:S01]  /*1cd0*/  IMAD.MOV.U32 R24, RZ, RZ, 0x1f ;  /* 0x0000001fff187424 */ /* 0x000fe200078e00ff */
[----:B------:R-:W-:Y:S01]  /*1ce0*/  MOV R27, R29 ;  /* 0x0000001d001b7202 */ /* 0x000fe20000000f00 */
[----:B------:R-:W-:Y:S02]  /*1cf0*/  IMAD.MOV.U32 R15, RZ, RZ, -0x1 ;  /* 0xffffffffff0f7424 */ /* 0x000fe400078e00ff */
[----:B------:R-:W-:Y:S05]  /*1d00*/  CALL.REL.NOINC `($__internal_113_$__cuda_sm70_shflsync_bfly_p) ;  /* 0x0000001000007944 */ /* 0x000fea0003c00000 */
[----:B-12---:R-:W-:Y:S05]  /*1d10*/  BRA `(.L_x_2118) ;  /* 0xfffffa8000007947 */ /* 0x006fea000383ffff */
        .weak           $__internal_113_$__cuda_sm70_shflsync_bfly_p
        .type           $__internal_113_$__cuda_sm70_shflsync_bfly_p,@function
        .size           $__internal_113_$__cuda_sm70_shflsync_bfly_p,(.L_x_3749 - $__internal_113_$__cuda_sm70_shflsync_bfly_p)
$__internal_113_$__cuda_sm70_shflsync_bfly_p:
[----:B------:R-:W-:Y:S01]  /*1d20*/  IMAD.MOV.U32 R30, RZ, RZ, R28 ;  /* 0x000000ffff1e7224 */ /* 0x000fe200078e001c */
[----:B------:R-:W-:Y:S04]  /*1d30*/  WARPSYNC R15 ;  /* 0x0000000f00007348 */ /* 0x000fe80003800000 */
[----:B------:R-:W-:Y:S01]  /*1d40*/  IMAD.MOV.U32 R31, RZ, RZ, 0x0 ;  /* 0x00000000ff1f7424 */ /* 0x000fe200078e00ff */
[----:B------:R1:W2:Y:S03]  /*1d50*/  SHFL.BFLY PT, R24, R27, R25, R24 ;  /* 0x0c0000191b187389 */ /* 0x0002a600000e0018 */
[----:B------:R-:W-:Y:S05]  /*1d60*/  RET.REL.NODEC R30 `(_ZN12tensorrt_llm7kernels32fusedQKNormRopeKernelNTokenHeadsIN3c104HalfENS2_8BFloat16ELi128ELb1ELi4EEEvPviiifPKvS7_S7_PKlii) ;  /* 0xffffe2901e007950 */ /* 0x000fea0003c3ffff */
.L_x_2119:
        /* <DEDUP_REMOVED lines=9> */
.L_x_3749:


//--------------------- .text._ZN12tensorrt_llm7kernels32fusedQKNormRopeKernelNTokenHeadsIN3c104HalfENS2_8BFloat16ELi64ELb0ELi4EEEvPviiifPKvS7_S7_PKlii --------------------------
	.section	.text._ZN12tensorrt_llm7kernels32fusedQKNormRopeKernelNTokenHeadsIN3c104HalfENS2_8BFloat16ELi64ELb0ELi4EEEvPviiifPKvS7_S7_PKlii,"ax",@progbits
	.sectioninfo	@"SHI_REGISTERS=32"
	.align	128
        .global         _ZN12tensorrt_llm7kernels32fusedQKNormRopeKernelNTokenHeadsIN3c104HalfENS2_8BFloat16ELi64ELb0ELi4EEEvPviiifPKvS7_S7_PKlii
        .type           _ZN12tensorrt_llm7kernels32fusedQKNormRopeKernelNTokenHeadsIN3c104HalfENS2_8BFloat16ELi64ELb0ELi4EEEvPviiifPKvS7_S7_PKlii,@function
        .size           _ZN12tensorrt_llm7kernels32fusedQKNormRopeKernelNTokenHeadsIN3c104HalfENS2_8BFloat16ELi64ELb0ELi4EEEvPviiifPKvS7_S7_PKlii,(.L_x_3751 - _ZN12tensorrt_llm7kernels32fusedQKNormRopeKernelNTokenHeadsIN3c104HalfENS2_8BFloat16ELi64ELb0ELi4EEEvPviiifPKvS7_S7_PKlii)
        .other          _ZN12tensorrt_llm7kernels32fusedQKNormRopeKernelNTokenHeadsIN3c104HalfENS2_8BFloat16ELi64ELb0ELi4EEEvPviiifPKvS7_S7_PKlii,@"STO_CUDA_ENTRY STV_DEFAULT"
_ZN12tensorrt_llm7kernels32fusedQKNormRopeKernelNTokenHeadsIN3c104HalfENS2_8BFloat16ELi64ELb0ELi4EEEvPviiifPKvS7_S7_PKlii:
.text._ZN12tensorrt_llm7kernels32fusedQKNormRopeKernelNTokenHeadsIN3c104HalfENS2_8BFloat16ELi64ELb0ELi4EEEvPviiifPKvS7_S7_PKlii:
        /* <DEDUP_REMOVED lines=75> */
.L_x_2124:
        /* <DEDUP_REMOVED lines=45> */
.L_x_2123:
[----:B------:R-:W-:Y:S05]  /*0780*/  BSYNC B1 ;  /* 0x0000000000017941 */ /* 0x000fea0003800000 */
.L_x_2122:
        /* <DEDUP_REMOVED lines=9> */
.L_x_2125:
        /* <DEDUP_REMOVED lines=16> */
.L_x_2121:
[----:B------:R-:W-:Y:S05]  /*0920*/  BSYNC B0 ;  /* 0x0000000000007941 */ /* 0x000fea0003800000 */
.L_x_2120:
        /* <DEDUP_REMOVED lines=35> */
.L_x_2130:
        /* <DEDUP_REMOVED lines=13> */
.L_x_2129:
[----:B------:R-:W-:Y:S05]  /*0c30*/  BSYNC B1 ;  /* 0x0000000000017941 */ /* 0x000fea0003800000 */
.L_x_2128:
        /* <DEDUP_REMOVED lines=22> */
.L_x_2133:
        /* <DEDUP_REMOVED lines=49> */
.L_x_2132:
[----:B------:R-:W-:Y:S05]  /*10b0*/  BSYNC B1 ;  /* 0x0000000000017941 */ /* 0x000fea0003800000 */
.L_x_2131:
        /* <DEDUP_REMOVED lines=32> */
.L_x_2135:
[----:B------:R-:W-:Y:S05]  /*12c0*/  BSYNC B1 ;  /* 0x0000000000017941 */ /* 0x000fea0003800000 */
.L_x_2134:
        /* <DEDUP_REMOVED lines=15> */
.L_x_2127:
[----:B------:R-:W-:Y:S05]  /*13c0*/  BSYNC B0 ;  /* 0x0000000000007941 */ /* 0x000fea0003800000 */
.L_x_2126:
        /* <DEDUP_REMOVED lines=54> */
.L_x_2146:
        /* <DEDUP_REMOVED lines=8> */
.L_x_2147:
        /* <DEDUP_REMOVED lines=9> */
.L_x_2148:
        /* <DEDUP_REMOVED lines=13> */
.L_x_2139:
[----:B------:R-:W-:Y:S05]  /*1910*/  BSYNC B0 ;  /* 0x0000000000007941 */ /* 0x000fea0003800000 */
.L_x_2138:
        /* <DEDUP_REMOVED lines=8> */
[----:B------:R-:W-:Y:S05]  /*19a0*/  CALL.REL.NOINC `($__internal_115_$__cuda_sm70_warpsync) ;  /* 0x0000078000007944 */ /* 0x000fea0003c00000 */
.L_x_2142:
[----:B------:R-:W-:-:S06]  /*19b0*/  NOP ;  /* 0x0000000000007918 */ /* 0x000fcc0000000000 */
[----:B------:R-:W-:Y:S05]  /*19c0*/  BRA.DIV ~URZ, `(.L_x_2143) ;  /* 0x000006327f007947 */ /* 0x000fea000b800000 */
[----:B------:R1:W2:Y:S02]  /*19d0*/  SHFL.BFLY PT, R23, R20, R17, 0x1f ;  /* 0x0c001f1114177589 */ /* 0x0002a400000e0000 */
.L_x_2149:
        /* <DEDUP_REMOVED lines=36> */
.L_x_2150:
        /* <DEDUP_REMOVED lines=14> */
[----:B------:R-:W-:Y:S05]  /*1d00*/  CALL.REL.NOINC `($__internal_115_$__cuda_sm70_warpsync) ;  /* 0x0000042000007944 */ /* 0x000fea0003c00000 */
.L_x_2145:
[----:B------:R-:W-:-:S06]  /*1d10*/  NOP ;  /* 0x0000000000007918 */ /* 0x000fcc0000000000 */
.L_x_2141:
[----:B------:R-:W-:Y:S05]  /*1d20*/  BSYNC B0 ;  /* 0x0000000000007941 */ /* 0x000fea0003800000 */
.L_x_2140:
        /* <DEDUP_REMOVED lines=15> */
.L_x_2136:
[----:B------:R-:W-:Y:S01]  /*1e20*/  IMAD.MOV.U32 R26, RZ, RZ, 0x10 ;  /* 0x00000010ff1a7424 */ /* 0x000fe200078e00ff */
[----:B------:R-:W-:Y:S01]  /*1e30*/  MOV R2, 0x1e70 ;  /* 0x00001e7000027802 */ /* 0x000fe20000000f00 */
[----:B------:R-:W-:Y:S02]  /*1e40*/  IMAD.MOV.U32 R25, RZ, RZ, 0x1f ;  /* 0x0000001fff197424 */ /* 0x000fe400078e00ff */
[----:B------:R-:W-:Y:S02]  /*1e50*/  IMAD.MOV.U32 R24, RZ, RZ, -0x1 ;  /* 0xffffffffff187424 */ /* 0x000fe400078e00ff */
[----:B------:R-:W-:Y:S05]  /*1e60*/  CALL.REL.NOINC `($__internal_114_$__cuda_sm70_shflsync_bfly_p) ;  /* 0x0000028000007944 */ /* 0x000fea0003c00000 */
[----:B-12---:R-:W-:Y:S05]  /*1e70*/  BRA `(.L_x_2147) ;  /* 0xfffff93000007947 */ /* 0x006fea000383ffff */
.L_x_2137:
[----:B------:R-:W-:Y:S01]  /*1e80*/  HFMA2.MMA R26, -RZ, RZ, 0, 4.76837158203125e-07 ;  /* 0x00000008ff1a7435 */ /* 0x000fe200000001ff */
[----:B------:R-:W-:Y:S01]  /*1e90*/  IMAD.MOV.U32 R25, RZ, RZ, 0x1f ;  /* 0x0000001fff197424 */ /* 0x000fe200078e00ff */
[----:B------:R-:W-:Y:S01]  /*1ea0*/  MOV R2, 0x1ed0 ;  /* 0x00001ed000027802 */ /* 0x000fe20000000f00 */
[----:B------:R-:W-:-:S03]  /*1eb0*/  IMAD.MOV.U32 R24, RZ, RZ, -0x1 ;  /* 0xffffffffff187424 */ /* 0x000fc600078e00ff */
[----:B------:R-:W-:Y:S05]  /*1ec0*/  CALL.REL.NOINC `($__internal_114_$__cuda_sm70_shflsync_bfly_p) ;  /* 0x0000022000007944 */ /* 0x000fea0003c00000 */
[----:B-12---:R-:W-:Y:S01]  /*1ed0*/  FADD.FTZ R23, R23, R25 ;  /* 0x0000001917177221 */ /* 0x006fe20000010000 */
[----:B------:R-:W-:Y:S01]  /*1ee0*/  MOV R25, 0x1f ;  /* 0x0000001f00197802 */ /* 0x000fe20000000f00 */
[----:B------:R-:W-:Y:S01]  /*1ef0*/  IMAD.MOV.U32 R26, RZ, RZ, 0x4 ;  /* 0x00000004ff1a7424 */ /* 0x000fe200078e00ff */
[----:B------:R-:W-:Y:S01]  /*1f00*/  MOV R2, 0x1f30 ;  /* 0x00001f3000027802 */ /* 0x000fe20000000f00 */
[----:B------:R-:W-:-:S02]  /*1f10*/  IMAD.MOV.U32 R24, RZ, RZ, -0x1 ;  /* 0xffffffffff187424 */ /* 0x000fc400078e00ff */
[----:B------:R-:W-:Y:S05]  /*1f20*/  CALL.REL.NOINC `($__internal_114_$__cuda_sm70_shflsync_bfly_p) ;  /* 0x000001c000007944 */ /* 0x000fea0003c00000 */
[----:B-12---:R-:W-:Y:S01]  /*1f30*/  FADD.FTZ R23, R23, R25 ;  /* 0x0000001917177221 */ /* 0x006fe20000010000 */
[----:B------:R-:W-:Y:S01]  /*1f40*/  MOV R24, 0xffffffff ;  /* 0xffffffff00187802 */ /* 0x000fe20000000f00 */
[----:B------:R-:W-:Y:S01]  /*1f50*/  IMAD.MOV.U32 R26, RZ, RZ, 0x2 ;  /* 0x00000002ff1a7424 */ /* 0x000fe200078e00ff */
[----:B------:R-:W-:Y:S01]  /*1f60*/  MOV R2, 0x1f90 ;  /* 0x00001f9000027802 */ /* 0x000fe20000000f00 */
[----:B------:R-:W-:-:S02]  /*1f70*/  IMAD.MOV.U32 R25, RZ, RZ, 0x1f ;  /* 0x0000001fff197424 */ /* 0x000fc400078e00ff */
[----:B------:R-:W-:Y:S05]  /*1f80*/  CALL.REL.NOINC `($__internal_114_$__cuda_sm70_shflsync_bfly_p) ;  /* 0x0000016000007944 */ /* 0x000fea0003c00000 */
[----:B-12---:R-:W-:Y:S01]  /*1f90*/  FADD.FTZ R23, R23, R25 ;  /* 0x0000001917177221 */ /* 0x006fe20000010000 */
[----:B------:R-:W-:Y:S01]  /*1fa0*/  MOV R2, 0x1ff0 ;  /* 0x00001ff000027802 */ /* 0x000fe20000000f00 */
[----:B------:R-:W-:-:S02]  /*1fb0*/  IMAD.MOV.U32 R26, RZ, RZ, 0x1 ;  /* 0x00000001ff1a7424 */ /* 0x000fc400078e00ff */
[----:B------:R-:W-:Y:S02]  /*1fc0*/  IMAD.MOV.U32 R25, RZ, RZ, 0x1f ;  /* 0x0000001fff197424 */ /* 0x000fe400078e00ff */
[----:B------:R-:W-:Y:S02]  /*1fd0*/  IMAD.MOV.U32 R24, RZ, RZ, -0x1 ;  /* 0xffffffffff187424 */ /* 0x000fe400078e00ff */
[----:B------:R-:W-:Y:S05]  /*1fe0*/  CALL.REL.NOINC `($__internal_114_$__cuda_sm70_shflsync_bfly_p) ;  /* 0x0000010000007944 */ /* 0x000fea0003c00000 */
[----:B-12---:R-:W-:Y:S05]  /*1ff0*/  BRA `(.L_x_2148) ;  /* 0xfffff84000007947 */ /* 0x006fea000383ffff */
.L_x_2143:
[----:B------:R-:W-:Y:S01]  /*2000*/  MOV R23, R20 ;  /* 0x0000001400177202 */ /* 0x000fe20000000f00 */
[----:B------:R-:W-:Y:S01]  /*2010*/  IMAD.MOV.U32 R26, RZ, RZ, R17 ;  /* 0x000000ffff1a7224 */ /* 0x000fe200078e0011 */
[----:B------:R-:W-:Y:S01]  /*2020*/  MOV R2, 0x2060 ;  /* 0x0000206000027802 */ /* 0x000fe20000000f00 */
[----:B------:R-:W-:Y:S02]  /*2030*/  IMAD.MOV.U32 R25, RZ, RZ, 0x1f ;  /* 0x0000001fff197424 */ /* 0x000fe400078e00ff */
[----:B------:R-:W-:Y:S02]  /*2040*/  IMAD.MOV.U32 R24, RZ, RZ, -0x1 ;  /* 0xffffffffff187424 */ /* 0x000fe400078e00ff */
[----:B------:R-:W-:Y:S05]  /*2050*/  CALL.REL.NOINC `($__internal_114_$__cuda_sm70_shflsync_bfly_p) ;  /* 0x0000009000007944 */ /* 0x000fea0003c00000 */
[----:B-12---:R-:W-:Y:S01]  /*2060*/  MOV R23, R25 ;  /* 0x0000001900177202 */ /* 0x006fe20000000f00 */
[----:B------:R-:W-:Y:S05]  /*2070*/  BRA `(.L_x_2149) ;  /* 0xfffff96000007947 */ /* 0x000fea000383ffff */
.L_x_2144:
[----:B------:R-:W-:Y:S01]  /*2080*/  IMAD.MOV.U32 R23, RZ, RZ, R22 ;  /* 0x000000ffff177224 */ /* 0x000fe200078e0016 */
[----:B------:R-:W-:Y:S01]  /*2090*/  MOV R24, 0xffffffff ;  /* 0xffffffff00187802 */ /* 0x000fe20000000f00 */
[----:B------:R-:W-:Y:S01]  /*20a0*/  IMAD.MOV.U32 R26, RZ, RZ, R17 ;  /* 0x000000ffff1a7224 */ /* 0x000fe200078e0011 */
[----:B------:R-:W-:Y:S01]  /*20b0*/  MOV R2, 0x20e0 ;  /* 0x000020e000027802 */ /* 0x000fe20000000f00 */
[----:B------:R-:W-:-:S02]  /*20c0*/  IMAD.MOV.U32 R25, RZ, RZ, 0x1f ;  /* 0x0000001fff197424 */ /* 0x000fc400078e00ff */
[----:B------:R-:W-:Y:S05]  /*20d0*/  CALL.REL.NOINC `($__internal_114_$__cuda_sm70_shflsync_bfly_p) ;  /* 0x0000001000007944 */ /* 0x000fea0003c00000 */
[----:B-12---:R-:W-:Y:S05]  /*20e0*/  BRA `(.L_x_2150) ;  /* 0xfffffb3000007947 */ /* 0x006fea000383ffff */
        .weak           $__internal_114_$__cuda_sm70_shflsync_bfly_p
        .type           $__internal_114_$__cuda_sm70_shflsync_bfly_p,@function
        .size           $__internal_114_$__cuda_sm70_shflsync_bfly_p,($__internal_115_$__cuda_sm70_warpsync - $__internal_114_$__cuda_sm70_shflsync_bfly_p)
$__internal_114_$__cuda_sm70_shflsync_bfly_p:
[----:B------:R-:W-:Y:S01]  /*20f0*/  IMAD.MOV.U32 R3, RZ, RZ, 0x0 ;  /* 0x00000000ff037424 */ /* 0x000fe200078e00ff */
[----:B------:R-:W-:Y:S04]  /*2100*/  WARPSYNC R24 ;  /* 0x0000001800007348 */ /* 0x000fe80003800000 */
[----:B------:R1:W2:Y:S01]  /*2110*/  SHFL.BFLY PT, R25, R23, R26, R25 ;  /* 0x0c00001a17197389 */ /* 0x0002a200000e0019 */
[----:B------:R-:W-:Y:S05]  /*2120*/  RET.REL.NODEC R2 `(_ZN12tensorrt_llm7kernels32fusedQKNormRopeKernelNTokenHeadsIN3c104HalfENS2_8BFloat16ELi64ELb0ELi4EEEvPviiifPKvS7_S7_PKlii) ;  /* 0xffffded002007950 */ /* 0x000fea0003c3ffff */
        .weak           $__internal_115_$__cuda_sm70_warpsync
        .type           $__internal_115_$__cuda_sm70_warpsync,@function
        .size           $__internal_115_$__cuda_sm70_warpsync,(.L_x_3751 - $__internal_115_$__cuda_sm70_warpsync)
$__internal_115_$__cuda_sm70_warpsync:
[----:B------:R-:W-:Y:S04]  /*2130*/  WARPSYNC R3 ;  /* 0x0000000300007348 */ /* 0x000fe80003800000 */
[----:B------:R-:W-:-:S04]  /*2140*/  IMAD.MOV.U32 R3, RZ, RZ, 0x0 ;  /* 0x00000000ff037424 */ /* 0x000fc800078e00ff */
[----:B------:R-:W-:Y:S05]  /*2150*/  RET.REL.NODEC R2 `(_ZN12tensorrt_llm7kernels32fusedQKNormRopeKernelNTokenHeadsIN3c104HalfENS2_8BFloat16ELi64ELb0ELi4EEEvPviiifPKvS7_S7_PKlii) ;  /* 0xffffdea002007950 */ /* 0x000fea0003c3ffff */
.L_x_2151:
        /* <DEDUP_REMOVED lines=10> */
.L_x_3751:


//--------------------- .text._ZN12tensorrt_llm7kernels32fusedQKNormRopeKernelNTokenHeadsIN3c104HalfENS2_8BFloat16ELi64ELb1ELi4EEEvPviiifPKvS7_S7_PKlii --------------------------
	.section	.text._ZN12tensorrt_llm7kernels32fusedQKNormRopeKernelNTokenHeadsIN3c104HalfENS2_8BFloat16ELi64ELb1ELi4EEEvPviiifPKvS7_S7_PKlii,"ax",@progbits
	.sectioninfo	@"SHI_REGISTERS=32"
	.align	128
        .global         _ZN12tensorrt_llm7kernels32fusedQKNormRopeKernelNTokenHeadsIN3c104HalfENS2_8BFloat16ELi64ELb1ELi4EEEvPviiifPKvS7_S7_PKlii
        .type           _ZN12tensorrt_llm7kernels32fusedQKNormRopeKernelNTokenHeadsIN3c104HalfENS2_8BFloat16ELi64ELb1ELi4EEEvPviiifPKvS7_S7_PKlii,@function
        .size           _ZN12tensorrt_llm7kernels32fusedQKNormRopeKernelNTokenHeadsIN3c104HalfENS2_8BFloat16ELi64ELb1ELi4EEEvPviiifPKvS7_S7_PKlii,(.L_x_3752 - _ZN12tensorrt_llm7kernels32fusedQKNormRopeKernelNTokenHeadsIN3c104HalfENS2_8BFloat16ELi64ELb1ELi4EEEvPviiifPKvS7_S7_PKlii)
        .other          _ZN12tensorrt_llm7kernels32fusedQKNormRopeKernelNTokenHeadsIN3c104HalfENS2_8BFloat16ELi64ELb1ELi4EEEvPviiifPKvS7_S7_PKlii,@"STO_CUDA_ENTRY STV_DEFAULT"
_ZN12tensorrt_llm7kernels32fusedQKNormRopeKernelNTokenHeadsIN3c104HalfENS2_8BFloat16ELi64ELb1ELi4EEEvPviiifPKvS7_S7_PKlii:
.text._ZN12tensorrt_llm7kernels32fusedQKNormRopeKernelNTokenHeadsIN3c104HalfENS2_8BFloat16ELi64ELb1ELi4EEEvPviiifPKvS7_S7_PKlii:
        /* <DEDUP_REMOVED lines=74> */
.L_x_2156:
        /* <DEDUP_REMOVED lines=45> */
.L_x_2155:
[----:B------:R-:W-:Y:S05]  /*0770*/  BSYNC B1 ;  /* 0x0000000000017941 */ /* 0x000fea0003800000 */
.L_x_2154:
        /* <DEDUP_REMOVED lines=9> */
.L_x_2157:
        /* <DEDUP_REMOVED lines=16> */
.L_x_2153:
[----:B------:R-:W-:Y:S05]  /*0910*/  BSYNC B0 ;  /* 0x0000000000007941 */ /* 0x000fea0003800000 */
.L_x_2152:
        /* <DEDUP_REMOVED lines=35> */
.L_x_2162:
        /* <DEDUP_REMOVED lines=13> */
.L_x_2161:
[----:B------:R-:W-:Y:S05]  /*0c20*/  BSYNC B1 ;  /* 0x0000000000017941 */ /* 0x000fea0003800000 */
.L_x_2160:
        /* <DEDUP_REMOVED lines=22> */
.L_x_2165:
        /* <DEDUP_REMOVED lines=49> */
.L_x_2164:
[----:B------:R-:W-:Y:S05]  /*10a0*/  BSYNC B1 ;  /* 0x0000000000017941 */ /* 0x000fea0003800000 */
.L_x_2163:
        /* <DEDUP_REMOVED lines=32> */
.L_x_2167:
[----:B------:R-:W-:Y:S05]  /*12b0*/  BSYNC B1 ;  /* 0x0000000000017941 */ /* 0x000fea0003800000 */
.L_x_2166:
        /* <DEDUP_REMOVED lines=15> */
.L_x_2159:
[----:B------:R-:W-:Y:S05]  /*13b0*/  BSYNC B0 ;  /* 0x0000000000007941 */ /* 0x000fea0003800000 */
.L_x_2158:
        /* <DEDUP_REMOVED lines=35> */
.L_x_2176:
        /* <DEDUP_REMOVED lines=14> */
.L_x_2181:
        /* <DEDUP_REMOVED lines=9> */
.L_x_2182:
        /* <DEDUP_REMOVED lines=11> */
.L_x_2173:
[----:B------:R-:W-:Y:S05]  /*1810*/  BSYNC B1 ;  /* 0x0000000000017941 */ /* 0x000fea0003800000 */
.L_x_2172:
        /* <DEDUP_REMOVED lines=31> */
.L_x_2183:
        /* <DEDUP_REMOVED lines=9> */
.L_x_2184:
        /* <DEDUP_REMOVED lines=28> */
.L_x_2169:
[----:B------:R-:W-:Y:S05]  /*1c60*/  BSYNC B0 ;  /* 0x0000000000007941 */ /* 0x000fea0003800000 */
.L_x_2168:
        /* <DEDUP_REMOVED lines=16> */
.L_x_2185:
        /* <DEDUP_REMOVED lines=9> */
.L_x_2186:
[----:B------:R-:W-:Y:S01]  /*1e00*/  ISETP.NE.AND P0, PT, R14, RZ, PT ;  /* 0x000000ff0e00720c */ /* 0x000fe20003f05270 */
[----:B------:R-:W-:Y:S01]  /*1e10*/  BSSY B0, `(.L_x_2179) ;  /* 0x0000004000007945 */ /* 0x000fe20003800000 */
[----:B------:R-:W-:-:S11]  /*1e20*/  ISETP.GE.AND P2, PT, R22, R19, PT ;  /* 0x000000131600720c */ /* 0x000fd60003f46270 */
[----:B------:R-:W-:Y:S05]  /*1e30*/  @P0 BRA `(.L_x_2180) ;  /* 0x0000001000000947 */ /* 0x000fea0003800000 */
[----:B------:R-:W-:-:S04]  /*1e40*/  DEPBAR.LE SB0, 0x0 ;  /* 0x000080000000791a */ /* 0x000fc80000000000 */
.L_x_2180:
[----:B------:R-:W-:Y:S05]  /*1e50*/  BSYNC B0 ;  /* 0x0000000000007941 */ /* 0x000fea0003800000 */
.L_x_2179:
        /* <DEDUP_REMOVED lines=25> */
.L_x_2170:
[----:B------:R-:W-:Y:S01]  /*1ff0*/  HFMA2.MMA R25, -RZ, RZ, 0, 9.5367431640625e-07 ;  /* 0x00000010ff197435 */ /* 0x000fe200000001ff */
[----:B------:R-:W-:Y:S01]  /*2000*/  IMAD.MOV.U32 R26, RZ, RZ, 0x1f ;  /* 0x0000001fff1a7424 */ /* 0x000fe200078e00ff */
[----:B------:R-:W-:Y:S01]  /*2010*/  MOV R24, 0x2040 ;  /* 0x0000204000187802 */ /* 0x000fe20000000f00 */
[----:B------:R-:W-:-:S03]  /*2020*/  IMAD.MOV.U32 R23, RZ, RZ, -0x1 ;  /* 0xffffffffff177424 */ /* 0x000fc600078e00ff */
[----:B------:R-:W-:Y:S05]  /*2030*/  CALL.REL.NOINC `($__internal_116_$__cuda_sm70_shflsync_bfly_p) ;  /* 0x0000056000007944 */ /* 0x000fea0003c00000 */
[----:B--2---:R-:W-:Y:S05]  /*2040*/  BRA `(.L_x_2181) ;  /* 0xfffff68000007947 */ /* 0x004fea000383ffff */
.L_x_2171:
[----:B------:R-:W-:Y:S01]  /*2050*/  MOV R25, 0x8 ;  /* 0x0000000800197802 */ /* 0x000fe20000000f00 */
[----:B------:R-:W-:Y:S01]  /*2060*/  IMAD.MOV.U32 R26, RZ, RZ, 0x1f ;  /* 0x0000001fff1a7424 */ /* 0x000fe200078e00ff */
[----:B------:R-:W-:Y:S01]  /*2070*/  MOV R24, 0x20a0 ;  /* 0x000020a000187802 */ /* 0x000fe20000000f00 */
[----:B------:R-:W-:Y:S02]  /*2080*/  IMAD.MOV.U32 R23, RZ, RZ, -0x1 ;  /* 0xffffffffff177424 */ /* 0x000fe400078e00ff */
[----:B------:R-:W-:Y:S05]  /*2090*/  CALL.REL.NOINC `($__internal_116_$__cuda_sm70_shflsync_bfly_p) ;  /* 0x0000050000007944 */ /* 0x000fea0003c00000 */
[----:B------:R-:W-:Y:S01]  /*20a0*/  HFMA2.MMA R25, -RZ, RZ, 0, 2.384185791015625e-07 ;  /* 0x00000004ff197435 */ /* 0x000fe200000001ff */
[----:B--2---:R-:W-:Y:S01]  /*20b0*/  FADD.FTZ R27, R27, R26 ;  /* 0x0000001a1b1b7221 */ /* 0x004fe20000010000 */
[----:B------:R-:W-:Y:S01]  /*20c0*/  MOV R24, 0x2100 ;  /* 0x0000210000187802 */ /* 0x000fe20000000f00 */
[----:B------:R-:W-:-:S02]  /*20d0*/  IMAD.MOV.U32 R26, RZ, RZ, 0x1f ;  /* 0x0000001fff1a7424 */ /* 0x000fc400078e00ff */
[----:B------:R-:W-:Y:S02]  /*20e0*/  IMAD.MOV.U32 R23, RZ, RZ, -0x1 ;  /* 0xffffffffff177424 */ /* 0x000fe400078e00ff */
[----:B------:R-:W-:Y:S05]  /*20f0*/  CALL.REL.NOINC `($__internal_116_$__cuda_sm70_shflsync_bfly_p) ;  /* 0x000004a000007944 */ /* 0x000fea0003c00000 */
[----:B--2---:R-:W-:Y:S01]  /*2100*/  FADD.FTZ R27, R27, R26 ;  /* 0x0000001a1b1b7221 */ /* 0x004fe20000010000 */
[----:B------:R-:W-:Y:S01]  /*2110*/  MOV R25, 0x2 ;  /* 0x0000000200197802 */ /* 0x000fe20000000f00 */
[----:B------:R-:W-:Y:S01]  /*2120*/  IMAD.MOV.U32 R26, RZ, RZ, 0x1f ;  /* 0x0000001fff1a7424 */ /* 0x000fe200078e00ff */
[----:B------:R-:W-:Y:S01]  /*2130*/  MOV R24, 0x2160 ;  /* 0x0000216000187802 */ /* 0x000fe20000000f00 */
[----:B------:R-:W-:Y:S02]  /*2140*/  IMAD.MOV.U32 R23, RZ, RZ, -0x1 ;  /* 0xffffffffff177424 */ /* 0x000fe400078e00ff */
[----:B------:R-:W-:Y:S05]  /*2150*/  CALL.REL.NOINC `($__internal_116_$__cuda_sm70_shflsync_bfly_p) ;  /* 0x0000044000007944 */ /* 0x000fea0003c00000 */
[----:B--2---:R-:W-:Y:S01]  /*2160*/  FADD.FTZ R28, R27, R26 ;  /* 0x0000001a1b1c7221 */ /* 0x004fe20000010000 */
[----:B------:R-:W-:Y:S01]  /*2170*/  HFMA2.MMA R25, -RZ, RZ, 0, 5.9604644775390625e-08 ;  /* 0x00000001ff197435 */ /* 0x000fe200000001ff */
[----:B------:R-:W-:Y:S01]  /*2180*/  IMAD.MOV.U32 R26, RZ, RZ, 0x1f ;  /* 0x0000001fff1a7424 */ /* 0x000fe200078e00ff */
[----:B------:R-:W-:Y:S01]  /*2190*/  MOV R24, 0x21d0 ;  /* 0x000021d000187802 */ /* 0x000fe20000000f00 */
[----:B------:R-:W-:Y:S01]  /*21a0*/  IMAD.MOV.U32 R23, RZ, RZ, -0x1 ;  /* 0xffffffffff177424 */ /* 0x000fe200078e00ff */
[----:B------:R-:W-:Y:S02]  /*21b0*/  MOV R27, R28 ;  /* 0x0000001c001b7202 */ /* 0x000fe40000000f00 */
[----:B------:R-:W-:Y:S05]  /*21c0*/  CALL.REL.NOINC `($__internal_116_$__cuda_sm70_shflsync_bfly_p) ;  /* 0x000003d000007944 */ /* 0x000fea0003c00000 */
[----:B--2---:R-:W-:Y:S05]  /*21d0*/  BRA `(.L_x_2182) ;  /* 0xfffff58000007947 */ /* 0x004fea000383ffff */
.L_x_2174:
[----:B--2---:R-:W-:Y:S01]  /*21e0*/  IMAD.MOV.U32 R25, RZ, RZ, 0x10 ;  /* 0x00000010ff197424 */ /* 0x004fe200078e00ff */
[----:B------:R-:W-:Y:S01]  /*21f0*/  MOV R23, 0xffffffff ;  /* 0xffffffff00177802 */ /* 0x000fe20000000f00 */
[----:B------:R-:W-:Y:S01]  /*2200*/  IMAD.MOV.U32 R26, RZ, RZ, 0x1f ;  /* 0x0000001fff1a7424 */ /* 0x000fe200078e00ff */
[----:B------:R-:W-:-:S02]  /*2210*/  MOV R24, 0x2230 ;  /* 0x0000223000187802 */ /* 0x000fc40000000f00 */
[----:B-1----:R-:W-:Y:S05]  /*2220*/  CALL.REL.NOINC `($__internal_116_$__cuda_sm70_shflsync_bfly_p) ;  /* 0x0000037000007944 */ /* 0x002fea0003c00000 */
[----:B--2---:R-:W-:Y:S05]  /*2230*/  BRA `(.L_x_2183) ;  /* 0xfffff7d000007947 */ /* 0x004fea000383ffff */
.L_x_2175:
[----:B--2---:R-:W-:Y:S01]  /*2240*/  IMAD.MOV.U32 R25, RZ, RZ, 0x8 ;  /* 0x00000008ff197424 */ /* 0x004fe200078e00ff */
[----:B------:R-:W-:Y:S01]  /*2250*/  MOV R23, 0xffffffff ;  /* 0xffffffff00177802 */ /* 0x000fe20000000f00 */
[----:B------:R-:W-:Y:S01]  /*2260*/  IMAD.MOV.U32 R26, RZ, RZ, 0x1f ;  /* 0x0000001fff1a7424 */ /* 0x000fe200078e00ff */
[----:B------:R-:W-:-:S02]  /*2270*/  MOV R24, 0x2290 ;  /* 0x0000229000187802 */ /* 0x000fc40000000f00 */
[----:B-1----:R-:W-:Y:S05]  /*2280*/  CALL.REL.NOINC `($__internal_116_$__cuda_sm70_shflsync_bfly_p) ;  /* 0x0000031000007944 */ /* 0x002fea0003c00000 */
[----:B--2---:R-:W-:Y:S01]  /*2290*/  FADD.FTZ R27, R27, R26 ;  /* 0x0000001a1b1b7221 */ /* 0x004fe20000010000 */
[----:B------:R-:W-:Y:S01]  /*22a0*/  MOV R23, 0xffffffff ;  /* 0xffffffff00177802 */ /* 0x000fe20000000f00 */
[----:B------:R-:W-:Y:S01]  /*22b0*/  IMAD.MOV.U32 R25, RZ, RZ, 0x4 ;  /* 0x00000004ff197424 */ /* 0x000fe200078e00ff */
[----:B------:R-:W-:Y:S01]  /*22c0*/  MOV R24, 0x22f0 ;  /* 0x000022f000187802 */ /* 0x000fe20000000f00 */
[----:B------:R-:W-:-:S02]  /*22d0*/  IMAD.MOV.U32 R26, RZ, RZ, 0x1f ;  /* 0x0000001fff1a7424 */ /* 0x000fc400078e00ff */
[----:B------:R-:W-:Y:S05]  /*22e0*/  CALL.REL.NOINC `($__internal_116_$__cuda_sm70_shflsync_bfly_p) ;  /* 0x000002b000007944 */ /* 0x000fea0003c00000 */
        /* <DEDUP_REMOVED lines=12> */
[----:B--2---:R-:W-:Y:S05]  /*23b0*/  BRA `(.L_x_2184) ;  /* 0xfffff6e000007947 */ /* 0x004fea000383ffff */
.L_x_2177:
[----:B------:R-:W-:Y:S01]  /*23c0*/  IMAD.MOV.U32 R25, RZ, RZ, 0x10 ;  /* 0x00000010ff197424 */ /* 0x000fe200078e00ff */
[----:B------:R-:W-:Y:S01]  /*23d0*/  MOV R23, 0xffffffff ;  /* 0xffffffff00177802 */ /* 0x000fe20000000f00 */
[----:B------:R-:W-:Y:S01]  /*23e0*/  IMAD.MOV.U32 R26, RZ, RZ, 0x1f ;  /* 0x0000001fff1a7424 */ /* 0x000fe200078e00ff */
[----:B------:R-:W-:-:S02]  /*23f0*/  MOV R24, 0x2410 ;  /* 0x0000241000187802 */ /* 0x000fc40000000f00 */
[----:B------:R-:W-:Y:S05]  /*2400*/  CALL.REL.NOINC `($__internal_116_$__cuda_sm70_shflsync_bfly_p) ;  /* 0x0000019000007944 */ /* 0x000fea0003c00000 */
[----:B--2---:R-:W-:Y:S05]  /*2410*/  BRA `(.L_x_2185) ;  /* 0xfffff95000007947 */ /* 0x004fea000383ffff */
.L_x_2178:
[----:B------:R-:W-:Y:S01]  /*2420*/  IMAD.MOV.U32 R25, RZ, RZ, 0x8 ;  /* 0x00000008ff197424 */ /* 0x000fe200078e00ff */
[----:B------:R-:W-:Y:S01]  /*2430*/  MOV R23, 0xffffffff ;  /* 0xffffffff00177802 */ /* 0x000fe20000000f00 */
[----:B------:R-:W-:Y:S01]  /*2440*/  IMAD.MOV.U32 R26, RZ, RZ, 0x1f ;  /* 0x0000001fff1a7424 */ /* 0x000fe200078e00ff */
[----:B------:R-:W-:-:S02]  /*2450*/  MOV R24, 0x2470 ;  /* 0x0000247000187802 */ /* 0x000fc40000000f00 */
        /* <DEDUP_REMOVED lines=20> */
        .weak           $__internal_116_$__cuda_sm70_shflsync_bfly_p
        .type           $__internal_116_$__cuda_sm70_shflsync_bfly_p,@function
        .size           $__internal_116_$__cuda_sm70_shflsync_bfly_p,(.L_x_3752 - $__internal_116_$__cuda_sm70_shflsync_bfly_p)
$__internal_116_$__cuda_sm70_shflsync_bfly_p:
[----:B------:R-:W-:Y:S04]  /*25a0*/  WARPSYNC R23 ;  /* 0x0000001700007348 */ /* 0x000fe80003800000 */
[----:B------:R1:W2:Y:S02]  /*25b0*/  SHFL.BFLY PT, R26, R27, R25, R26 ;  /* 0x0c0000191b1a7389 */ /* 0x0002a400000e001a */
[----:B-1----:R-:W-:-:S04]  /*25c0*/  IMAD.MOV.U32 R25, RZ, RZ, 0x0 ;  /* 0x00000000ff197424 */ /* 0x002fc800078e00ff */
[----:B------:R-:W-:Y:S05]  /*25d0*/  RET.REL.NODEC R24 `(_ZN12tensorrt_llm7kernels32fusedQKNormRopeKernelNTokenHeadsIN3c104HalfENS2_8BFloat16ELi64ELb1ELi4EEEvPviiifPKvS7_S7_PKlii) ;  /* 0xffffda2018007950 */ /* 0x000fea0003c3ffff */
.L_x_2187:
        /* <DEDUP_REMOVED lines=10> */
.L_x_3752:


//--------------------- .text._ZN12tensorrt_llm7kernels32fusedQKNormRopeKernelNTokenHeadsIN3c104HalfENS2_8BFloat16ELi256ELb0ELi2EEEvPviiifPKvS7_S7_PKlii --------------------------
	.section	.text._ZN12tensorrt_llm7kernels32fusedQKNormRopeKernelNTokenHeadsIN3c104HalfENS2_8BFloat16ELi256ELb0ELi2EEEvPviiifPKvS7_S7_PKlii,"ax",@progbits
	.sectioninfo	@"SHI_REGISTERS=56"
	.align	128
        .global         _ZN12tensorrt_llm7kernels32fusedQKNormRopeKernelNTokenHeadsIN3c104HalfENS2_8BFloat16ELi256ELb0ELi2EEEvPviiifPKvS7_S7_PKlii
        .type           _ZN12tensorrt_llm7kernels32fusedQKNormRopeKernelNTokenHeadsIN3c104HalfENS2_8BFloat16ELi256ELb0ELi2EEEvPviiifPKvS7_S7_PKlii,@function
        .size           _ZN12tensorrt_llm7kernels32fusedQKNormRopeKernelNTokenHeadsIN3c104HalfENS2_8BFloat16ELi256ELb0ELi2EEEvPviiifPKvS7_S7_PKlii,(.L_x_3754 - _ZN12tensorrt_llm7kernels32fusedQKNormRopeKernelNTokenHeadsIN3c104HalfENS2_8BFloat16ELi256ELb0ELi2EEEvPviiifPKvS7_S7_PKlii)
        .other          _ZN12tensorrt_llm7kernels32fusedQKNormRopeKernelNTokenHeadsIN3c104HalfENS2_8BFloat16ELi256ELb0ELi2EEEvPviiifPKvS7_S7_PKlii,@"STO_CUDA_ENTRY STV_DEFAULT"
_ZN12tensorrt_llm7kernels32fusedQKNormRopeKernelNTokenHeadsIN3c104HalfENS2_8BFloat16ELi256ELb0ELi2EEEvPviiifPKvS7_S7_PKlii:
.text._ZN12tensorrt_llm7kernels32fusedQKNormRopeKernelNTokenHeadsIN3c104HalfENS2_8BFloat16ELi256ELb0ELi2EEEvPviiifPKvS7_S7_PKlii:
        /* <DEDUP_REMOVED lines=61> */
[----:B------:R-:W-:Y:S02]  /*03d0*/  IADD3 R4, -R35, -0x2, -R2 ;  /* 0xfffffffe23047810 */ /* 0x000fe40007ffe902 */
[----:B------:R-:W-:Y:S02]  /*03e0*/  SHF.L.U32 R7, R7, 0x8, RZ ;  /* 0x0000000807077819 */ /* 0x000fe400000006ff */
[----:B------:R-:W-:Y:S01]  /*03f0*/  ISETP.GE.U32.AND P2, PT, R4, 0x3, PT ;  /* 0x000000030400780c */ /* 0x000fe20003f46070 */
[----:B------:R-:W-:Y:S01]  /*0400*/  IMAD.MOV.U32 R4, RZ, RZ, c[0x0][0x168] ;  /* 0x00005a00ff047624 */ /* 0x000fe200078e00ff */
[----:B------:R-:W-:-:S03]  /*0410*/  LOP3.LUT R2, R37, 0x3, RZ, 0xc0, !PT ;  /* 0x0000000325027812 */ /* 0x000fc600078ec0ff */
[----:B------:R-:W-:Y:S01]  /*0420*/  IMAD R4, R4, 0x100, R7 ;  /* 0x0000010004047824 */ /* 0x000fe200078e0207 */
[----:B------:R-:W-:-:S07]  /*0430*/  ISETP.NE.AND P0, PT, R2, RZ, PT ;  /* 0x000000ff0200720c */ /* 0x000fce0003f05270 */
[----:B------:R-:W-:Y:S05]  /*0440*/  @!P2 BRA `(.L_x_2191) ;  /* 0x000003100000a947 */ /* 0x000fea0003800000 */
[----:B------:R-:W-:Y:S01]  /*0450*/  IADD3 R17, R30, UR6, RZ ;  /* 0x000000061e117c10 */ /* 0x000fe2000fffe0ff */
[----:B------:R-:W-:Y:S01]  /*0460*/  HFMA2.MMA R6, -RZ, RZ, 0, 0 ;  /* 0x00000000ff067435 */ /* 0x000fe200000001ff */
[----:B------:R-:W-:-:S03]  /*0470*/  IMAD.IADD R16, R37, 0x1, -R2 ;  /* 0x0000000125107824 */ /* 0x000fc600078e0a02 */
[----:B------:R-:W-:-:S06]  /*0480*/  IMAD R17, R36, 0x10, R17 ;  /* 0x0000001024117824 */ /* 0x000fcc00078e0211 */
.L_x_2192:
[C-C-:B-1----:R-:W-:Y:S01]  /*0490*/  IMAD.IADD R8, R35.reuse, 0x1, R6.reuse ;  /* 0x0000000123087824 */ /* 0x142fe200078e0206 */
[C-C-:B------:R-:W-:Y:S02]  /*04a0*/  IADD3 R14, R35.reuse, 0x3, R6.reuse ;  /* 0x00000003230e7810 */ /* 0x140fe40007ffe006 */
[C-C-:B------:R-:W-:Y:S02]  /*04b0*/  IADD3 R10, R35.reuse, 0x1, R6.reuse ;  /* 0x00000001230a7810 */ /* 0x140fe40007ffe006 */
[----:B------:R-:W-:Y:S02]  /*04c0*/  ISETP.GE.AND P2, PT, R8, c[0x0][0x168], PT ;  /* 0x00005a0008007a0c */ /* 0x000fe40003f46270 */
[----:B------:R-:W-:Y:S02]  /*04d0*/  ISETP.GE.AND P5, PT, R14, c[0x0][0x168], PT ;  /* 0x00005a000e007a0c */ /* 0x000fe40003fa6270 */
[----:B------:R-:W-:Y:S02]  /*04e0*/  IADD3 R12, R35, 0x2, R6 ;  /* 0x00000002230c7810 */ /* 0x000fe40007ffe006 */
[----:B------:R-:W-:-:S02]  /*04f0*/  SEL R9, RZ, c[0x0][0x168], !P2 ;  /* 0x00005a00ff097a07 */ /* 0x000fc40005000000 */
[----:B------:R-:W-:Y:S02]  /*0500*/  SEL R11, R7, R4, !P2 ;  /* 0x00000004070b7207 */ /* 0x000fe40005000000 */
[----:B------:R-:W-:Y:S01]  /*0510*/  SEL R19, RZ, c[0x0][0x168], !P5 ;  /* 0x00005a00ff137a07 */ /* 0x000fe20006800000 */
[----:B------:R-:W-:Y:S01]  /*0520*/  IMAD.IADD R9, R8, 0x1, -R9 ;  /* 0x0000000108097824 */ /* 0x000fe200078e0a09 */
[----:B------:R-:W-:Y:S01]  /*0530*/  ISETP.GE.AND P3, PT, R10, c[0x0][0x168], PT ;  /* 0x00005a000a007a0c */ /* 0x000fe20003f66270 */
[----:B------:R-:W-:Y:S01]  /*0540*/  IMAD R8, R36, 0x8, R11 ;  /* 0x0000000824087824 */ /* 0x000fe200078e020b */
[----:B------:R-:W-:Y:S01]  /*0550*/  ISETP.GE.AND P4, PT, R12, c[0x0][0x168], PT ;  /* 0x00005a000c007a0c */ /* 0x000fe20003f86270 */
[----:B------:R-:W-:Y:S01]  /*0560*/  IMAD.IADD R14, R14, 0x1, -R19 ;  /* 0x000000010e0e7824 */ /* 0x000fe200078e0a13 */
[----:B------:R-:W-:Y:S02]  /*0570*/  SEL R13, RZ, c[0x0][0x168], !P3 ;  /* 0x00005a00ff0d7a07 */ /* 0x000fe40005800000 */
[----:B------:R-:W-:-:S02]  /*0580*/  SEL R15, RZ, c[0x0][0x168], !P4 ;  /* 0x00005a00ff0f7a07 */ /* 0x000fc40006000000 */
[CC--:B------:R-:W-:Y:S02]  /*0590*/  SEL R11, R7.reuse, R4.reuse, !P3 ;  /* 0x00000004070b7207 */ /* 0x0c0fe40005800000 */
[CC--:B------:R-:W-:Y:S01]  /*05a0*/  SEL R19, R7.reuse, R4.reuse, !P4 ;  /* 0x0000000407137207 */ /* 0x0c0fe20006000000 */
[----:B------:R-:W-:Y:S01]  /*05b0*/  IMAD.IADD R15, R12, 0x1, -R15 ;  /* 0x000000010c0f7824 */ /* 0x000fe200078e0a0f */
[----:B------:R-:W-:Y:S02]  /*05c0*/  SEL R21, R7, R4, !P5 ;  /* 0x0000000407157207 */ /* 0x000fe40006800000 */
[----:B------:R-:W-:Y:S01]  /*05d0*/  IADD3 R13, R10, -R13, RZ ;  /* 0x8000000d0a0d7210 */ /* 0x000fe20007ffe0ff */
[C---:B------:R-:W-:Y:S01]  /*05e0*/  IMAD R10, R36.reuse, 0x8, R11 ;  /* 0x00000008240a7824 */ /* 0x040fe200078e020b */
[----:B------:R-:W-:Y:S01]  /*05f0*/  LEA R8, R9, R8, 0x8 ;  /* 0x0000000809087211 */ /* 0x000fe200078e40ff */
[C---:B------:R-:W-:Y:S01]  /*0600*/  IMAD R12, R36.reuse, 0x8, R19 ;  /* 0x00000008240c7824 */ /* 0x040fe200078e0213 */
[----:B------:R-:W-:Y:S01]  /*0610*/  MOV R23, 0x2 ;  /* 0x0000000200177802 */ /* 0x000fe20000000f00 */
        /* <DEDUP_REMOVED lines=20> */
.L_x_2191:
[----:B------:R-:W-:Y:S05]  /*0760*/  BSYNC B1 ;  /* 0x0000000000017941 */ /* 0x000fea0003800000 */
.L_x_2190:
        /* <DEDUP_REMOVED lines=9> */
.L_x_2193:
[----:B------:R-:W-:Y:S02]  /*0800*/  ISETP.GE.AND P0, PT, R10, c[0x0][0x168], PT ;  /* 0x00005a000a007a0c */ /* 0x000fe40003f06270 */
[----:B------:R-:W-:Y:S02]  /*0810*/  IADD3 R2, R2, -0x1, RZ ;  /* 0xffffffff02027810 */ /* 0x000fe40007ffe0ff */
[----:B------:R-:W-:-:S02]  /*0820*/  SEL R8, RZ, c[0x0][0x168], !P0 ;  /* 0x00005a00ff087a07 */ /* 0x000fc40004000000 */
        /* <DEDUP_REMOVED lines=13> */
.L_x_2189:
[----:B------:R-:W-:Y:S05]  /*0900*/  BSYNC B0 ;  /* 0x0000000000007941 */ /* 0x000fea0003800000 */
.L_x_2188:
        /* <DEDUP_REMOVED lines=34> */
[----:B------:R-:W-:-:S04]  /*0b30*/  IADD3.X R15, R9, c[0x0][0x18c], RZ, P0, !PT ;  /* 0x00006300090f7a10 */ /* 0x000fc800007fe4ff */
[----:B------:R-:W-:Y:S02]  /*0b40*/  SHF.L.U32 R11, R11, 0x1, RZ ;  /* 0x000000010b0b7819 */ /* 0x000fe400000006ff */
.L_x_2198:
        /* <DEDUP_REMOVED lines=13> */
.L_x_2197:
[----:B------:R-:W-:Y:S05]  /*0c20*/  BSYNC B1 ;  /* 0x0000000000017941 */ /* 0x000fea0003800000 */
.L_x_2196:
        /* <DEDUP_REMOVED lines=22> */
.L_x_2201:
[C---:B-1----:R-:W-:Y:S01]  /*0d90*/  IADD3 R6, P2, R4.reuse, R13, RZ ;  /* 0x0000000d04067210 */ /* 0x042fe20007f5e0ff */
        /* <DEDUP_REMOVED lines=12> */
[----:B------:R-:W-:Y:S01]  /*0e60*/  IADD3 R14, R4, 0x1000, RZ ;  /* 0x00001000040e7810 */ /* 0x000fe20007ffe0ff */
[----:B------:R-:W-:Y:S01]  /*0e70*/  IMAD.X R9, RZ, RZ, R7, P2 ;  /* 0x000000ffff097224 */ /* 0x000fe200010e0607 */
[----:B------:R-:W-:Y:S01]  /*0e80*/  IADD3 R29, R19, R12, RZ ;  /* 0x0000000c131d7210 */ /* 0x000fe20007ffe0ff */
[----:B------:R2:W-:Y:S01]  /*0e90*/  LDGSTS.E.BYPASS.128 [R25], [R6.64+0x200] ;  /* 0x0000020006197fae */ /* 0x0005e2000b901c4a */
[C---:B------:R-:W-:Y:S01]  /*0ea0*/  IMAD.IADD R31, R21.reuse, 0x1, R12 ;  /* 0x00000001151f7824 */ /* 0x040fe200078e020c */
[----:B------:R-:W-:Y:S01]  /*0eb0*/  IADD3 R2, R2, 0x200, RZ ;  /* 0x0000020002027810 */ /* 0x000fe20007ffe0ff */
[----:B------:R-:W-:Y:S01]  /*0ec0*/  IMAD.IADD R43, R21, 0x1, R14 ;  /* 0x00000001152b7824 */ /* 0x000fe200078e020e */
[----:B------:R3:W-:Y:S04]  /*0ed0*/  LDGSTS.E.BYPASS.128 [R41], [R6.64+0x400] ;  /* 0x0000040006297fae */ /* 0x0007e8000b901c4a */
[----:B------:R4:W-:Y:S01]  /*0ee0*/  LDGSTS.E.BYPASS.128 [R33], [R6.64+0x600] ;  /* 0x0000060006217fae */ /* 0x0009e2000b901c4a */
[----:B-1----:R-:W-:Y:S01]  /*0ef0*/  IMAD.IADD R27, R17, 0x1, R12 ;  /* 0x00000001111b7824 */ /* 0x002fe200078e020c */
[C---:B------:R-:W-:Y:S01]  /*0f00*/  IADD3 R12, R4.reuse, 0x1800, RZ ;  /* 0x00001800040c7810 */ /* 0x040fe20007ffe0ff */
[----:B--2---:R-:W-:Y:S01]  /*0f10*/  IMAD.IADD R25, R11, 0x1, R14 ;  /* 0x000000010b197824 */ /* 0x004fe200078e020e */
[----:B------:R1:W-:Y:S01]  /*0f20*/  LDGSTS.E.BYPASS.128 [R45], [R8.64+-0x800] ;  /* 0x00000800082d7fae */ /* 0x0003e2000b901c4a */
[----:B------:R-:W-:-:S02]  /*0f30*/  IADD3 R4, P3, R4, 0x2000, RZ ;  /* 0x0000200004047810 */ /* 0x000fc40007f7e0ff */
        /* <DEDUP_REMOVED lines=22> */
.L_x_2200:
[----:B------:R-:W-:Y:S05]  /*10a0*/  BSYNC B1 ;  /* 0x0000000000017941 */ /* 0x000fea0003800000 */
.L_x_2199:
        /* <DEDUP_REMOVED lines=32> */
.L_x_2203:
[----:B------:R-:W-:Y:S05]  /*12b0*/  BSYNC B1 ;  /* 0x0000000000017941 */ /* 0x000fea0003800000 */
.L_x_2202:
        /* <DEDUP_REMOVED lines=15> */
.L_x_2195:
[----:B------:R-:W-:Y:S05]  /*13b0*/  BSYNC B0 ;  /* 0x0000000000007941 */ /* 0x000fea0003800000 */
.L_x_2194:
[----:B------:R-:W0:Y:S01]  /*13c0*/  LDGDEPBAR ;  /* 0x00000000000079af */ /* 0x000e220000000000 */
[----:B------:R-:W-:-:S04]  /*13d0*/  DEPBAR.LE SB0, 0x1 ;  /* 0x000080400000791a */ /* 0x000fc80000000000 */
[----:B------:R-:W-:Y:S05]  /*13e0*/  @!P1 EXIT ;  /* 0x000000000000994d */ /* 0x000fea0003800000 */
[----:B------:R-:W-:Y:S01]  /*13f0*/  SHF.L.U32 R34, R36, 0x3, RZ ;  /* 0x0000000324227819 */ /* 0x000fe200000006ff */
        /* <DEDUP_REMOVED lines=51> */
[----:B------:R-:W-:Y:S01]  /*1730*/  IMAD.MOV R13, RZ, RZ, -R6 ;  /* 0x000000ffff0d7224 */ /* 0x000fe200078e0a06 */
[----:B------:R-:W-:Y:S01]  /*1740*/  IADD3 R15, -R7, RZ, RZ ;  /* 0x000000ff070f7210 */ /* 0x000fe20007ffe1ff */
[----:B------:R-:W-:-:S04]  /*1750*/  IMAD.HI.U32 R28, R45, UR5, RZ ;  /* 0x000000052d1c7c27 */ /* 0x000fc8000f8e00ff */
        /* <DEDUP_REMOVED lines=8> */
[----:B------:R-:W-:Y:S01]  /*17e0*/  IMAD.HI.U32 R14, R33, UR5, RZ ;  /* 0x00000005210e7c27 */ /* 0x000fe2000f8e00ff */
[----:B------:R-:W-:Y:S01]  /*17f0*/  USHF.R.S32.HI UR5, URZ, 0x1f, UR7 ;  /* 0x0000001f3f057899 */ /* 0x000fe20008011407 */
[----:B------:R-:W-:Y:S02]  /*1800*/  @!P1 IADD3 R7, R7, -UR9, RZ ;  /* 0x8000000907079c10 */ /* 0x000fe4000fffe0ff */
[----:B------:R-:W-:Y:S01]  /*1810*/  IMAD.MOV R12, RZ, RZ, -R12 ;  /* 0x000000ffff0c7224 */ /* 0x000fe200078e0a0c */
[----:B------:R-:W-:Y:S01]  /*1820*/  @!P4 IADD3 R6, R6, -UR9, RZ ;  /* 0x800000090606cc10 */ /* 0x000fe2000fffe0ff */
[----:B------:R-:W-:Y:S01]  /*1830*/  IMAD.MOV R13, RZ, RZ, -R13 ;  /* 0x000000ffff0d7224 */ /* 0x000fe200078e0a0d */
[----:B------:R-:W-:Y:S01]  /*1840*/  ISETP.LT.U32.AND P1, PT, R7, UR9, PT ;  /* 0x0000000907007c0c */ /* 0x000fe2000bf21070 */
[----:B------:R-:W-:Y:S01]  /*1850*/  IMAD.MOV R14, RZ, RZ, -R14 ;  /* 0x000000ffff0e7224 */ /* 0x000fe200078e0a0e */
[----:B------:R-:W-:Y:S01]  /*1860*/  ISETP.GE.AND P4, PT, R4, RZ, PT ;  /* 0x000000ff0400720c */ /* 0x000fe20003f86270 */
[----:B------:R-:W-:Y:S01]  /*1870*/  IMAD R12, R12, UR9, R31 ;  /* 0x000000090c0c7c24 */ /* 0x000fe2000f8e021f */
[----:B------:R-:W-:Y:S01]  /*1880*/  ULEA.HI UR7, UR5, UR8, URZ, 0x3 ;  /* 0x0000000805077291 */ /* 0x000fe2000f8f183f */
[----:B------:R-:W-:Y:S01]  /*1890*/  IMAD R13, R13, UR9, R32 ;  /* 0x000000090d0d7c24 */ /* 0x000fe2000f8e0220 */
[----:B------:R-:W-:Y:S01]  /*18a0*/  HFMA2.MMA R32, -RZ, RZ, 0, 0 ;  /* 0x00000000ff207435 */ /* 0x000fe200000001ff */
[----:B------:R-:W-:Y:S01]  /*18b0*/  IMAD.MOV R28, RZ, RZ, -R28 ;  /* 0x000000ffff1c7224 */ /* 0x000fe200078e0a1c */
[----:B------:R-:W-:Y:S01]  /*18c0*/  ISETP.LT.U32.AND P0, PT, R12, UR9, PT ;  /* 0x000000090c007c0c */ /* 0x000fe2000bf01070 */
[----:B------:R-:W-:Y:S01]  /*18d0*/  IMAD R14, R14, UR9, R33 ;  /* 0x000000090e0e7c24 */ /* 0x000fe2000f8e0221 */
[----:B------:R-:W-:Y:S01]  /*18e0*/  ISETP.LT.U32.AND P5, PT, R13, UR9, PT ;  /* 0x000000090d007c0c */ /* 0x000fe2000bfa1070 */
[----:B------:R-:W-:Y:S01]  /*18f0*/  IMAD R15, R44, UR9, R43 ;  /* 0x000000092c0f7c24 */ /* 0x000fe2000f8e022b */
[----:B------:R-:W-:Y:S01]  /*1900*/  ULEA.HI UR5, UR5, UR8, URZ, 0x4 ;  /* 0x0000000805057291 */ /* 0x000fe2000f8f203f */
[----:B------:R-:W-:Y:S01]  /*1910*/  IMAD R28, R28, UR9, R45 ;  /* 0x000000091c1c7c24 */ /* 0x000fe2000f8e022d */
[----:B------:R-:W-:Y:S01]  /*1920*/  ISETP.LT.U32.AND P6, PT, R14, UR9, PT ;  /* 0x000000090e007c0c */ /* 0x000fe2000bfc1070 */
[----:B------:R-:W-:Y:S01]  /*1930*/  IMAD R31, R0, R5, RZ ;  /* 0x00000005001f7224 */ /* 0x000fe200078e02ff */
[----:B------:R-:W-:Y:S01]  /*1940*/  ISETP.LT.U32.AND P2, PT, R15, UR9, PT ;  /* 0x000000090f007c0c */ /* 0x000fe2000bf41070 */
[----:B------:R-:W-:Y:S01]  /*1950*/  IMAD.SHL.U32 R33, R36, 0x10, RZ ;  /* 0x0000001024217824 */ /* 0x000fe200078e00ff */
[----:B------:R-:W-:Y:S01]  /*1960*/  ISETP.LT.U32.AND P3, PT, R28, UR9, PT ;  /* 0x000000091c007c0c */ /* 0x000fe2000bf61070 */
[----:B------:R-:W-:Y:S01]  /*1970*/  IMAD.SHL.U32 R31, R31, 0x100, RZ ;  /* 0x000001001f1f7824 */ /* 0x000fe200078e00ff */
[----:B------:R-:W-:Y:S01]  /*1980*/  @!P1 IADD3 R7, R7, -UR9, RZ ;  /* 0x8000000907079c10 */ /* 0x000fe2000fffe0ff */
[----:B------:R-:W-:Y:S01]  /*1990*/  USHF.R.S32.HI UR7, URZ, 0x3, UR7 ;  /* 0x000000033f077899 */ /* 0x000fe20008011407 */
[----:B------:R-:W-:Y:S01]  /*19a0*/  @!P0 IADD3 R12, R12, -UR9, RZ ;  /* 0x800000090c0c8c10 */ /* 0x000fe2000fffe0ff */
[----:B------:R-:W-:Y:S01]  /*19b0*/  USHF.R.S32.HI UR5, URZ, 0x4, UR5 ;  /* 0x000000043f057899 */ /* 0x000fe20008011405 */
[----:B------:R-:W-:Y:S01]  /*19c0*/  @!P5 IADD3 R13, R13, -UR9, RZ ;  /* 0x800000090d0ddc10 */ /* 0x000fe2000fffe0ff */
[----:B------:R-:W-:Y:S01]  /*19d0*/  @!P4 IMAD.MOV R7, RZ, RZ, -R7 ;  /* 0x000000ffff07c224 */ /* 0x000fe200078e0a07 */
[----:B------:R-:W-:-:S02]  /*19e0*/  ISETP.LT.U32.AND P0, PT, R12, UR9, PT ;  /* 0x000000090c007c0c */ /* 0x000fc4000bf01070 */
[----:B------:R-:W-:Y:S02]  /*19f0*/  @!P6 IADD3 R14, R14, -UR9, RZ ;  /* 0x800000090e0eec10 */ /* 0x000fe4000fffe0ff */
[----:B------:R-:W-:Y:S02]  /*1a00*/  @!P2 IADD3 R15, R15, -UR9, RZ ;  /* 0x800000090f0fac10 */ /* 0x000fe4000fffe0ff */
[----:B------:R-:W-:Y:S02]  /*1a10*/  ISETP.LT.U32.AND P6, PT, R6, UR9, PT ;  /* 0x0000000906007c0c */ /* 0x000fe4000bfc1070 */
[----:B------:R-:W-:Y:S02]  /*1a20*/  ISETP.LT.U32.AND P1, PT, R13, UR9, PT ;  /* 0x000000090d007c0c */ /* 0x000fe4000bf21070 */
[----:B------:R-:W-:Y:S02]  /*1a30*/  @!P3 IADD3 R28, R28, -UR9, RZ ;  /* 0x800000091c1cbc10 */ /* 0x000fe4000fffe0ff */
[----:B------:R-:W-:-:S02]  /*1a40*/  ISETP.LT.U32.AND P2, PT, R14, UR9, PT ;  /* 0x000000090e007c0c */ /* 0x000fc4000bf41070 */
[----:B------:R-:W-:Y:S02]  /*1a50*/  ISETP.LT.U32.AND P3, PT, R15, UR9, PT ;  /* 0x000000090f007c0c */ /* 0x000fe4000bf61070 */
[----:B------:R-:W-:Y:S02]  /*1a60*/  ISETP.LT.U32.AND P5, PT, R28, UR9, PT ;  /* 0x000000091c007c0c */ /* 0x000fe4000bfa1070 */
[----:B------:R-:W-:Y:S02]  /*1a70*/  @!P0 IADD3 R12, R12, -UR9, RZ ;  /* 0x800000090c0c8c10 */ /* 0x000fe4000fffe0ff */
[----:B------:R-:W-:Y:S02]  /*1a80*/  @!P6 IADD3 R6, R6, -UR9, RZ ;  /* 0x800000090606ec10 */ /* 0x000fe4000fffe0ff */
[----:B------:R-:W-:Y:S02]  /*1a90*/  @!P1 IADD3 R13, R13, -UR9, RZ ;  /* 0x800000090d0d9c10 */ /* 0x000fe4000fffe0ff */
[----:B------:R-:W-:-:S02]  /*1aa0*/  ISETP.GE.AND P6, PT, R42, RZ, PT ;  /* 0x000000ff2a00720c */ /* 0x000fc40003fc6270 */
[----:B------:R-:W-:Y:S02]  /*1ab0*/  ISETP.GE.AND P0, PT, R41, RZ, PT ;  /* 0x000000ff2900720c */ /* 0x000fe40003f06270 */
[----:B------:R-:W-:Y:S02]  /*1ac0*/  ISETP.GE.AND P1, PT, R40, RZ, PT ;  /* 0x000000ff2800720c */ /* 0x000fe40003f26270 */
[----:B------:R-:W-:Y:S02]  /*1ad0*/  @!P2 IADD3 R14, R14, -UR9, RZ ;  /* 0x800000090e0eac10 */ /* 0x000fe4000fffe0ff */
[----:B------:R-:W-:Y:S02]  /*1ae0*/  @!P3 IADD3 R15, R15, -UR9, RZ ;  /* 0x800000090f0fbc10 */ /* 0x000fe4000fffe0ff */
[----:B------:R-:W-:Y:S02]  /*1af0*/  ISETP.GE.AND P4, PT, R2, RZ, PT ;  /* 0x000000ff0200720c */ /* 0x000fe40003f86270 */
[----:B------:R-:W-:Y:S01]  /*1b00*/  ISETP.GE.AND P2, PT, R38, RZ, PT ;  /* 0x000000ff2600720c */ /* 0x000fe20003f46270 */
[----:B------:R-:W-:Y:S01]  /*1b10*/  @!P6 IMAD.MOV R12, RZ, RZ, -R12 ;  /* 0x000000ffff0ce224 */ /* 0x000fe200078e0a0c */
[----:B------:R-:W-:Y:S01]  /*1b20*/  ISETP.GE.AND P3, PT, R9, RZ, PT ;  /* 0x000000ff0900720c */ /* 0x000fe20003f66270 */
[----:B------:R-:W-:Y:S01]  /*1b30*/  @!P0 IMAD.MOV R13, RZ, RZ, -R13 ;  /* 0x000000ffff0d8224 */ /* 0x000fe200078e0a0d */
[----:B------:R-:W-:Y:S01]  /*1b40*/  @!P5 IADD3 R28, R28, -UR9, RZ ;  /* 0x800000091c1cdc10 */ /* 0x000fe2000fffe0ff */
[----:B------:R-:W-:Y:S01]  /*1b50*/  @!P1 IMAD.MOV R14, RZ, RZ, -R14 ;  /* 0x000000ffff0e9224 */ /* 0x000fe200078e0a0e */
[----:B------:R-:W-:-:S02]  /*1b60*/  ISETP.NE.AND P5, PT, RZ, c[0x0][0x19c], PT ;  /* 0x00006700ff007a0c */ /* 0x000fc40003fa5270 */
[----:B------:R-:W-:Y:S02]  /*1b70*/  LOP3.LUT R0, RZ, c[0x0][0x19c], RZ, 0x33, !PT ;  /* 0x00006700ff007a12 */ /* 0x000fe400078e33ff */
[----:B------:R-:W-:Y:S02]  /*1b80*/  IADD3 R30, R30, UR6, R33 ;  /* 0x000000061e1e7c10 */ /* 0x000fe4000fffe021 */
[----:B------:R-:W-:Y:S02]  /*1b90*/  @!P4 IADD3 R6, -R6, RZ, RZ ;  /* 0x000000ff0606c210 */ /* 0x000fe40007ffe1ff */
[----:B------:R-:W-:Y:S01]  /*1ba0*/  @!P2 IADD3 R15, -R15, RZ, RZ ;  /* 0x000000ff0f0fa210 */ /* 0x000fe20007ffe1ff */
[----:B------:R-:W-:Y:S01]  /*1bb0*/  @!P3 IMAD.MOV R28, RZ, RZ, -R28 ;  /* 0x000000ffff1cb224 */ /* 0x000fe200078e0a1c */
[C---:B------:R-:W-:Y:S02]  /*1bc0*/  SEL R7, R0.reuse, R7, !P5 ;  /* 0x0000000700077207 */ /* 0x040fe40006800000 */
[----:B------:R-:W-:-:S02]  /*1bd0*/  SEL R6, R0, R6, !P5 ;  /* 0x0000000600067207 */ /* 0x000fc40006800000 */
[C---:B------:R-:W-:Y:S01]  /*1be0*/  SEL R5, R0.reuse, R12, !P5 ;  /* 0x0000000c00057207 */ /* 0x040fe20006800000 */
[----:B------:R-:W-:Y:S01]  /*1bf0*/  IMAD.U32 R12, RZ, RZ, UR4 ;  /* 0x00000004ff0c7e24 */ /* 0x000fe2000f8e00ff */
[C---:B------:R-:W-:Y:S01]  /*1c00*/  SEL R4, R0.reuse, R13, !P5 ;  /* 0x0000000d00047207 */ /* 0x040fe20006800000 */
[----:B--2---:R-:W-:Y:S01]  /*1c10*/  HADD2.F32 R29, -RZ, R29.H0_H0 ;  /* 0x2000001dff1d7230 */ /* 0x004fe20000004100 */
[C---:B------:R-:W-:Y:S01]  /*1c20*/  SEL R3, R0.reuse, R14, !P5 ;  /* 0x0000000e00037207 */ /* 0x040fe20006800000 */
[----:B---3--:R-:W-:Y:S01]  /*1c30*/  HADD2.F32 R26, -RZ, R26.H0_H0 ;  /* 0x2000001aff1a7230 */ /* 0x008fe20000004100 */
[C---:B------:R-:W-:Y:S01]  /*1c40*/  SEL R2, R0.reuse, R15, !P5 ;  /* 0x0000000f00027207 */ /* 0x040fe20006800000 */
[----:B------:R-:W-:Y:S01]  /*1c50*/  IMAD R9, R39, c[0x0][0x19c], R12 ;  /* 0x0000670027097a24 */ /* 0x000fe200078e020c */
[----:B------:R-:W-:Y:S01]  /*1c60*/  SEL R0, R0, R28, !P5 ;  /* 0x0000001c00007207 */ /* 0x000fe20006800000 */
[----:B------:R-:W-:Y:S01]  /*1c70*/  IMAD.MOV.U32 R28, RZ, RZ, c[0x0][0x168] ;  /* 0x00005a00ff1c7624 */ /* 0x000fe200078e00ff */
[----:B----4-:R-:W-:Y:S01]  /*1c80*/  HADD2.F32 R27, -RZ, R27.H0_H0 ;  /* 0x2000001bff1b7230 */ /* 0x010fe20000004100 */
[----:B------:R-:W-:Y:S01]  /*1c90*/  SHF.R.U32.HI R7, RZ, 0x1, R7 ;  /* 0x00000001ff077819 */ /* 0x000fe20000011607 */
[----:B------:R-:W-:Y:S01]  /*1ca0*/  HADD2.F32 R24, -RZ, R24.H0_H0 ;  /* 0x20000018ff187230 */ /* 0x000fe20000004100 */
[----:B------:R-:W-:Y:S01]  /*1cb0*/  IMAD R28, R28, 0x100, R31 ;  /* 0x000001001c1c7824 */ /* 0x000fe200078e021f */
        /* <DEDUP_REMOVED lines=18> */
.L_x_2215:
        /* <DEDUP_REMOVED lines=20> */
.L_x_2216:
        /* <DEDUP_REMOVED lines=9> */
.L_x_2217:
[----:B------:R-:W-:Y:S01]  /*1fb0*/  MOV R13, 0x3b800000 ;  /* 0x3b800000000d7802 */ /* 0x000fe20000000f00 */
[----:B--2---:R-:W-:Y:S01]  /*1fc0*/  FADD.FTZ R46, R46, R48 ;  /* 0x000000302e2e7221 */ /* 0x004fe20000010000 */
[----:B------:R-:W-:Y:S01]  /*1fd0*/  FSEL R47, R27, R18, !P1 ;  /* 0x000000121b2f7208 */ /* 0x000fe20004800000 */
[----:B------:R-:W-:Y:S01]  /*1fe0*/  BSSY B0, `(.L_x_2206) ;  /* 0x000001c000007945 */ /* 0x000fe20003800000 */
[----:B------:R-:W-:Y:S01]  /*1ff0*/  FSEL R45, R26, R19, !P1 ;  /* 0x000000131a2d7208 */ /* 0x000fe20004800000 */
[----:B------:R-:W-:Y:S01]  /*2000*/  FFMA.FTZ R12, R46, R13, c[0x0][0x174] ;  /* 0x00005d002e0c7623 */ /* 0x000fe2000001000d */
[----:B------:R-:W-:Y:S02]  /*2010*/  FSEL R13, R29, R20, !P1 ;  /* 0x000000141d0d7208 */ /* 0x000fe40004800000 */
[----:B------:R-:W-:Y:S02]  /*2020*/  ISETP.NE.AND P0, PT, R32, RZ, PT ;  /* 0x000000ff2000720c */ /* 0x000fe40003f05270 */
[----:B------:R-:W-:Y:S01]  /*2030*/  FSEL R49, R24, R17, !P1 ;  /* 0x0000001118317208 */ /* 0x000fe20004800000 */
[----:B------:R-:W2:Y:S02]  /*2040*/  MUFU.RSQ R12, R12 ;  /* 0x0000000c000c7308 */ /* 0x000ea40000001400 */
[----:B--2---:R-:W-:-:S02]  /*2050*/  FMUL.FTZ R13, R12, R13 ;  /* 0x0000000d0c0d7220 */ /* 0x004fc40000410000 */
        /* <DEDUP_REMOVED lines=20> */
.L_x_2207:
[----:B------:R-:W-:Y:S05]  /*21a0*/  BSYNC B0 ;  /* 0x0000000000007941 */ /* 0x000fea0003800000 */
.L_x_2206:
        /* <DEDUP_REMOVED lines=8> */
[----:B------:R-:W-:Y:S05]  /*2230*/  CALL.REL.NOINC `($__internal_118_$__cuda_sm70_warpsync) ;  /* 0x0000138000007944 */ /* 0x000fea0003c00000 */
.L_x_2210:
[----:B------:R-:W-:-:S06]  /*2240*/  NOP ;  /* 0x0000000000007918 */ /* 0x000fcc0000000000 */
[----:B------:R-:W-:Y:S05]  /*2250*/  BRA.DIV ~URZ, `(.L_x_2211) ;  /* 0x00000b827f007947 */ /* 0x000fea000b800000 */
[----:B------:R-:W-:-:S05]  /*2260*/  IMAD.U32 R13, RZ, RZ, UR5 ;  /* 0x00000005ff0d7e24 */ /* 0x000fca000f8e00ff */
[----:B------:R1:W2:Y:S02]  /*2270*/  SHFL.BFLY PT, R46, R38, R13, 0x1f ;  /* 0x0c001f0d262e7589 */ /* 0x0002a400000e0000 */
.L_x_2218:
[----:B------:R-:W-:Y:S01]  /*2280*/  IABS R44, c[0x0][0x19c] ;  /* 0x00006700002c7a13 */ /* 0x000fe20000000000 */
[----:B------:R-:W-:Y:S01]  /*2290*/  HFMA2.MMA R12, -RZ, RZ, 0, 0 ;  /* 0x00000000ff0c7435 */ /* 0x000fe200000001ff */
        /* <DEDUP_REMOVED lines=34> */
[----:B------:R-:W-:Y:S01]  /*24c0*/  IMAD R12, R39, c[0x0][0x19c], R7 ;  /* 0x00006700270c7a24 */ /* 0x000fe200078e0207 */
[----:B------:R-:W-:Y:S01]  /*24d0*/  IADD3 R45, R9, R6, RZ ;  /* 0x00000006092d7210 */ /* 0x000fe20007ffe0ff */
[----:B------:R-:W-:Y:S01]  /*24e0*/  IMAD.U32 R48, RZ, RZ, UR5 ;  /* 0x00000005ff307e24 */ /* 0x000fe2000f8e00ff */
[----:B------:R-:W-:Y:S01]  /*24f0*/  MOV R52, UR5 ;  /* 0x0000000500347c02 */ /* 0x000fe20008000f00 */
[----:B------:R-:W-:Y:S02]  /*2500*/  IMAD.SHL.U32 R44, R13, 0x2, RZ ;  /* 0x000000020d2c7824 */ /* 0x000fe400078e00ff */
[----:B------:R-:W-:Y:S02]  /*2510*/  IMAD.SHL.U32 R13, R12, 0x2, RZ ;  /* 0x000000020c0d7824 */ /* 0x000fe400078e00ff */
[----:B------:R-:W1:Y:S01]  /*2520*/  SHFL.BFLY PT, R12, R41, R48, 0x1f ;  /* 0x0c001f30290c7589 */ /* 0x000e6200000e0000 */
[----:B------:R-:W-:-:S02]  /*2530*/  IMAD.SHL.U32 R51, R45, 0x2, RZ ;  /* 0x000000022d337824 */ /* 0x000fc400078e00ff */
[----:B------:R-:W-:Y:S01]  /*2540*/  IMAD R46, R39, c[0x0][0x19c], R6 ;  /* 0x00006700272e7a24 */ /* 0x000fe200078e0206 */
[----:B------:R-:W2:Y:S01]  /*2550*/  LDS.U16 R44, [R44] ;  /* 0x000000002c2c7984 */ /* 0x000ea20000000400 */
[----:B------:R-:W-:Y:S02]  /*2560*/  IMAD.U32 R53, RZ, RZ, UR5 ;  /* 0x00000005ff357e24 */ /* 0x000fe4000f8e00ff */
[----:B------:R-:W-:Y:S01]  /*2570*/  IMAD.SHL.U32 R47, R46, 0x2, RZ ;  /* 0x000000022e2f7824 */ /* 0x000fe200078e00ff */
[----:B------:R-:W-:Y:S04]  /*2580*/  LDS.U16 R13, [R13] ;  /* 0x000000000d0d7984 */ /* 0x000fe80000000400 */
        /* <DEDUP_REMOVED lines=10> */
[--C-:B------:R-:W-:Y:S02]  /*2630*/  IMAD R46, R39, c[0x0][0x19c], R4.reuse ;  /* 0x00006700272e7a24 */ /* 0x100fe400078e0204 */
[----:B------:R-:W-:Y:S01]  /*2640*/  FFMA.FTZ R41, R41, R12, R45 ;  /* 0x0000000c29297223 */ /* 0x000fe2000001002d */
[----:B------:R-:W-:Y:S01]  /*2650*/  SHF.L.U32 R48, R13, 0x1, RZ ;  /* 0x000000010d307819 */ /* 0x000fe200000006ff */
[----:B------:R-:W-:Y:S01]  /*2660*/  IMAD R12, R39, c[0x0][0x19c], R5 ;  /* 0x00006700270c7a24 */ /* 0x000fe200078e0205 */
[----:B------:R-:W1:Y:S01]  /*2670*/  SHFL.BFLY PT, R45, R43, R52, 0x1f ;  /* 0x0c001f342b2d7589 */ /* 0x000e6200000e0000 */
[----:B------:R-:W-:Y:S01]  /*2680*/  IMAD.U32 R13, RZ, RZ, UR5 ;  /* 0x00000005ff0d7e24 */ /* 0x000fe2000f8e00ff */
[----:B------:R-:W-:Y:S01]  /*2690*/  PRMT R47, RZ, 0x5410, R47 ;  /* 0x00005410ff2f7816 */ /* 0x000fe2000000002f */
[----:B------:R-:W-:Y:S01]  /*26a0*/  IMAD.SHL.U32 R44, R12, 0x2, RZ ;  /* 0x000000020c2c7824 */ /* 0x000fe200078e00ff */
[----:B------:R-:W-:Y:S01]  /*26b0*/  LDS.U16 R48, [R48] ;  /* 0x0000000030307984 */ /* 0x000fe20000000400 */
[----:B------:R-:W-:-:S02]  /*26c0*/  IMAD.IADD R12, R9, 0x1, R4 ;  /* 0x00000001090c7824 */ /* 0x000fc400078e0204 */
[----:B------:R-:W-:Y:S01]  /*26d0*/  IMAD.SHL.U32 R46, R46, 0x2, RZ ;  /* 0x000000022e2e7824 */ /* 0x000fe200078e00ff */
[----:B------:R-:W2:Y:S01]  /*26e0*/  SHFL.BFLY PT, R13, R42, R13, 0x1f ;  /* 0x0c001f0d2a0d7589 */ /* 0x000ea200000e0000 */
[----:B------:R-:W-:Y:S02]  /*26f0*/  IMAD.SHL.U32 R12, R12, 0x2, RZ ;  /* 0x000000020c0c7824 */ /* 0x000fe400078e00ff */
[----:B------:R-:W-:Y:S01]  /*2700*/  FMUL.FTZ R51, R51, R50 ;  /* 0x0000003233337220 */ /* 0x000fe20000410000 */
[----:B------:R-:W3:Y:S01]  /*2710*/  LDS.U16 R44, [R44] ;  /* 0x000000002c2c7984 */ /* 0x000ee20000000400 */
[----:B------:R-:W-:Y:S02]  /*2720*/  IMAD.U32 R50, RZ, RZ, UR5 ;  /* 0x00000005ff327e24 */ /* 0x000fe4000f8e00ff */
[----:B------:R-:W-:Y:S01]  /*2730*/  FFMA.FTZ R40, R40, R47, R51 ;  /* 0x0000002f28287223 */ /* 0x000fe20000010033 */
[----:B------:R-:W4:Y:S04]  /*2740*/  LDS.U16 R12, [R12] ;  /* 0x000000000c0c7984 */ /* 0x000f280000000400 */
[----:B------:R-:W5:Y:S01]  /*2750*/  LDS.U16 R46, [R46] ;  /* 0x000000002e2e7984 */ /* 0x000f620000000400 */
[----:B-1----:R-:W-:-:S02]  /*2760*/  @!P0 FADD.FTZ R45, -R45, -RZ ;  /* 0x800000ff2d2d8221 */ /* 0x002fc40000010100 */
[----:B--2---:R-:W-:Y:S01]  /*2770*/  @!P0 FADD.FTZ R13, -R13, -RZ ;  /* 0x800000ff0d0d8221 */ /* 0x004fe20000010100 */
[----:B------:R-:W-:-:S05]  /*2780*/  PRMT R48, RZ, 0x5410, R48 ;  /* 0x00005410ff307816 */ /* 0x000fca0000000030 */
[----:B------:R-:W-:Y:S01]  /*2790*/  FMUL.FTZ R48, R48, R45 ;  /* 0x0000002d30307220 */ /* 0x000fe20000410000 */
[----:B---3--:R-:W-:Y:S02]  /*27a0*/  PRMT R44, RZ, 0x5410, R44 ;  /* 0x00005410ff2c7816 */ /* 0x008fe4000000002c */
[----:B----4-:R-:W-:-:S03]  /*27b0*/  PRMT R12, RZ, 0x5410, R12 ;  /* 0x00005410ff0c7816 */ /* 0x010fc6000000000c */
[----:B------:R-:W-:Y:S01]  /*27c0*/  FFMA.FTZ R43, R43, R44, R48 ;  /* 0x0000002c2b2b7223 */ /* 0x000fe20000010030 */
[C---:B------:R-:W-:Y:S01]  /*27d0*/  IADD3 R44, R9.reuse, R3, RZ ;  /* 0x00000003092c7210 */ /* 0x040fe20007ffe0ff */
[----:B------:R-:W1:Y:S01]  /*27e0*/  SHFL.BFLY PT, R48, R49, R50, 0x1f ;  /* 0x0c001f3231307589 */ /* 0x000e6200000e0000 */
[----:B-----5:R-:W-:Y:S01]  /*27f0*/  PRMT R46, RZ, 0x5410, R46 ;  /* 0x00005410ff2e7816 */ /* 0x020fe2000000002e */
[----:B------:R-:W-:Y:S02]  /*2800*/  FMUL.FTZ R51, R12, R13 ;  /* 0x0000000d0c337220 */ /* 0x000fe40000410000 */
[----:B------:R-:W-:Y:S02]  /*2810*/  IMAD.SHL.U32 R47, R44, 0x2, RZ ;  /* 0x000000022c2f7824 */ /* 0x000fe400078e00ff */
[----:B------:R-:W-:Y:S02]  /*2820*/  IMAD.IADD R44, R9, 0x1, R2 ;  /* 0x00000001092c7824 */ /* 0x000fe400078e0202 */
[----:B------:R-:W-:-:S02]  /*2830*/  IMAD R12, R39, c[0x0][0x19c], R3 ;  /* 0x00006700270c7a24 */ /* 0x000fc400078e0203 */
[----:B------:R-:W-:Y:S01]  /*2840*/  IMAD.SHL.U32 R45, R44, 0x2, RZ ;  /* 0x000000022c2d7824 */ /* 0x000fe200078e00ff */
[----:B------:R-:W2:Y:S01]  /*2850*/  LDS.U16 R47, [R47] ;  /* 0x000000002f2f7984 */ /* 0x000ea20000000400 */
        /* <DEDUP_REMOVED lines=20> */
.L_x_2219:
[----:B---34-:R-:W-:Y:S01]  /*29a0*/  IADD3 R13, R9, R0, RZ ;  /* 0x00000000090d7210 */ /* 0x018fe20007ffe0ff */
        /* <DEDUP_REMOVED lines=13> */
[----:B------:R-:W-:Y:S05]  /*2a80*/  CALL.REL.NOINC `($__internal_118_$__cuda_sm70_warpsync) ;  /* 0x00000b3000007944 */ /* 0x000fea0003c00000 */
.L_x_2213:
[----:B------:R-:W-:-:S06]  /*2a90*/  NOP ;  /* 0x0000000000007918 */ /* 0x000fcc0000000000 */
.L_x_2209:
[----:B------:R-:W-:Y:S05]  /*2aa0*/  BSYNC B0 ;  /* 0x0000000000007941 */ /* 0x000fea0003800000 */
.L_x_2208:
[----:B------:R-:W-:Y:S02]  /*2ab0*/  ISETP.GE.AND P0, PT, R35, c[0x0][0x168], PT ;  /* 0x00005a0023007a0c */ /* 0x000fe40003f06270 */
[----:B------:R-:W-:Y:S02]  /*2ac0*/  MOV R45, 0x2 ;  /* 0x00000002002d7802 */ /* 0x000fe40000000f00 */
[----:B------:R-:W-:Y:S02]  /*2ad0*/  SEL R12, R31, R28, !P0 ;  /* 0x0000001c1f0c7207 */ /* 0x000fe40004000000 */
[----:B------:R-:W-:Y:S02]  /*2ae0*/  SEL R13, RZ, c[0x0][0x168], !P0 ;  /* 0x00005a00ff0d7a07 */ /* 0x000fe40004000000 */
[----:B------:R-:W-:-:S02]  /*2af0*/  F2FP.PACK_AB R15, R15, R14 ;  /* 0x0000000e0f0f723e */ /* 0x000fc400000000ff */
[----:B------:R-:W-:Y:S01]  /*2b00*/  F2FP.PACK_AB R14, R49, R42 ;  /* 0x0000002a310e723e */ /* 0x000fe200000000ff */
[----:B------:R-:W-:Y:S01]  /*2b10*/  IMAD R13, R13, -0x100, R12 ;  /* 0xffffff000d0d7824 */ /* 0x000fe200078e020c */
[----:B------:R-:W-:Y:S02]  /*2b20*/  F2FP.PACK_AB R12, R41, R38 ;  /* 0x00000026290c723e */ /* 0x000fe400000000ff */
[----:B------:R-:W-:Y:S01]  /*2b30*/  IADD3 R32, R32, 0x1, RZ ;  /* 0x0000000120207810 */ /* 0x000fe20007ffe0ff */
[----:B------:R-:W-:Y:S01]  /*2b40*/  IMAD.IADD R44, R13, 0x1, R34 ;  /* 0x000000010d2c7824 */ /* 0x000fe200078e0222 */
[----:B------:R-:W-:Y:S02]  /*2b50*/  F2FP.PACK_AB R13, R43, R40 ;  /* 0x000000282b0d723e */ /* 0x000fe400000000ff */
[----:B------:R-:W-:Y:S01]  /*2b60*/  ISETP.GE.AND P0, PT, R32, R37, PT ;  /* 0x000000252000720c */ /* 0x000fe20003f06270 */
[----:B------:R-:W-:Y:S01]  /*2b70*/  IMAD.WIDE R40, R44, R45, c[0x0][0x160] ;  /* 0x000058002c287625 */ /* 0x000fe200078e022d */
[----:B------:R-:W-:-:S02]  /*2b80*/  IADD3 R30, R30, 0x200, RZ ;  /* 0x000002001e1e7810 */ /* 0x000fc40007ffe0ff */
[----:B------:R-:W-:Y:S02]  /*2b90*/  IADD3 R35, R35, 0x1, RZ ;  /* 0x0000000123237810 */ /* 0x000fe40007ffe0ff */
[----:B------:R1:W-:Y:S01]  /*2ba0*/  STG.E.128 [R40.64], R12 ;  /* 0x0000000c28007986 */ /* 0x0003e2000c101d0a */
[----:B------:R-:W-:-:S06]  /*2bb0*/  IADD3 R34, R34, 0x100, RZ ;  /* 0x0000010022227810 */ /* 0x000fcc0007ffe0ff */
[----:B-1----:R-:W-:Y:S01]  /*2bc0*/  @P0 CALL.REL.NOINC `(.L_x_2214) ;  /* 0x0000001000000944 */ /* 0x002fe20003c00000 */
[----:B------:R-:W-:Y:S05]  /*2bd0*/  BRA `(.L_x_2215) ;  /* 0xfffff20000007947 */ /* 0x000fea000383ffff */
.L_x_2214:
[----:B------:R-:W-:Y:S05]  /*2be0*/  EXIT ;  /* 0x000000000000794d */ /* 0x000fea0003800000 */
.L_x_2204:
[----:B------:R-:W-:Y:S01]  /*2bf0*/  IMAD.MOV.U32 R47, RZ, RZ, 0x10 ;  /* 0x00000010ff2f7424 */ /* 0x000fe200078e00ff */
[----:B------:R-:W-:Y:S01]  /*2c00*/  MOV R45, 0xffffffff ;  /* 0xffffffff002d7802 */ /* 0x000fe20000000f00 */
[----:B------:R-:W-:Y:S01]  /*2c10*/  IMAD.MOV.U32 R46, RZ, RZ, 0x1f ;  /* 0x0000001fff2e7424 */ /* 0x000fe200078e00ff */
[----:B------:R-:W-:Y:S02]  /*2c20*/  MOV R12, 0x2c40 ;  /* 0x00002c40000c7802 */ /* 0x000fe40000000f00 */
[----:B------:R-:W-:Y:S05]  /*2c30*/  CALL.REL.NOINC `($__internal_117_$__cuda_sm70_shflsync_bfly_p) ;  /* 0x0000094000007944 */ /* 0x000fea0003c00000 */
[----:B-12---:R-:W-:Y:S05]  /*2c40*/  BRA `(.L_x_2216) ;  /* 0xfffff2d000007947 */ /* 0x006fea000383ffff */
.L_x_2205:
[----:B-1----:R-:W-:Y:S01]  /*2c50*/  IMAD.MOV.U32 R48, RZ, RZ, R49 ;  /* 0x000000ffff307224 */ /* 0x002fe200078e0031 */
[----:B------:R-:W-:Y:S01]  /*2c60*/  MOV R45, 0xffffffff ;  /* 0xffffffff002d7802 */ /* 0x000fe20000000f00 */
[----:B------:R-:W-:Y:S01]  /*2c70*/  IMAD.MOV.U32 R47, RZ, RZ, 0x8 ;  /* 0x00000008ff2f7424 */ /* 0x000fe200078e00ff */
[----:B------:R-:W-:Y:S01]  /*2c80*/  MOV R12, 0x2cb0 ;  /* 0x00002cb0000c7802 */ /* 0x000fe20000000f00 */
[----:B------:R-:W-:Y:S02]  /*2c90*/  IMAD.MOV.U32 R46, RZ, RZ, 0x1f ;  /* 0x0000001fff2e7424 */ /* 0x000fe400078e00ff */
[----:B------:R-:W-:Y:S05]  /*2ca0*/  CALL.REL.NOINC `($__internal_117_$__cuda_sm70_shflsync_bfly_p) ;  /* 0x000008d000007944 */ /* 0x000fea0003c00000 */
[----:B-12---:R-:W-:Y:S01]  /*2cb0*/  FADD.FTZ R48, R49, R46 ;  /* 0x0000002e31307221 */ /* 0x006fe20000010000 */
[----:B------:R-:W-:Y:S01]  /*2cc0*/  MOV R12, 0x2d10 ;  /* 0x00002d10000c7802 */ /* 0x000fe20000000f00 */
[----:B------:R-:W-:Y:S02]  /*2cd0*/  IMAD.MOV.U32 R47, RZ, RZ, 0x4 ;  /* 0x00000004ff2f7424 */ /* 0x000fe400078e00ff */
[----:B------:R-:W-:-:S02]  /*2ce0*/  IMAD.MOV.U32 R46, RZ, RZ, 0x1f ;  /* 0x0000001fff2e7424 */ /* 0x000fc400078e00ff */
[----:B------:R-:W-:Y:S02]  /*2cf0*/  IMAD.MOV.U32 R45, RZ, RZ, -0x1 ;  /* 0xffffffffff2d7424 */ /* 0x000fe400078e00ff */
[----:B------:R-:W-:Y:S05]  /*2d00*/  CALL.REL.NOINC `($__internal_117_$__cuda_sm70_shflsync_bfly_p) ;  /* 0x0000087000007944 */ /* 0x000fea0003c00000 */
[----:B-1----:R-:W-:Y:S01]  /*2d10*/  HFMA2.MMA R47, -RZ, RZ, 0, 1.1920928955078125e-07 ;  /* 0x00000002ff2f7435 */ /* 0x002fe200000001ff */
[----:B--2---:R-:W-:Y:S01]  /*2d20*/  FADD.FTZ R48, R48, R46 ;  /* 0x0000002e30307221 */ /* 0x004fe20000010000 */
[----:B------:R-:W-:Y:S01]  /*2d30*/  MOV R12, 0x2d70 ;  /* 0x00002d70000c7802 */ /* 0x000fe20000000f00 */
[----:B------:R-:W-:Y:S02]  /*2d40*/  IMAD.MOV.U32 R46, RZ, RZ, 0x1f ;  /* 0x0000001fff2e7424 */ /* 0x000fe400078e00ff */
[----:B------:R-:W-:Y:S02]  /*2d50*/  IMAD.MOV.U32 R45, RZ, RZ, -0x1 ;  /* 0xffffffffff2d7424 */ /* 0x000fe400078e00ff */
[----:B------:R-:W-:Y:S05]  /*2d60*/  CALL.REL.NOINC `($__internal_117_$__cuda_sm70_shflsync_bfly_p) ;  /* 0x0000081000007944 */ /* 0x000fea0003c00000 */
[----:B-12---:R-:W-:Y:S01]  /*2d70*/  FADD.FTZ R48, R48, R46 ;  /* 0x0000002e30307221 */ /* 0x006fe20000010000 */
[----:B------:R-:W-:Y:S01]  /*2d80*/  MOV R46, 0x1f ;  /* 0x0000001f002e7802 */ /* 0x000fe20000000f00 */
[----:B------:R-:W-:Y:S01]  /*2d90*/  IMAD.MOV.U32 R47, RZ, RZ, 0x1 ;  /* 0x00000001ff2f7424 */ /* 0x000fe200078e00ff */
[----:B------:R-:W-:Y:S01]  /*2da0*/  MOV R12, 0x2dd0 ;  /* 0x00002dd0000c7802 */ /* 0x000fe20000000f00 */
[----:B------:R-:W-:Y:S02]  /*2db0*/  IMAD.MOV.U32 R45, RZ, RZ, -0x1 ;  /* 0xffffffffff2d7424 */ /* 0x000fe400078e00ff */
[----:B------:R-:W-:Y:S05]  /*2dc0*/  CALL.REL.NOINC `($__internal_117_$__cuda_sm70_shflsync_bfly_p) ;  /* 0x000007b000007944 */ /* 0x000fea0003c00000 */
[----:B-12---:R-:W-:Y:S05]  /*2dd0*/  BRA `(.L_x_2217) ;  /* 0xfffff1d000007947 */ /* 0x006fea000383ffff */
.L_x_2211:
[----:B------:R-:W-:Y:S01]  /*2de0*/  HFMA2.MMA R46, -RZ, RZ, 0, 1.847743988037109375e-06 ;  /* 0x0000001fff2e7435 */ /* 0x000fe200000001ff */
[----:B------:R-:W-:Y:S01]  /*2df0*/  IMAD.MOV.U32 R48, RZ, RZ, R38 ;  /* 0x000000ffff307224 */ /* 0x000fe200078e0026 */
[----:B------:R-:W-:Y:S01]  /*2e00*/  MOV R12, 0x2e40 ;  /* 0x00002e40000c7802 */ /* 0x000fe20000000f00 */
[----:B------:R-:W-:-:S02]  /*2e10*/  IMAD.U32 R47, RZ, RZ, UR5 ;  /* 0x00000005ff2f7e24 */ /* 0x000fc4000f8e00ff */
[----:B------:R-:W-:Y:S02]  /*2e20*/  IMAD.MOV.U32 R45, RZ, RZ, -0x1 ;  /* 0xffffffffff2d7424 */ /* 0x000fe400078e00ff */
[----:B------:R-:W-:Y:S05]  /*2e30*/  CALL.REL.NOINC `($__internal_117_$__cuda_sm70_shflsync_bfly_p) ;  /* 0x0000074000007944 */ /* 0x000fea0003c00000 */
[----:B-12---:R-:W-:Y:S05]  /*2e40*/  BRA `(.L_x_2218) ;  /* 0xfffff43000007947 */ /* 0x006fea000383ffff */
.L_x_2212:
[----:B------:R-:W-:Y:S01]  /*2e50*/  IMAD.MOV.U32 R48, RZ, RZ, R41 ;  /* 0x000000ffff307224 */ /* 0x000fe200078e0029 */
[----:B------:R-:W-:Y:S01]  /*2e60*/  MOV R46, 0x1f ;  /* 0x0000001f002e7802 */ /* 0x000fe20000000f00 */
[----:B------:R-:W-:Y:S01]  /*2e70*/  IMAD.U32 R47, RZ, RZ, UR5 ;  /* 0x00000005ff2f7e24 */ /* 0x000fe2000f8e00ff */
[----:B------:R-:W-:Y:S01]  /*2e80*/  MOV R12, 0x2eb0 ;  /* 0x00002eb0000c7802 */ /* 0x000fe20000000f00 */
[----:B------:R-:W-:Y:S02]  /*2e90*/  IMAD.MOV.U32 R45, RZ, RZ, -0x1 ;  /* 0xffffffffff2d7424 */ /* 0x000fe400078e00ff */
[----:B------:R-:W-:Y:S05]  /*2ea0*/  CALL.REL.NOINC `($__internal_117_$__cuda_sm70_shflsync_bfly_p) ;  /* 0x000006d000007944 */ /* 0x000fea0003c00000 */
[--C-:B------:R-:W-:Y:S01]  /*2eb0*/  IMAD.IADD R13, R9, 0x1, R7.reuse ;  /* 0x00000001090d7824 */ /* 0x100fe200078e0207 */
[----:B-1----:R-:W-:Y:S01]  /*2ec0*/  MOV R45, 0xffffffff ;  /* 0xffffffff002d7802 */ /* 0x002fe20000000f00 */
[----:B------:R-:W-:Y:S02]  /*2ed0*/  IMAD R12, R39, c[0x0][0x19c], R7 ;  /* 0x00006700270c7a24 */ /* 0x000fe400078e0207 */
[----:B------:R-:W-:Y:S02]  /*2ee0*/  IMAD.SHL.U32 R44, R13, 0x2, RZ ;  /* 0x000000020d2c7824 */ /* 0x000fe400078e00ff */
[----:B--2---:R-:W-:Y:S01]  /*2ef0*/  FADD.FTZ R13, -R46, -RZ ;  /* 0x800000ff2e0d7221 */ /* 0x004fe20000010100 */
[----:B------:R-:W-:Y:S01]  /*2f00*/  SHF.L.U32 R12, R12, 0x1, RZ ;  /* 0x000000010c0c7819 */ /* 0x000fe200000006ff */
[----:B------:R-:W-:-:S02]  /*2f10*/  IMAD.MOV.U32 R48, RZ, RZ, R40 ;  /* 0x000000ffff307224 */ /* 0x000fc400078e0028 */
[----:B------:R-:W1:Y:S01]  /*2f20*/  LDS.U16 R44, [R44] ;  /* 0x000000002c2c7984 */ /* 0x000e620000000400 */
[----:B------:R-:W-:Y:S01]  /*2f30*/  FSEL R13, R13, R46, !P0 ;  /* 0x0000002e0d0d7208 */ /* 0x000fe20004000000 */
[----:B------:R-:W-:Y:S02]  /*2f40*/  IMAD.U32 R47, RZ, RZ, UR5 ;  /* 0x00000005ff2f7e24 */ /* 0x000fe4000f8e00ff */
[----:B------:R-:W2:Y:S01]  /*2f50*/  LDS.U16 R12, [R12] ;  /* 0x000000000c0c7984 */ /* 0x000ea20000000400 */
[----:B------:R-:W-:Y:S01]  /*2f60*/  IMAD.MOV.U32 R46, RZ, RZ, 0x1f ;  /* 0x0000001fff2e7424 */ /* 0x000fe200078e00ff */
[----:B-1----:R-:W-:Y:S02]  /*2f70*/  PRMT R44, RZ, 0x5410, R44 ;  /* 0x00005410ff2c7816 */ /* 0x002fe4000000002c */
[----:B--2---:R-:W-:-:S03]  /*2f80*/  PRMT R12, RZ, 0x5410, R12 ;  /* 0x00005410ff0c7816 */ /* 0x004fc6000000000c */
[----:B------:R-:W-:-:S04]  /*2f90*/  FMUL.FTZ R13, R44, R13 ;  /* 0x0000000d2c0d7220 */ /* 0x000fc80000410000 */
[----:B------:R-:W-:Y:S01]  /*2fa0*/  FFMA.FTZ R41, R41, R12, R13 ;  /* 0x0000000c29297223 */ /* 0x000fe2000001000d */
[----:B------:R-:W-:Y:S02]  /*2fb0*/  MOV R12, 0x2fd0 ;  /* 0x00002fd0000c7802 */ /* 0x000fe40000000f00 */
[----:B------:R-:W-:Y:S05]  /*2fc0*/  CALL.REL.NOINC `($__internal_117_$__cuda_sm70_shflsync_bfly_p) ;  /* 0x000005b000007944 */ /* 0x000fea0003c00000 */
        /* <DEDUP_REMOVED lines=17> */
[----:B------:R-:W-:Y:S05]  /*30e0*/  CALL.REL.NOINC `($__internal_117_$__cuda_sm70_shflsync_bfly_p) ;  /* 0x0000049000007944 */ /* 0x000fea0003c00000 */
[----:B------:R-:W-:Y:S01]  /*30f0*/  IADD3 R13, R9, R5, RZ ;  /* 0x00000005090d7210 */ /* 0x000fe20007ffe0ff */
[----:B------:R-:W-:Y:S01]  /*3100*/  IMAD R12, R39, c[0x0][0x19c], R5 ;  /* 0x00006700270c7a24 */ /* 0x000fe200078e0205 */
[----:B-1----:R-:W-:Y:S01]  /*3110*/  MOV R47, UR5 ;  /* 0x00000005002f7c02 */ /* 0x002fe20008000f00 */
[----:B--2---:R-:W-:Y:S02]  /*3120*/  FADD.FTZ R45, -R46, -RZ ;  /* 0x800000ff2e2d7221 */ /* 0x004fe40000010100 */
[----:B------:R-:W-:Y:S02]  /*3130*/  IMAD.SHL.U32 R13, R13, 0x2, RZ ;  /* 0x000000020d0d7824 */ /* 0x000fe400078e00ff */
[----:B------:R-:W-:Y:S01]  /*3140*/  IMAD.SHL.U32 R12, R12, 0x2, RZ ;  /* 0x000000020c0c7824 */ /* 0x000fe200078e00ff */
[----:B------:R-:W-:Y:S01]  /*3150*/  FSEL R44, R45, R46, !P0 ;  /* 0x0000002e2d2c7208 */ /* 0x000fe20004000000 */
[----:B------:R-:W-:Y:S02]  /*3160*/  IMAD.MOV.U32 R48, RZ, RZ, R42 ;  /* 0x000000ffff307224 */ /* 0x000fe400078e002a */
[----:B------:R-:W1:Y:S01]  /*3170*/  LDS.U16 R13, [R13] ;  /* 0x000000000d0d7984 */ /* 0x000e620000000400 */
[----:B------:R-:W-:-:S02]  /*3180*/  IMAD.MOV.U32 R46, RZ, RZ, 0x1f ;  /* 0x0000001fff2e7424 */ /* 0x000fc400078e00ff */
[----:B------:R-:W-:Y:S01]  /*3190*/  IMAD.MOV.U32 R45, RZ, RZ, -0x1 ;  /* 0xffffffffff2d7424 */ /* 0x000fe200078e00ff */
[----:B------:R-:W2:Y:S01]  /*31a0*/  LDS.U16 R12, [R12] ;  /* 0x000000000c0c7984 */ /* 0x000ea20000000400 */
[----:B-1----:R-:W-:Y:S02]  /*31b0*/  PRMT R13, RZ, 0x5410, R13 ;  /* 0x00005410ff0d7816 */ /* 0x002fe4000000000d */
[----:B--2---:R-:W-:-:S03]  /*31c0*/  PRMT R12, RZ, 0x5410, R12 ;  /* 0x00005410ff0c7816 */ /* 0x004fc6000000000c */
[----:B------:R-:W-:-:S04]  /*31d0*/  FMUL.FTZ R44, R44, R13 ;  /* 0x0000000d2c2c7220 */ /* 0x000fc80000410000 */
[----:B------:R-:W-:Y:S01]  /*31e0*/  FFMA.FTZ R43, R43, R12, R44 ;  /* 0x0000000c2b2b7223 */ /* 0x000fe2000001002c */
[----:B------:R-:W-:Y:S02]  /*31f0*/  MOV R12, 0x3210 ;  /* 0x00003210000c7802 */ /* 0x000fe40000000f00 */
[----:B------:R-:W-:Y:S05]  /*3200*/  CALL.REL.NOINC `($__internal_117_$__cuda_sm70_shflsync_bfly_p) ;  /* 0x0000037000007944 */ /* 0x000fea0003c00000 */
        /* <DEDUP_REMOVED lines=17> */
[----:B------:R-:W-:Y:S05]  /*3320*/  CALL.REL.NOINC `($__internal_117_$__cuda_sm70_shflsync_bfly_p) ;  /* 0x0000025000007944 */ /* 0x000fea0003c00000 */
        /* <DEDUP_REMOVED lines=12> */
[----:B-1----:R-:W-:-:S02]  /*33f0*/  PRMT R13, RZ, 0x5410, R13 ;  /* 0x00005410ff0d7816 */ /* 0x002fc4000000000d */
        /* <DEDUP_REMOVED lines=23> */
[----:B-12---:R-:W-:Y:S05]  /*3570*/  BRA `(.L_x_2219) ;  /* 0xfffff42000007947 */ /* 0x006fea000383ffff */
        .weak           $__internal_117_$__cuda_sm70_shflsync_bfly_p
        .type           $__internal_117_$__cuda_sm70_shflsync_bfly_p,@function
        .size           $__internal_117_$__cuda_sm70_shflsync_bfly_p,($__internal_118_$__cuda_sm70_warpsync - $__internal_117_$__cuda_sm70_shflsync_bfly_p)
$__internal_117_$__cuda_sm70_shflsync_bfly_p:
[----:B------:R-:W-:Y:S01]  /*3580*/  HFMA2.MMA R13, -RZ, RZ, 0, 0 ;  /* 0x00000000ff0d7435 */ /* 0x000fe200000001ff */
[----:B------:R-:W-:Y:S04]  /*3590*/  WARPSYNC R45 ;  /* 0x0000002d00007348 */ /* 0x000fe80003800000 */
[----:B------:R1:W2:Y:S01]  /*35a0*/  SHFL.BFLY PT, R46, R48, R47, R46 ;  /* 0x0c00002f302e7389 */ /* 0x0002a200000e002e */
[----:B------:R-:W-:Y:S05]  /*35b0*/  RET.REL.NODEC R12 `(_ZN12tensorrt_llm7kernels32fusedQKNormRopeKernelNTokenHeadsIN3c104HalfENS2_8BFloat16ELi256ELb0ELi2EEEvPviiifPKvS7_S7_PKlii) ;  /* 0xffffca400c007950 */ /* 0x000fea0003c3ffff */
        .weak           $__internal_118_$__cuda_sm70_warpsync
        .type           $__internal_118_$__cuda_sm70_warpsync,@function
        .size           $__internal_118_$__cuda_sm70_warpsync,(.L_x_3754 - $__internal_118_$__cuda_sm70_warpsync)
$__internal_118_$__cuda_sm70_warpsync:
[----:B------:R-:W-:Y:S04]  /*35c0*/  WARPSYNC R13 ;  /* 0x0000000d00007348 */ /* 0x000fe80003800000 */
[----:B------:R-:W-:-:S04]  /*35d0*/  IMAD.MOV.U32 R13, RZ, RZ, 0x0 ;  /* 0x00000000ff0d7424 */ /* 0x000fc800078e00ff */
[----:B------:R-:W-:Y:S05]  /*35e0*/  RET.REL.NODEC R12 `(_ZN12tensorrt_llm7kernels32fusedQKNormRopeKernelNTokenHeadsIN3c104HalfENS2_8BFloat16ELi256ELb0ELi2EEEvPviiifPKvS7_S7_PKlii) ;  /* 0xffffca100c007950 */ /* 0x000fea0003c3ffff */
.L_x_2220:
        /* <DEDUP_REMOVED lines=9> */
.L_x_3754:


//--------------------- .text._ZN12tensorrt_llm7kernels32fusedQKNormRopeKernelNTokenHeadsIN3c104HalfENS2_8BFloat16ELi256ELb1ELi2EEEvPviiifPKvS7_S7_PKlii --------------------------
	.section	.text._ZN12tensorrt_llm7kernels32fusedQKNormRopeKernelNTokenHeadsIN3c104HalfENS2_8BFloat16ELi256ELb1ELi2EEEvPviiifPKvS7_S7_PKlii,"ax",@progbits
	.sectioninfo	@"SHI_REGISTERS=48"
	.align	128
        .global         _ZN12tensorrt_llm7kernels32fusedQKNormRopeKernelNTokenHeadsIN3c104HalfENS2_8BFloat16ELi256ELb1ELi2EEEvPviiifPKvS7_S7_PKlii
        .type           _ZN12tensorrt_llm7kernels32fusedQKNormRopeKernelNTokenHeadsIN3c104HalfENS2_8BFloat16ELi256ELb1ELi2EEEvPviiifPKvS7_S7_PKlii,@function
        .size           _ZN12tensorrt_llm7kernels32fusedQKNormRopeKernelNTokenHeadsIN3c104HalfENS2_8BFloat16ELi256ELb1ELi2EEEvPviiifPKvS7_S7_PKlii,(.L_x_3755 - _ZN12tensorrt_llm7kernels32fusedQKNormRopeKernelNTokenHeadsIN3c104HalfENS2_8BFloat16ELi256ELb1ELi2EEEvPviiifPKvS7_S7_PKlii)
        .other          _ZN12tensorrt_llm7kernels32fusedQKNormRopeKernelNTokenHeadsIN3c104HalfENS2_8BFloat16ELi256ELb1ELi2EEEvPviiifPKvS7_S7_PKlii,@"STO_CUDA_ENTRY STV_DEFAULT"
_ZN12tensorrt_llm7kernels32fusedQKNormRopeKernelNTokenHeadsIN3c104HalfENS2_8BFloat16ELi256ELb1ELi2EEEvPviiifPKvS7_S7_PKlii:
.text._ZN12tensorrt_llm7kernels32fusedQKNormRopeKernelNTokenHeadsIN3c104HalfENS2_8BFloat16ELi256ELb1ELi2EEEvPviiifPKvS7_S7_PKlii:
        /* <DEDUP_REMOVED lines=76> */
.L_x_2225:
        /* <DEDUP_REMOVED lines=45> */
.L_x_2224:
[----:B------:R-:W-:Y:S05]  /*0790*/  BSYNC B1 ;  /* 0x0000000000017941 */ /* 0x000fea0003800000 */
.L_x_2223:
        /* <DEDUP_REMOVED lines=9> */
.L_x_2226:
        /* <DEDUP_REMOVED lines=16> */
.L_x_2222:
[----:B------:R-:W-:Y:S05]  /*0930*/  BSYNC B0 ;  /* 0x0000000000007941 */ /* 0x000fea0003800000 */
.L_x_2221:
        /* <DEDUP_REMOVED lines=36> */
.L_x_2231:
        /* <DEDUP_REMOVED lines=13> */
.L_x_2230:
[----:B------:R-:W-:Y:S05]  /*0c50*/  BSYNC B1 ;  /* 0x0000000000017941 */ /* 0x000fea0003800000 */
.L_x_2229:
        /* <DEDUP_REMOVED lines=22> */
.L_x_2234:
        /* <DEDUP_REMOVED lines=49> */
.L_x_2233:
[----:B------:R-:W-:Y:S05]  /*10d0*/  BSYNC B1 ;  /* 0x0000000000017941 */ /* 0x000fea0003800000 */
.L_x_2232:
        /* <DEDUP_REMOVED lines=32> */
.L_x_2236:
[----:B------:R-:W-:Y:S05]  /*12e0*/  BSYNC B1 ;  /* 0x0000000000017941 */ /* 0x000fea0003800000 */
.L_x_2235:
        /* <DEDUP_REMOVED lines=15> */
.L_x_2228:
[----:B------:R-:W-:Y:S05]  /*13e0*/  BSYNC B0 ;  /* 0x0000000000007941 */ /* 0x000fea0003800000 */
.L_x_2227:
        /* <DEDUP_REMOVED lines=59> */
.L_x_2243:
        /* <DEDUP_REMOVED lines=20> */
.L_x_2244:
        /* <DEDUP_REMOVED lines=9> */
.L_x_2245:
        /* <DEDUP_REMOVED lines=31> */
.L_x_2240:
[----:B------:R-:W-:Y:S05]  /*1b60*/  BSYNC B0 ;  /* 0x0000000000007941 */ /* 0x000fea0003800000 */
.L_x_2239:
        /* <DEDUP_REMOVED lines=37> */
.L_x_2242:
[----:B------:R-:W-:Y:S05]  /*1dc0*/  BSYNC B0 ;  /* 0x0000000000007941 */ /* 0x000fea0003800000 */
.L_x_2241:
        /* <DEDUP_REMOVED lines=19> */
.L_x_2237:
[----:B------:R-:W-:Y:S01]  /*1f00*/  IMAD.MOV.U32 R5, RZ, RZ, 0x10 ;  /* 0x00000010ff057424 */ /* 0x000fe200078e00ff */
[----:B------:R-:W-:Y:S01]  /*1f10*/  MOV R6, 0x1f ;  /* 0x0000001f00067802 */ /* 0x000fe20000000f00 */
[----:B------:R-:W-:Y:S01]  /*1f20*/  IMAD.MOV.U32 R41, RZ, RZ, -0x1 ;  /* 0xffffffffff297424 */ /* 0x000fe200078e00ff */
[----:B------:R-:W-:-:S02]  /*1f30*/  MOV R2, 0x1f50 ;  /* 0x00001f5000027802 */ /* 0x000fc40000000f00 */
[----:B------:R-:W-:Y:S05]  /*1f40*/  CALL.REL.NOINC `($__internal_119_$__cuda_sm70_shflsync_bfly_p) ;  /* 0x000001b000007944 */ /* 0x000fea0003c00000 */
[----:B--2---:R-:W-:Y:S01]  /*1f50*/  IMAD.MOV.U32 R2, RZ, RZ, R5 ;  /* 0x000000ffff027224 */ /* 0x004fe200078e0005 */
[----:B-1----:R-:W-:Y:S05]  /*1f60*/  BRA `(.L_x_2244) ;  /* 0xfffff97000007947 */ /* 0x002fea000383ffff */
.L_x_2238:
[----:B-1----:R-:W-:Y:S01]  /*1f70*/  MOV R4, R40 ;  /* 0x0000002800047202 */ /* 0x002fe20000000f00 */
[----:B------:R-:W-:Y:S01]  /*1f80*/  IMAD.MOV.U32 R5, RZ, RZ, 0x8 ;  /* 0x00000008ff057424 */ /* 0x000fe200078e00ff */
[----:B------:R-:W-:Y:S01]  /*1f90*/  MOV R41, 0xffffffff ;  /* 0xffffffff00297802 */ /* 0x000fe20000000f00 */
[----:B------:R-:W-:Y:S01]  /*1fa0*/  IMAD.MOV.U32 R6, RZ, RZ, 0x1f ;  /* 0x0000001fff067424 */ /* 0x000fe200078e00ff */
[----:B------:R-:W-:-:S02]  /*1fb0*/  MOV R2, 0x1fd0 ;  /* 0x00001fd000027802 */ /* 0x000fc40000000f00 */
[----:B------:R-:W-:Y:S05]  /*1fc0*/  CALL.REL.NOINC `($__internal_119_$__cuda_sm70_shflsync_bfly_p) ;  /* 0x0000013000007944 */ /* 0x000fea0003c00000 */
[----:B-12---:R-:W-:Y:S01]  /*1fd0*/  FADD.FTZ R4, R40, R5 ;  /* 0x0000000528047221 */ /* 0x006fe20000010000 */
[----:B------:R-:W-:Y:S01]  /*1fe0*/  MOV R41, 0xffffffff ;  /* 0xffffffff00297802 */ /* 0x000fe20000000f00 */
[----:B------:R-:W-:Y:S01]  /*1ff0*/  IMAD.MOV.U32 R5, RZ, RZ, 0x4 ;  /* 0x00000004ff057424 */ /* 0x000fe200078e00ff */
[----:B------:R-:W-:Y:S01]  /*2000*/  MOV R2, 0x2030 ;  /* 0x0000203000027802 */ /* 0x000fe20000000f00 */
[----:B------:R-:W-:-:S02]  /*2010*/  IMAD.MOV.U32 R6, RZ, RZ, 0x1f ;  /* 0x0000001fff067424 */ /* 0x000fc400078e00ff */
        /* <DEDUP_REMOVED lines=13> */
[----:B-12---:R-:W-:Y:S05]  /*20f0*/  BRA `(.L_x_2245) ;  /* 0xfffff87000007947 */ /* 0x006fea000383ffff */
        .weak           $__internal_119_$__cuda_sm70_shflsync_bfly_p
        .type           $__internal_119_$__cuda_sm70_shflsync_bfly_p,@function
        .size           $__internal_119_$__cuda_sm70_shflsync_bfly_p,(.L_x_3755 - $__internal_119_$__cuda_sm70_shflsync_bfly_p)
$__internal_119_$__cuda_sm70_shflsync_bfly_p:
[----:B------:R-:W-:Y:S01]  /*2100*/  IMAD.MOV.U32 R3, RZ, RZ, 0x0 ;  /* 0x00000000ff037424 */ /* 0x000fe200078e00ff */
[----:B------:R-:W-:Y:S04]  /*2110*/  WARPSYNC R41 ;  /* 0x0000002900007348 */ /* 0x000fe80003800000 */
[----:B------:R1:W2:Y:S01]  /*2120*/  SHFL.BFLY PT, R5, R4, R5, R6 ;  /* 0x0c00000504057389 */ /* 0x0002a200000e0006 */
[----:B------:R-:W-:Y:S05]  /*2130*/  RET.REL.NODEC R2 `(_ZN12tensorrt_llm7kernels32fusedQKNormRopeKernelNTokenHeadsIN3c104HalfENS2_8BFloat16ELi256ELb1ELi2EEEvPviiifPKvS7_S7_PKlii) ;  /* 0xffffdec002007950 */ /* 0x000fea0003c3ffff */
.L_x_2246:
        /* <DEDUP_REMOVED lines=12> */
.L_x_3755:


//--------------------- .text._ZN12tensorrt_llm7kernels32fusedQKNormRopeKernelNTokenHeadsIN3c104HalfENS2_8BFloat16ELi128ELb0ELi2EEEvPviiifPKvS7_S7_PKlii --------------------------
	.section	.text._ZN12tensorrt_llm7kernels32fusedQKNormRopeKernelNTokenHeadsIN3c104HalfENS2_8BFloat16ELi128ELb0ELi2EEEvPviiifPKvS7_S7_PKlii,"ax",@progbits
	.sectioninfo	@"SHI_REGISTERS=39"
	.align	128
        .global         _ZN12tensorrt_llm7kernels32fusedQKNormRopeKernelNTokenHeadsIN3c104HalfENS2_8BFloat16ELi128ELb0ELi2EEEvPviiifPKvS7_S7_PKlii
        .type           _ZN12tensorrt_llm7kernels32fusedQKNormRopeKernelNTokenHeadsIN3c104HalfENS2_8BFloat16ELi128ELb0ELi2EEEvPviiifPKvS7_S7_PKlii,@function
        .size           _ZN12tensorrt_llm7kernels32fusedQKNormRopeKernelNTokenHeadsIN3c104HalfENS2_8BFloat16ELi128ELb0ELi2EEEvPviiifPKvS7_S7_PKlii,(.L_x_3757 - _ZN12tensorrt_llm7kernels32fusedQKNormRopeKernelNTokenHeadsIN3c104HalfENS2_8BFloat16ELi128ELb0ELi2EEEvPviiifPKvS7_S7_PKlii)
        .other          _ZN12tensorrt_llm7kernels32fusedQKNormRopeKernelNTokenHeadsIN3c104HalfENS2_8BFloat16ELi128ELb0ELi2EEEvPviiifPKvS7_S7_PKlii,@"STO_CUDA_ENTRY STV_DEFAULT"
_ZN12tensorrt_llm7kernels32fusedQKNormRopeKernelNTokenHeadsIN3c104HalfENS2_8BFloat16ELi128ELb0ELi2EEEvPviiifPKvS7_S7_PKlii:
.text._ZN12tensorrt_llm7kernels32fusedQKNormRopeKernelNTokenHeadsIN3c104HalfENS2_8BFloat16ELi128ELb0ELi2EEEvPviiifPKvS7_S7_PKlii:
        /* <DEDUP_REMOVED lines=16> */
[----:B------:R-:W-:Y:S01]  /*0100*/  IABS R11, R9 ;  /* 0x00000009000b7213 */ /* 0x000fe20000000000 */
        /* <DEDUP_REMOVED lines=58> */
.L_x_2251:
        /* <DEDUP_REMOVED lines=45> */
.L_x_2250:
[----:B------:R-:W-:Y:S05]  /*0780*/  BSYNC B1 ;  /* 0x0000000000017941 */ /* 0x000fea0003800000 */
.L_x_2249:
        /* <DEDUP_REMOVED lines=9> */
.L_x_2252:
        /* <DEDUP_REMOVED lines=16> */
.L_x_2248:
[----:B------:R-:W-:Y:S05]  /*0920*/  BSYNC B0 ;  /* 0x0000000000007941 */ /* 0x000fea0003800000 */
.L_x_2247:
        /* <DEDUP_REMOVED lines=36> */
.L_x_2257:
        /* <DEDUP_REMOVED lines=13> */
.L_x_2256:
[----:B------:R-:W-:Y:S05]  /*0c40*/  BSYNC B1 ;  /* 0x0000000000017941 */ /* 0x000fea0003800000 */
.L_x_2255:
        /* <DEDUP_REMOVED lines=23> */
.L_x_2260:
        /* <DEDUP_REMOVED lines=49> */
.L_x_2259:
[----:B------:R-:W-:Y:S05]  /*10d0*/  BSYNC B1 ;  /* 0x0000000000017941 */ /* 0x000fea0003800000 */
.L_x_2258:
        /* <DEDUP_REMOVED lines=32> */
.L_x_2262:
[----:B------:R-:W-:Y:S05]  /*12e0*/  BSYNC B1 ;  /* 0x0000000000017941 */ /* 0x000fea0003800000 */
.L_x_2261:
        /* <DEDUP_REMOVED lines=15> */
.L_x_2254:
[----:B------:R-:W-:Y:S05]  /*13e0*/  BSYNC B0 ;  /* 0x0000000000007941 */ /* 0x000fea0003800000 */
.L_x_2253:
        /* <DEDUP_REMOVED lines=94> */
.L_x_2273:
        /* <DEDUP_REMOVED lines=12> */
.L_x_2274:
        /* <DEDUP_REMOVED lines=9> */
.L_x_2275:
        /* <DEDUP_REMOVED lines=19> */
.L_x_2266:
[----:B------:R-:W-:Y:S05]  /*1c50*/  BSYNC B0 ;  /* 0x0000000000007941 */ /* 0x000fea0003800000 */
.L_x_2265:
        /* <DEDUP_REMOVED lines=8> */
[----:B------:R-:W-:Y:S05]  /*1ce0*/  CALL.REL.NOINC `($__internal_121_$__cuda_sm70_warpsync) ;  /* 0x00000b9000007944 */ /* 0x000fea0003c00000 */
.L_x_2269:
[----:B------:R-:W-:-:S06]  /*1cf0*/  NOP ;  /* 0x0000000000007918 */ /* 0x000fcc0000000000 */
[----:B------:R-:W-:Y:S05]  /*1d00*/  BRA.DIV ~URZ, `(.L_x_2270) ;  /* 0x000008027f007947 */ /* 0x000fea000b800000 */
[----:B------:R-:W-:-:S05]  /*1d10*/  IMAD.U32 R3, RZ, RZ, UR6 ;  /* 0x00000006ff037e24 */ /* 0x000fca000f8e00ff */
[----:B------:R1:W2:Y:S02]  /*1d20*/  SHFL.BFLY PT, R28, R4, R3, 0x1f ;  /* 0x0c001f03041c7589 */ /* 0x0002a400000e0000 */
.L_x_2276:
        /* <DEDUP_REMOVED lines=63> */
.L_x_2277:
        /* <DEDUP_REMOVED lines=14> */
[----:B------:R-:W-:Y:S05]  /*2200*/  CALL.REL.NOINC `($__internal_121_$__cuda_sm70_warpsync) ;  /* 0x0000067000007944 */ /* 0x000fea0003c00000 */
.L_x_2272:
[----:B------:R-:W-:-:S06]  /*2210*/  NOP ;  /* 0x0000000000007918 */ /* 0x000fcc0000000000 */
.L_x_2268:
[----:B------:R-:W-:Y:S05]  /*2220*/  BSYNC B0 ;  /* 0x0000000000007941 */ /* 0x000fea0003800000 */
.L_x_2267:
        /* <DEDUP_REMOVED lines=16> */
.L_x_2263:
[----:B------:R-:W-:Y:S01]  /*2330*/  IMAD.MOV.U32 R28, RZ, RZ, 0x10 ;  /* 0x00000010ff1c7424 */ /* 0x000fe200078e00ff */
[----:B------:R-:W-:Y:S01]  /*2340*/  MOV R30, 0xffffffff ;  /* 0xffffffff001e7802 */ /* 0x000fe20000000f00 */
[----:B------:R-:W-:Y:S01]  /*2350*/  IMAD.MOV.U32 R33, RZ, RZ, 0x1f ;  /* 0x0000001fff217424 */ /* 0x000fe200078e00ff */
[----:B------:R-:W-:Y:S02]  /*2360*/  MOV R2, 0x2380 ;  /* 0x0000238000027802 */ /* 0x000fe40000000f00 */
[----:B------:R-:W-:Y:S05]  /*2370*/  CALL.REL.NOINC `($__internal_120_$__cuda_sm70_shflsync_bfly_p) ;  /* 0x000004c000007944 */ /* 0x000fea0003c00000 */
[----:B-12---:R-:W-:Y:S05]  /*2380*/  BRA `(.L_x_2274) ;  /* 0xfffff70000007947 */ /* 0x006fea000383ffff */
.L_x_2264:
[----:B------:R-:W-:Y:S01]  /*2390*/  IMAD.MOV.U32 R28, RZ, RZ, 0x8 ;  /* 0x00000008ff1c7424 */ /* 0x000fe200078e00ff */
[----:B------:R-:W-:Y:S01]  /*23a0*/  MOV R30, 0xffffffff ;  /* 0xffffffff001e7802 */ /* 0x000fe20000000f00 */
[----:B------:R-:W-:Y:S01]  /*23b0*/  IMAD.MOV.U32 R33, RZ, RZ, 0x1f ;  /* 0x0000001fff217424 */ /* 0x000fe200078e00ff */
[----:B------:R-:W-:Y:S02]  /*23c0*/  MOV R2, 0x23e0 ;  /* 0x000023e000027802 */ /* 0x000fe40000000f00 */
[----:B------:R-:W-:Y:S05]  /*23d0*/  CALL.REL.NOINC `($__internal_120_$__cuda_sm70_shflsync_bfly_p) ;  /* 0x0000046000007944 */ /* 0x000fea0003c00000 */
[----:B-12---:R-:W-:Y:S01]  /*23e0*/  FADD.FTZ R31, R31, R28 ;  /* 0x0000001c1f1f7221 */ /* 0x006fe20000010000 */
[----:B------:R-:W-:Y:S01]  /*23f0*/  MOV R30, 0xffffffff ;  /* 0xffffffff001e7802 */ /* 0x000fe20000000f00 */
[----:B------:R-:W-:Y:S01]  /*2400*/  IMAD.MOV.U32 R28, RZ, RZ, 0x4 ;  /* 0x00000004ff1c7424 */ /* 0x000fe200078e00ff */
[----:B------:R-:W-:Y:S01]  /*2410*/  MOV R2, 0x2440 ;  /* 0x0000244000027802 */ /* 0x000fe20000000f00 */
[----:B------:R-:W-:-:S02]  /*2420*/  IMAD.MOV.U32 R33, RZ, RZ, 0x1f ;  /* 0x0000001fff217424 */ /* 0x000fc400078e00ff */
        /* <DEDUP_REMOVED lines=13> */
[----:B-12---:R-:W-:Y:S05]  /*2500*/  BRA `(.L_x_2275) ;  /* 0xfffff61000007947 */ /* 0x006fea000383ffff */
.L_x_2270:
[----:B------:R-:W-:Y:S01]  /*2510*/  HFMA2.MMA R33, -RZ, RZ, 0, 1.847743988037109375e-06 ;  /* 0x0000001fff217435 */ /* 0x000fe200000001ff */
[----:B------:R-:W-:Y:S01]  /*2520*/  IMAD.MOV.U32 R31, RZ, RZ, R4 ;  /* 0x000000ffff1f7224 */ /* 0x000fe200078e0004 */
[----:B------:R-:W-:Y:S01]  /*2530*/  MOV R2, 0x2570 ;  /* 0x0000257000027802 */ /* 0x000fe20000000f00 */
[----:B------:R-:W-:-:S02]  /*2540*/  IMAD.U32 R28, RZ, RZ, UR6 ;  /* 0x00000006ff1c7e24 */ /* 0x000fc4000f8e00ff */
[----:B------:R-:W-:Y:S02]  /*2550*/  IMAD.MOV.U32 R30, RZ, RZ, -0x1 ;  /* 0xffffffffff1e7424 */ /* 0x000fe400078e00ff */
[----:B------:R-:W-:Y:S05]  /*2560*/  CALL.REL.NOINC `($__internal_120_$__cuda_sm70_shflsync_bfly_p) ;  /* 0x000002d000007944 */ /* 0x000fea0003c00000 */
[----:B-12---:R-:W-:Y:S05]  /*2570*/  BRA `(.L_x_2276) ;  /* 0xfffff7b000007947 */ /* 0x006fea000383ffff */
.L_x_2271:
[----:B------:R-:W-:Y:S01]  /*2580*/  IMAD.MOV.U32 R31, RZ, RZ, R5 ;  /* 0x000000ffff1f7224 */ /* 0x000fe200078e0005 */
[----:B------:R-:W-:Y:S01]  /*2590*/  MOV R28, UR6 ;  /* 0x00000006001c7c02 */ /* 0x000fe20008000f00 */
[----:B------:R-:W-:Y:S01]  /*25a0*/  IMAD.MOV.U32 R33, RZ, RZ, 0x1f ;  /* 0x0000001fff217424 */ /* 0x000fe200078e00ff */
[----:B------:R-:W-:Y:S01]  /*25b0*/  MOV R2, 0x25e0 ;  /* 0x000025e000027802 */ /* 0x000fe20000000f00 */
[----:B------:R-:W-:Y:S02]  /*25c0*/  IMAD.MOV.U32 R30, RZ, RZ, -0x1 ;  /* 0xffffffffff1e7424 */ /* 0x000fe400078e00ff */
[----:B------:R-:W-:Y:S05]  /*25d0*/  CALL.REL.NOINC `($__internal_120_$__cuda_sm70_shflsync_bfly_p) ;  /* 0x0000026000007944 */ /* 0x000fea0003c00000 */
        /* <DEDUP_REMOVED lines=17> */
[----:B------:R-:W-:Y:S05]  /*26f0*/  CALL.REL.NOINC `($__internal_120_$__cuda_sm70_shflsync_bfly_p) ;  /* 0x0000014000007944 */ /* 0x000fea0003c00000 */
        /* <DEDUP_REMOVED lines=17> */
[----:B------:R-:W-:Y:S05]  /*2810*/  CALL.REL.NOINC `($__internal_120_$__cuda_sm70_shflsync_bfly_p) ;  /* 0x0000002000007944 */ /* 0x000fea0003c00000 */
[----:B--2---:R-:W-:Y:S01]  /*2820*/  IMAD.MOV.U32 R2, RZ, RZ, R28 ;  /* 0x000000ffff027224 */ /* 0x004fe200078e001c */
[----:B-1----:R-:W-:Y:S05]  /*2830*/  BRA `(.L_x_2277) ;  /* 0xfffff8e000007947 */ /* 0x002fea000383ffff */
        .weak           $__internal_120_$__cuda_sm70_shflsync_bfly_p
        .type           $__internal_120_$__cuda_sm70_shflsync_bfly_p,@function
        .size           $__internal_120_$__cuda_sm70_shflsync_bfly_p,($__internal_121_$__cuda_sm70_warpsync - $__internal_120_$__cuda_sm70_shflsync_bfly_p)
$__internal_120_$__cuda_sm70_shflsync_bfly_p:
[----:B------:R-:W-:Y:S01]  /*2840*/  MOV R3, 0x0 ;  /* 0x0000000000037802 */ /* 0x000fe20000000f00 */
[----:B------:R-:W-:Y:S04]  /*2850*/  WARPSYNC R30 ;  /* 0x0000001e00007348 */ /* 0x000fe80003800000 */
[----:B------:R1:W2:Y:S01]  /*2860*/  SHFL.BFLY PT, R28, R31, R28, R33 ;  /* 0x0c00001c1f1c7389 */ /* 0x0002a200000e0021 */
[----:B------:R-:W-:Y:S05]  /*2870*/  RET.REL.NODEC R2 `(_ZN12tensorrt_llm7kernels32fusedQKNormRopeKernelNTokenHeadsIN3c104HalfENS2_8BFloat16ELi128ELb0ELi2EEEvPviiifPKvS7_S7_PKlii) ;  /* 0xffffd78002007950 */ /* 0x000fea0003c3ffff */
        .weak           $__internal_121_$__cuda_sm70_warpsync
        .type           $__internal_121_$__cuda_sm70_warpsync,@function
        .size           $__internal_121_$__cuda_sm70_warpsync,(.L_x_3757 - $__internal_121_$__cuda_sm70_warpsync)
$__internal_121_$__cuda_sm70_warpsync:
[----:B------:R-:W-:Y:S04]  /*2880*/  WARPSYNC R3 ;  /* 0x0000000300007348 */ /* 0x000fe80003800000 */
[----:B------:R-:W-:-:S04]  /*2890*/  IMAD.MOV.U32 R3, RZ, RZ, 0x0 ;  /* 0x00000000ff037424 */ /* 0x000fc800078e00ff */
[----:B------:R-:W-:Y:S05]  /*28a0*/  RET.REL.NODEC R2 `(_ZN12tensorrt_llm7kernels32fusedQKNormRopeKernelNTokenHeadsIN3c104HalfENS2_8BFloat16ELi128ELb0ELi2EEEvPviiifPKvS7_S7_PKlii) ;  /* 0xffffd75002007950 */ /* 0x000fea0003c3ffff */
.L_x_2278:
        /* <DEDUP_REMOVED lines=13> */
.L_x_3757:


//--------------------- .text._ZN12tensorrt_llm7kernels32fusedQKNormRopeKernelNTokenHeadsIN3c104HalfENS2_8BFloat16ELi128ELb1ELi2EEEvPviiifPKvS7_S7_PKlii --------------------------
	.section	.text._ZN12tensorrt_llm7kernels32fusedQKNormRopeKernelNTokenHeadsIN3c104HalfENS2_8BFloat16ELi128ELb1ELi2EEEvPviiifPKvS7_S7_PKlii,"ax",@progbits
	.sectioninfo	@"SHI_REGISTERS=40"
	.align	128
        .global         _ZN12tensorrt_llm7kernels32fusedQKNormRopeKernelNTokenHeadsIN3c104HalfENS2_8BFloat16ELi128ELb1ELi2EEEvPviiifPKvS7_S7_PKlii
        .type           _ZN12tensorrt_llm7kernels32fusedQKNormRopeKernelNTokenHeadsIN3c104HalfENS2_8BFloat16ELi128ELb1ELi2EEEvPviiifPKvS7_S7_PKlii,@function
        .size           _ZN12tensorrt_llm7kernels32fusedQKNormRopeKernelNTokenHeadsIN3c104HalfENS2_8BFloat16ELi128ELb1ELi2EEEvPviiifPKvS7_S7_PKlii,(.L_x_3758 - _ZN12tensorrt_llm7kernels32fusedQKNormRopeKernelNTokenHeadsIN3c104HalfENS2_8BFloat16ELi128ELb1ELi2EEEvPviiifPKvS7_S7_PKlii)
        .other          _ZN12tensorrt_llm7kernels32fusedQKNormRopeKernelNTokenHeadsIN3c104HalfENS2_8BFloat16ELi128ELb1ELi2EEEvPviiifPKvS7_S7_PKlii,@"STO_CUDA_ENTRY STV_DEFAULT"
_ZN12tensorrt_llm7kernels32fusedQKNormRopeKernelNTokenHeadsIN3c104HalfENS2_8BFloat16ELi128ELb1ELi2EEEvPviiifPKvS7_S7_PKlii:
.text._ZN12tensorrt_llm7kernels32fusedQKNormRopeKernelNTokenHeadsIN3c104HalfENS2_8BFloat16ELi128ELb1ELi2EEEvPviiifPKvS7_S7_PKlii:
        /* <DEDUP_REMOVED lines=74> */
.L_x_2283:
        /* <DEDUP_REMOVED lines=45> */
.L_x_2282:
[----:B------:R-:W-:Y:S05]  /*0770*/  BSYNC B1 ;  /* 0x0000000000017941 */ /* 0x000fea0003800000 */
.L_x_2281:
        /* <DEDUP_REMOVED lines=9> */
.L_x_2284:
        /* <DEDUP_REMOVED lines=16> */
.L_x_2280:
[----:B------:R-:W-:Y:S05]  /*0910*/  BSYNC B0 ;  /* 0x0000000000007941 */ /* 0x000fea0003800000 */
.L_x_2279:
        /* <DEDUP_REMOVED lines=35> */
.L_x_2289:
        /* <DEDUP_REMOVED lines=13> */
.L_x_2288:
[----:B------:R-:W-:Y:S05]  /*0c20*/  BSYNC B1 ;  /* 0x0000000000017941 */ /* 0x000fea0003800000 */
.L_x_2287:
        /* <DEDUP_REMOVED lines=22> */
.L_x_2292:
[----:B--2---:R-:W-:Y:S01]  /*0d90*/  IADD3 R8, P2, R25, R12, RZ ;  /* 0x0000000c19087210 */ /* 0x004fe20007f5e0ff */
[--C-:B------:R-:W-:Y:S01]  /*0da0*/  IMAD.IADD R35, R13, 0x1, R25.reuse ;  /* 0x000000010d237824 */ /* 0x100fe200078e0219 */
[----:B------:R-:W-:Y:S01]  /*0db0*/  IADD3 R33, R14, R25, RZ ;  /* 0x000000190e217210 */ /* 0x000fe20007ffe0ff */
[--C-:B------:R-:W-:Y:S01]  /*0dc0*/  IMAD.IADD R31, R22, 0x1, R25.reuse ;  /* 0x00000001161f7824 */ /* 0x100fe200078e0219 */
[----:B------:R-:W-:Y:S01]  /*0dd0*/  IADD3 R27, R25, 0x800, RZ ;  /* 0x00000800191b7810 */ /* 0x000fe20007ffe0ff */
        /* <DEDUP_REMOVED lines=10> */
[----:B------:R-:W-:-:S02]  /*0e80*/  IADD3 R15, R15, 0x200, RZ ;  /* 0x000002000f0f7810 */ /* 0x000fc40007ffe0ff */
[----:B------:R2:W-:Y:S04]  /*0e90*/  LDGSTS.E.BYPASS.128 [R33], [R8.64+0x200] ;  /* 0x0000020008217fae */ /* 0x0005e8000b901c46 */
[----:B------:R3:W-:Y:S04]  /*0ea0*/  LDGSTS.E.BYPASS.128 [R31], [R8.64+0x400] ;  /* 0x00000400081f7fae */ /* 0x0007e8000b901c46 */
[----:B------:R4:W-:Y:S01]  /*0eb0*/  LDGSTS.E.BYPASS.128 [R29], [R8.64+0x600] ;  /* 0x00000600081d7fae */ /* 0x0009e2000b901c46 */
[----:B-1----:R-:W-:Y:S01]  /*0ec0*/  IADD3 R35, R25, 0x1000, RZ ;  /* 0x0000100019237810 */ /* 0x002fe20007ffe0ff */
[----:B--2---:R-:W-:-:S02]  /*0ed0*/  IMAD.IADD R33, R22, 0x1, R27 ;  /* 0x0000000116217824 */ /* 0x004fc400078e021b */
[----:B------:R1:W-:Y:S01]  /*0ee0*/  LDGSTS.E.BYPASS.128 [R37], [R10.64+-0x800] ;  /* 0x000008000a257fae */ /* 0x0003e2000b901c46 */
[----:B------:R-:W-:Y:S01]  /*0ef0*/  IMAD.IADD R27, R20, 0x1, R27 ;  /* 0x00000001141b7824 */ /* 0x000fe200078e021b */
[----:B---3--:R-:W-:Y:S02]  /*0f00*/  IADD3 R31, R13, R35, RZ ;  /* 0x000000230d1f7210 */ /* 0x008fe40007ffe0ff */
[----:B------:R2:W-:Y:S01]  /*0f10*/  LDGSTS.E.BYPASS.128 [R26], [R10.64+-0x600] ;  /* 0x00000a000a1a7fae */ /* 0x0005e2000b901c46 */
[----:B----4-:R-:W-:-:S03]  /*0f20*/  IMAD.IADD R29, R14, 0x1, R35 ;  /* 0x000000010e1d7824 */ /* 0x010fc600078e0223 */
[----:B------:R3:W-:Y:S01]  /*0f30*/  LDGSTS.E.BYPASS.128 [R33], [R10.64+-0x400] ;  /* 0x00000c000a217fae */ /* 0x0007e2000b901c46 */
[----:B------:R-:W-:-:S03]  /*0f40*/  IADD3 R8, P2, R8, 0x2000, RZ ;  /* 0x0000200008087810 */ /* 0x000fc60007f5e0ff */
[----:B------:R4:W-:Y:S01]  /*0f50*/  LDGSTS.E.BYPASS.128 [R27], [R10.64+-0x200] ;  /* 0x00000e000a1b7fae */ /* 0x0009e2000b901c46 */
[--C-:B-1----:R-:W-:Y:S01]  /*0f60*/  IMAD.IADD R37, R22, 0x1, R35.reuse ;  /* 0x0000000116257824 */ /* 0x102fe200078e0223 */
[----:B------:R-:W-:Y:S01]  /*0f70*/  IADD3.X R9, RZ, R9, RZ, P2, !PT ;  /* 0x00000009ff097210 */ /* 0x000fe200017fe4ff */
[----:B------:R-:W-:Y:S01]  /*0f80*/  IMAD.IADD R35, R20, 0x1, R35 ;  /* 0x0000000114237824 */ /* 0x000fe200078e0223 */
[----:B------:R1:W-:Y:S01]  /*0f90*/  LDGSTS.E.BYPASS.128 [R31], [R10.64] ;  /* 0x000000000a1f7fae */ /* 0x0003e2000b901c46 */
[----:B------:R-:W-:-:S03]  /*0fa0*/  ISETP.GE.AND P2, PT, R15, R24, PT ;  /* 0x000000180f00720c */ /* 0x000fc60003f46270 */
        /* <DEDUP_REMOVED lines=15> */
.L_x_2291:
[----:B------:R-:W-:Y:S05]  /*10a0*/  BSYNC B1 ;  /* 0x0000000000017941 */ /* 0x000fea0003800000 */
.L_x_2290:
        /* <DEDUP_REMOVED lines=32> */
.L_x_2294:
[----:B------:R-:W-:Y:S05]  /*12b0*/  BSYNC B1 ;  /* 0x0000000000017941 */ /* 0x000fea0003800000 */
.L_x_2293:
        /* <DEDUP_REMOVED lines=15> */
.L_x_2286:
[----:B------:R-:W-:Y:S05]  /*13b0*/  BSYNC B0 ;  /* 0x0000000000007941 */ /* 0x000fea0003800000 */
.L_x_2285:
        /* <DEDUP_REMOVED lines=40> */
.L_x_2301:
        /* <DEDUP_REMOVED lines=12> */
.L_x_2302:
        /* <DEDUP_REMOVED lines=9> */
.L_x_2303:
        /* <DEDUP_REMOVED lines=20> */
.L_x_2298:
[----:B------:R-:W-:Y:S05]  /*18d0*/  BSYNC B0 ;  /* 0x0000000000007941 */ /* 0x000fea0003800000 */
.L_x_2297:
        /* <DEDUP_REMOVED lines=19> */
.L_x_2300:
[----:B------:R-:W-:Y:S05]  /*1a10*/  BSYNC B0 ;  /* 0x0000000000007941 */ /* 0x000fea0003800000 */
.L_x_2299:
        /* <DEDUP_REMOVED lines=16> */
.L_x_2295:
[----:B------:R-:W-:Y:S01]  /*1b20*/  IMAD.MOV.U32 R25, RZ, RZ, 0x10 ;  /* 0x00000010ff197424 */ /* 0x000fe200078e00ff */
[----:B------:R-:W-:Y:S01]  /*1b30*/  MOV R28, 0x1b70 ;  /* 0x00001b70001c7802 */ /* 0x000fe20000000f00 */
[----:B------:R-:W-:Y:S02]  /*1b40*/  IMAD.MOV.U32 R24, RZ, RZ, 0x1f ;  /* 0x0000001fff187424 */ /* 0x000fe400078e00ff */
[----:B------:R-:W-:Y:S02]  /*1b50*/  IMAD.MOV.U32 R15, RZ, RZ, -0x1 ;  /* 0xffffffffff0f7424 */ /* 0x000fe400078e00ff */
[----:B------:R-:W-:Y:S05]  /*1b60*/  CALL.REL.NOINC `($__internal_122_$__cuda_sm70_shflsync_bfly_p) ;  /* 0x000001a000007944 */ /* 0x000fea0003c00000 */
[----:B-12---:R-:W-:Y:S05]  /*1b70*/  BRA `(.L_x_2302) ;  /* 0xfffffb8000007947 */ /* 0x006fea000383ffff */
.L_x_2296:
[----:B------:R-:W-:Y:S01]  /*1b80*/  MOV R25, 0x8 ;  /* 0x0000000800197802 */ /* 0x000fe20000000f00 */
[----:B------:R-:W-:Y:S01]  /*1b90*/  IMAD.MOV.U32 R24, RZ, RZ, 0x1f ;  /* 0x0000001fff187424 */ /* 0x000fe200078e00ff */
[----:B------:R-:W-:Y:S01]  /*1ba0*/  MOV R28, 0x1bd0 ;  /* 0x00001bd0001c7802 */ /* 0x000fe20000000f00 */
[----:B------:R-:W-:Y:S02]  /*1bb0*/  IMAD.MOV.U32 R15, RZ, RZ, -0x1 ;  /* 0xffffffffff0f7424 */ /* 0x000fe400078e00ff */
[----:B------:R-:W-:Y:S05]  /*1bc0*/  CALL.REL.NOINC `($__internal_122_$__cuda_sm70_shflsync_bfly_p) ;  /* 0x0000014000007944 */ /* 0x000fea0003c00000 */
[----:B-12---:R-:W-:Y:S01]  /*1bd0*/  FADD.FTZ R27, R27, R24 ;  /* 0x000000181b1b7221 */ /* 0x006fe20000010000 */
[----:B------:R-:W-:Y:S01]  /*1be0*/  HFMA2.MMA R24, -RZ, RZ, 0, 1.847743988037109375e-06 ;  /* 0x0000001fff187435 */ /* 0x000fe200000001ff */
[----:B------:R-:W-:Y:S01]  /*1bf0*/  IMAD.MOV.U32 R25, RZ, RZ, 0x4 ;  /* 0x00000004ff197424 */ /* 0x000fe200078e00ff */
[----:B------:R-:W-:Y:S01]  /*1c00*/  MOV R28, 0x1c30 ;  /* 0x00001c30001c7802 */ /* 0x000fe20000000f00 */
[----:B------:R-:W-:-:S03]  /*1c10*/  IMAD.MOV.U32 R15, RZ, RZ, -0x1 ;  /* 0xffffffffff0f7424 */ /* 0x000fc600078e00ff */
[----:B------:R-:W-:Y:S05]  /*1c20*/  CALL.REL.NOINC `($__internal_122_$__cuda_sm70_shflsync_bfly_p) ;  /* 0x000000e000007944 */ /* 0x000fea0003c00000 */
[----:B-12---:R-:W-:Y:S01]  /*1c30*/  FADD.FTZ R27, R27, R24 ;  /* 0x000000181b1b7221 */ /* 0x006fe20000010000 */
[----:B------:R-:W-:Y:S01]  /*1c40*/  MOV R15, 0xffffffff ;  /* 0xffffffff000f7802 */ /* 0x000fe20000000f00 */
[----:B------:R-:W-:Y:S01]  /*1c50*/  IMAD.MOV.U32 R25, RZ, RZ, 0x2 ;  /* 0x00000002ff197424 */ /* 0x000fe200078e00ff */
[----:B------:R-:W-:Y:S01]  /*1c60*/  MOV R28, 0x1c90 ;  /* 0x00001c90001c7802 */ /* 0x000fe20000000f00 */
[----:B------:R-:W-:-:S02]  /*1c70*/  IMAD.MOV.U32 R24, RZ, RZ, 0x1f ;  /* 0x0000001fff187424 */ /* 0x000fc400078e00ff */
[----:B------:R-:W-:Y:S05]  /*1c80*/  CALL.REL.NOINC `($__internal_122_$__cuda_sm70_shflsync_bfly_p) ;  /* 0x0000008000007944 */ /* 0x000fea0003c00000 */
[----:B--2---:R-:W-:Y:S01]  /*1c90*/  FADD.FTZ R29, R27, R24 ;  /* 0x000000181b1d7221 */ /* 0x004fe20000010000 */
[----:B------:R-:W-:Y:S01]  /*1ca0*/  MOV R28, 0x1d00 ;  /* 0x00001d00001c7802 */ /* 0x000fe20000000f00 */
[----:B-1----:R-:W-:-:S02]  /*1cb0*/  IMAD.MOV.U32 R25, RZ, RZ, 0x1 ;  /* 0x00000001ff197424 */ /* 0x002fc400078e00ff */
[----:B------:R-:W-:Y:S01]  /*1cc0*/  IMAD.MOV.U32 R24, RZ, RZ, 0x1f ;  /* 0x0000001fff187424 */ /* 0x000fe200078e00ff */
[----:B------:R-:W-:Y:S01]  /*1cd0*/  MOV R27, R29 ;  /* 0x0000001d001b7202 */ /* 0x000fe20000000f00 */
[----:B------:R-:W-:Y:S02]  /*1ce0*/  IMAD.MOV.U32 R15, RZ, RZ, -0x1 ;  /* 0xffffffffff0f7424 */ /* 0x000fe400078e00ff */
[----:B------:R-:W-:Y:S05]  /*1cf0*/  CALL.REL.NOINC `($__internal_122_$__cuda_sm70_shflsync_bfly_p) ;  /* 0x0000001000007944 */ /* 0x000fea0003c00000 */
[----:B-12---:R-:W-:Y:S05]  /*1d00*/  BRA `(.L_x_2303) ;  /* 0xfffffa8000007947 */ /* 0x006fea000383ffff */
        .weak           $__internal_122_$__cuda_sm70_shflsync_bfly_p
        .type           $__internal_122_$__cuda_sm70_shflsync_bfly_p,@function
        .size           $__internal_122_$__cuda_sm70_shflsync_bfly_p,(.L_x_3758 - $__internal_122_$__cuda_sm70_shflsync_bfly_p)
$__internal_122_$__cuda_sm70_shflsync_bfly_p:
[----:B------:R-:W-:Y:S01]  /*1d10*/  IMAD.MOV.U32 R30, RZ, RZ, R28 ;  /* 0x000000ffff1e7224 */ /* 0x000fe200078e001c */
[----:B------:R-:W-:Y:S04]  /*1d20*/  WARPSYNC R15 ;  /* 0x0000000f00007348 */ /* 0x000fe80003800000 */
[----:B------:R-:W-:Y:S01]  /*1d30*/  IMAD.MOV.U32 R31, RZ, RZ, 0x0 ;  /* 0x00000000ff1f7424 */ /* 0x000fe200078e00ff */
[----:B------:R1:W2:Y:S03]  /*1d40*/  SHFL.BFLY PT, R24, R27, R25, R24 ;  /* 0x0c0000191b187389 */ /* 0x0002a600000e0018 */
[----:B------:R-:W-:Y:S05]  /*1d50*/  RET.REL.NODEC R30 `(_ZN12tensorrt_llm7kernels32fusedQKNormRopeKernelNTokenHeadsIN3c104HalfENS2_8BFloat16ELi128ELb1ELi2EEEvPviiifPKvS7_S7_PKlii) ;  /* 0xffffe2a01e007950 */ /* 0x000fea0003c3ffff */
.L_x_2304:
        /* <DEDUP_REMOVED lines=10> */
.L_x_3758:


//--------------------- .text._ZN12tensorrt_llm7kernels32fusedQKNormRopeKernelNTokenHeadsIN3c104HalfENS2_8BFloat16ELi64ELb0ELi2EEEvPviiifPKvS7_S7_PKlii --------------------------
	.section	.text._ZN12tensorrt_llm7kernels32fusedQKNormRopeKernelNTokenHeadsIN3c104HalfENS2_8BFloat16ELi64ELb0ELi2EEEvPviiifPKvS7_S7_PKlii,"ax",@progbits
	.sectioninfo	@"SHI_REGISTERS=32"
	.align	128
        .global         _ZN12tensorrt_llm7kernels32fusedQKNormRopeKernelNTokenHeadsIN3c104HalfENS2_8BFloat16ELi64ELb0ELi2EEEvPviiifPKvS7_S7_PKlii
        .type           _ZN12tensorrt_llm7kernels32fusedQKNormRopeKernelNTokenHeadsIN3c104HalfENS2_8BFloat16ELi64ELb0ELi2EEEvPviiifPKvS7_S7_PKlii,@function
        .size           _ZN12tensorrt_llm7kernels32fusedQKNormRopeKernelNTokenHeadsIN3c104HalfENS2_8BFloat16ELi64ELb0ELi2EEEvPviiifPKvS7_S7_PKlii,(.L_x_3760 - _ZN12tensorrt_llm7kernels32fusedQKNormRopeKernelNTokenHeadsIN3c104HalfENS2_8BFloat16ELi64ELb0ELi2EEEvPviiifPKvS7_S7_PKlii)
        .other          _ZN12tensorrt_llm7kernels32fusedQKNormRopeKernelNTokenHeadsIN3c104HalfENS2_8BFloat16ELi64ELb0ELi2EEEvPviiifPKvS7_S7_PKlii,@"STO_CUDA_ENTRY STV_DEFAULT"
_ZN12tensorrt_llm7kernels32fusedQKNormRopeKernelNTokenHeadsIN3c104HalfENS2_8BFloat16ELi64ELb0ELi2EEEvPviiifPKvS7_S7_PKlii:
.text._ZN12tensorrt_llm7kernels32fusedQKNormRopeKernelNTokenHeadsIN3c104HalfENS2_8BFloat16ELi64ELb0ELi2EEEvPviiifPKvS7_S7_PKlii:
        /* <DEDUP_REMOVED lines=74> */
.L_x_2309:
        /* <DEDUP_REMOVED lines=45> */
.L_x_2308:
[----:B------:R-:W-:Y:S05]  /*0770*/  BSYNC B1 ;  /* 0x0000000000017941 */ /* 0x000fea0003800000 */
.L_x_2307:
        /* <DEDUP_REMOVED lines=9> */
.L_x_2310:
        /* <DEDUP_REMOVED lines=16> */
.L_x_2306:
[----:B------:R-:W-:Y:S05]  /*0910*/  BSYNC B0 ;  /* 0x0000000000007941 */ /* 0x000fea0003800000 */
.L_x_2305:
        /* <DEDUP_REMOVED lines=35> */
.L_x_2315:
        /* <DEDUP_REMOVED lines=13> */
.L_x_2314:
[----:B------:R-:W-:Y:S05]  /*0c20*/  BSYNC B1 ;  /* 0x0000000000017941 */ /* 0x000fea0003800000 */
.L_x_2313:
        /* <DEDUP_REMOVED lines=22> */
.L_x_2318:
        /* <DEDUP_REMOVED lines=49> */
.L_x_2317:
[----:B------:R-:W-:Y:S05]  /*10a0*/  BSYNC B1 ;  /* 0x0000000000017941 */ /* 0x000fea0003800000 */
.L_x_2316:
        /* <DEDUP_REMOVED lines=32> */
.L_x_2320:
[----:B------:R-:W-:Y:S05]  /*12b0*/  BSYNC B1 ;  /* 0x0000000000017941 */ /* 0x000fea0003800000 */
.L_x_2319:
        /* <DEDUP_REMOVED lines=15> */
.L_x_2312:
[----:B------:R-:W-:Y:S05]  /*13b0*/  BSYNC B0 ;  /* 0x0000000000007941 */ /* 0x000fea0003800000 */
.L_x_2311:
        /* <DEDUP_REMOVED lines=54> */
.L_x_2331:
        /* <DEDUP_REMOVED lines=8> */
.L_x_2332:
        /* <DEDUP_REMOVED lines=9> */
.L_x_2333:
        /* <DEDUP_REMOVED lines=13> */
.L_x_2324:
[----:B------:R-:W-:Y:S05]  /*1900*/  BSYNC B0 ;  /* 0x0000000000007941 */ /* 0x000fea0003800000 */
.L_x_2323:
        /* <DEDUP_REMOVED lines=8> */
[----:B------:R-:W-:Y:S05]  /*1990*/  CALL.REL.NOINC `($__internal_124_$__cuda_sm70_warpsync) ;  /* 0x0000078000007944 */ /* 0x000fea0003c00000 */
.L_x_2327:
[----:B------:R-:W-:-:S06]  /*19a0*/  NOP ;  /* 0x0000000000007918 */ /* 0x000fcc0000000000 */
[----:B------:R-:W-:Y:S05]  /*19b0*/  BRA.DIV ~URZ, `(.L_x_2328) ;  /* 0x000006327f007947 */ /* 0x000fea000b800000 */
[----:B------:R1:W2:Y:S02]  /*19c0*/  SHFL.BFLY PT, R23, R20, R17, 0x1f ;  /* 0x0c001f1114177589 */ /* 0x0002a400000e0000 */
.L_x_2334:
        /* <DEDUP_REMOVED lines=36> */
.L_x_2335:
        /* <DEDUP_REMOVED lines=14> */
[----:B------:R-:W-:Y:S05]  /*1cf0*/  CALL.REL.NOINC `($__internal_124_$__cuda_sm70_warpsync) ;  /* 0x0000042000007944 */ /* 0x000fea0003c00000 */
.L_x_2330:
[----:B------:R-:W-:-:S06]  /*1d00*/  NOP ;  /* 0x0000000000007918 */ /* 0x000fcc0000000000 */
.L_x_2326:
[----:B------:R-:W-:Y:S05]  /*1d10*/  BSYNC B0 ;  /* 0x0000000000007941 */ /* 0x000fea0003800000 */
.L_x_2325:
        /* <DEDUP_REMOVED lines=15> */
.L_x_2321:
[----:B------:R-:W-:Y:S01]  /*1e10*/  IMAD.MOV.U32 R26, RZ, RZ, 0x10 ;  /* 0x00000010ff1a7424 */ /* 0x000fe200078e00ff */
[----:B------:R-:W-:Y:S01]  /*1e20*/  MOV R2, 0x1e60 ;  /* 0x00001e6000027802 */ /* 0x000fe20000000f00 */
[----:B------:R-:W-:Y:S02]  /*1e30*/  IMAD.MOV.U32 R25, RZ, RZ, 0x1f ;  /* 0x0000001fff197424 */ /* 0x000fe400078e00ff */
[----:B------:R-:W-:Y:S02]  /*1e40*/  IMAD.MOV.U32 R24, RZ, RZ, -0x1 ;  /* 0xffffffffff187424 */ /* 0x000fe400078e00ff */
[----:B------:R-:W-:Y:S05]  /*1e50*/  CALL.REL.NOINC `($__internal_123_$__cuda_sm70_shflsync_bfly_p) ;  /* 0x0000028000007944 */ /* 0x000fea0003c00000 */
[----:B-12---:R-:W-:Y:S05]  /*1e60*/  BRA `(.L_x_2332) ;  /* 0xfffff93000007947 */ /* 0x006fea000383ffff */
.L_x_2322:
[----:B------:R-:W-:Y:S01]  /*1e70*/  HFMA2.MMA R26, -RZ, RZ, 0, 4.76837158203125e-07 ;  /* 0x00000008ff1a7435 */ /* 0x000fe200000001ff */
[----:B------:R-:W-:Y:S01]  /*1e80*/  IMAD.MOV.U32 R25, RZ, RZ, 0x1f ;  /* 0x0000001fff197424 */ /* 0x000fe200078e00ff */
[----:B------:R-:W-:Y:S01]  /*1e90*/  MOV R2, 0x1ec0 ;  /* 0x00001ec000027802 */ /* 0x000fe20000000f00 */
[----:B------:R-:W-:-:S03]  /*1ea0*/  IMAD.MOV.U32 R24, RZ, RZ, -0x1 ;  /* 0xffffffffff187424 */ /* 0x000fc600078e00ff */
[----:B------:R-:W-:Y:S05]  /*1eb0*/  CALL.REL.NOINC `($__internal_123_$__cuda_sm70_shflsync_bfly_p) ;  /* 0x0000022000007944 */ /* 0x000fea0003c00000 */
[----:B-12---:R-:W-:Y:S01]  /*1ec0*/  FADD.FTZ R23, R23, R25 ;  /* 0x0000001917177221 */ /* 0x006fe20000010000 */
[----:B------:R-:W-:Y:S01]  /*1ed0*/  MOV R25, 0x1f ;  /* 0x0000001f00197802 */ /* 0x000fe20000000f00 */
[----:B------:R-:W-:Y:S01]  /*1ee0*/  IMAD.MOV.U32 R26, RZ, RZ, 0x4 ;  /* 0x00000004ff1a7424 */ /* 0x000fe200078e00ff */
[----:B------:R-:W-:Y:S01]  /*1ef0*/  MOV R2, 0x1f20 ;  /* 0x00001f2000027802 */ /* 0x000fe20000000f00 */
[----:B------:R-:W-:-:S02]  /*1f00*/  IMAD.MOV.U32 R24, RZ, RZ, -0x1 ;  /* 0xffffffffff187424 */ /* 0x000fc400078e00ff */
[----:B------:R-:W-:Y:S05]  /*1f10*/  CALL.REL.NOINC `($__internal_123_$__cuda_sm70_shflsync_bfly_p) ;  /* 0x000001c000007944 */ /* 0x000fea0003c00000 */
[----:B-12---:R-:W-:Y:S01]  /*1f20*/  FADD.FTZ R23, R23, R25 ;  /* 0x0000001917177221 */ /* 0x006fe20000010000 */
[----:B------:R-:W-:Y:S01]  /*1f30*/  MOV R24, 0xffffffff ;  /* 0xffffffff00187802 */ /* 0x000fe20000000f00 */
[----:B------:R-:W-:Y:S01]  /*1f40*/  IMAD.MOV.U32 R26, RZ, RZ, 0x2 ;  /* 0x00000002ff1a7424 */ /* 0x000fe200078e00ff */
[----:B------:R-:W-:Y:S01]  /*1f50*/  MOV R2, 0x1f80 ;  /* 0x00001f8000027802 */ /* 0x000fe20000000f00 */
[----:B------:R-:W-:-:S02]  /*1f60*/  IMAD.MOV.U32 R25, RZ, RZ, 0x1f ;  /* 0x0000001fff197424 */ /* 0x000fc400078e00ff */
[----:B------:R-:W-:Y:S05]  /*1f70*/  CALL.REL.NOINC `($__internal_123_$__cuda_sm70_shflsync_bfly_p) ;  /* 0x0000016000007944 */ /* 0x000fea0003c00000 */
[----:B-12---:R-:W-:Y:S01]  /*1f80*/  FADD.FTZ R23, R23, R25 ;  /* 0x0000001917177221 */ /* 0x006fe20000010000 */
[----:B------:R-:W-:Y:S01]  /*1f90*/  MOV R2, 0x1fe0 ;  /* 0x00001fe000027802 */ /* 0x000fe20000000f00 */
[----:B------:R-:W-:-:S02]  /*1fa0*/  IMAD.MOV.U32 R26, RZ, RZ, 0x1 ;  /* 0x00000001ff1a7424 */ /* 0x000fc400078e00ff */
[----:B------:R-:W-:Y:S02]  /*1fb0*/  IMAD.MOV.U32 R25, RZ, RZ, 0x1f ;  /* 0x0000001fff197424 */ /* 0x000fe400078e00ff */
[----:B------:R-:W-:Y:S02]  /*1fc0*/  IMAD.MOV.U32 R24, RZ, RZ, -0x1 ;  /* 0xffffffffff187424 */ /* 0x000fe400078e00ff */
[----:B------:R-:W-:Y:S05]  /*1fd0*/  CALL.REL.NOINC `($__internal_123_$__cuda_sm70_shflsync_bfly_p) ;  /* 0x0000010000007944 */ /* 0x000fea0003c00000 */
[----:B-12---:R-:W-:Y:S05]  /*1fe0*/  BRA `(.L_x_2333) ;  /* 0xfffff84000007947 */ /* 0x006fea000383ffff */
.L_x_2328:
[----:B------:R-:W-:Y:S01]  /*1ff0*/  MOV R23, R20 ;  /* 0x0000001400177202 */ /* 0x000fe20000000f00 */
[----:B------:R-:W-:Y:S01]  /*2000*/  IMAD.MOV.U32 R26, RZ, RZ, R17 ;  /* 0x000000ffff1a7224 */ /* 0x000fe200078e0011 */
[----:B------:R-:W-:Y:S01]  /*2010*/  MOV R2, 0x2050 ;  /* 0x0000205000027802 */ /* 0x000fe20000000f00 */
[----:B------:R-:W-:Y:S02]  /*2020*/  IMAD.MOV.U32 R25, RZ, RZ, 0x1f ;  /* 0x0000001fff197424 */ /* 0x000fe400078e00ff */
[----:B------:R-:W-:Y:S02]  /*2030*/  IMAD.MOV.U32 R24, RZ, RZ, -0x1 ;  /* 0xffffffffff187424 */ /* 0x000fe400078e00ff */
[----:B------:R-:W-:Y:S05]  /*2040*/  CALL.REL.NOINC `($__internal_123_$__cuda_sm70_shflsync_bfly_p) ;  /* 0x0000009000007944 */ /* 0x000fea0003c00000 */
[----:B-12---:R-:W-:Y:S01]  /*2050*/  MOV R23, R25 ;  /* 0x0000001900177202 */ /* 0x006fe20000000f00 */
[----:B------:R-:W-:Y:S05]  /*2060*/  BRA `(.L_x_2334) ;  /* 0xfffff96000007947 */ /* 0x000fea000383ffff */
.L_x_2329:
[----:B------:R-:W-:Y:S01]  /*2070*/  IMAD.MOV.U32 R23, RZ, RZ, R22 ;  /* 0x000000ffff177224 */ /* 0x000fe200078e0016 */
[----:B------:R-:W-:Y:S01]  /*2080*/  MOV R24, 0xffffffff ;  /* 0xffffffff00187802 */ /* 0x000fe20000000f00 */
[----:B------:R-:W-:Y:S01]  /*2090*/  IMAD.MOV.U32 R26, RZ, RZ, R17 ;  /* 0x000000ffff1a7224 */ /* 0x000fe200078e0011 */
[----:B------:R-:W-:Y:S01]  /*20a0*/  MOV R2, 0x20d0 ;  /* 0x000020d000027802 */ /* 0x000fe20000000f00 */
[----:B------:R-:W-:-:S02]  /*20b0*/  IMAD.MOV.U32 R25, RZ, RZ, 0x1f ;  /* 0x0000001fff197424 */ /* 0x000fc400078e00ff */
[----:B------:R-:W-:Y:S05]  /*20c0*/  CALL.REL.NOINC `($__internal_123_$__cuda_sm70_shflsync_bfly_p) ;  /* 0x0000001000007944 */ /* 0x000fea0003c00000 */
[----:B-12---:R-:W-:Y:S05]  /*20d0*/  BRA `(.L_x_2335) ;  /* 0xfffffb3000007947 */ /* 0x006fea000383ffff */
        .weak           $__internal_123_$__cuda_sm70_shflsync_bfly_p
        .type           $__internal_123_$__cuda_sm70_shflsync_bfly_p,@function
        .size           $__internal_123_$__cuda_sm70_shflsync_bfly_p,($__internal_124_$__cuda_sm70_warpsync - $__internal_123_$__cuda_sm70_shflsync_bfly_p)
$__internal_123_$__cuda_sm70_shflsync_bfly_p:
[----:B------:R-:W-:Y:S01]  /*20e0*/  IMAD.MOV.U32 R3, RZ, RZ, 0x0 ;  /* 0x00000000ff037424 */ /* 0x000fe200078e00ff */
[----:B------:R-:W-:Y:S04]  /*20f0*/  WARPSYNC R24 ;  /* 0x0000001800007348 */ /* 0x000fe80003800000 */
[----:B------:R1:W2:Y:S01]  /*2100*/  SHFL.BFLY PT, R25, R23, R26, R25 ;  /* 0x0c00001a17197389 */ /* 0x0002a200000e0019 */
[----:B------:R-:W-:Y:S05]  /*2110*/  RET.REL.NODEC R2 `(_ZN12tensorrt_llm7kernels32fusedQKNormRopeKernelNTokenHeadsIN3c104HalfENS2_8BFloat16ELi64ELb0ELi2EEEvPviiifPKvS7_S7_PKlii) ;  /* 0xffffdee002007950 */ /* 0x000fea0003c3ffff */
        .weak           $__internal_124_$__cuda_sm70_warpsync
        .type           $__internal_124_$__cuda_sm70_warpsync,@function
        .size           $__internal_124_$__cuda_sm70_warpsync,(.L_x_3760 - $__internal_124_$__cuda_sm70_warpsync)
$__internal_124_$__cuda_sm70_warpsync:
[----:B------:R-:W-:Y:S04]  /*2120*/  WARPSYNC R3 ;  /* 0x0000000300007348 */ /* 0x000fe80003800000 */
[----:B------:R-:W-:-:S04]  /*2130*/  IMAD.MOV.U32 R3, RZ, RZ, 0x0 ;  /* 0x00000000ff037424 */ /* 0x000fc800078e00ff */
[----:B------:R-:W-:Y:S05]  /*2140*/  RET.REL.NODEC R2 `(_ZN12tensorrt_llm7kernels32fusedQKNormRopeKernelNTokenHeadsIN3c104HalfENS2_8BFloat16ELi64ELb0ELi2EEEvPviiifPKvS7_S7_PKlii) ;  /* 0xffffdeb002007950 */ /* 0x000fea0003c3ffff */
.L_x_2336:
        /* <DEDUP_REMOVED lines=11> */
.L_x_3760:


//--------------------- .text._ZN12tensorrt_llm7kernels32fusedQKNormRopeKernelNTokenHeadsIN3c104HalfENS2_8BFloat16ELi64ELb1ELi2EEEvPviiifPKvS7_S7_PKlii --------------------------
	.section	.text._ZN12tensorrt_llm7kernels32fusedQKNormRopeKernelNTokenHeadsIN3c104HalfENS2_8BFloat16ELi64ELb1ELi2EEEvPviiifPKvS7_S7_PKlii,"ax",@progbits
	.sectioninfo	@"SHI_REGISTERS=32"
	.align	128
        .global         _ZN12tensorrt_llm7kernels32fusedQKNormRopeKernelNTokenHeadsIN3c104HalfENS2_8BFloat16ELi64ELb1ELi2EEEvPviiifPKvS7_S7_PKlii
        .type           _ZN12tensorrt_llm7kernels32fusedQKNormRopeKernelNTokenHeadsIN3c104HalfENS2_8BFloat16ELi64ELb1ELi2EEEvPviiifPKvS7_S7_PKlii,@function
        .size           _ZN12tensorrt_llm7kernels32fusedQKNormRopeKernelNTokenHeadsIN3c104HalfENS2_8BFloat16ELi64ELb1ELi2EEEvPviiifPKvS7_S7_PKlii,(.L_x_3761 - _ZN12tensorrt_llm7kernels32fusedQKNormRopeKernelNTokenHeadsIN3c104HalfENS2_8BFloat16ELi64ELb1ELi2EEEvPviiifPKvS7_S7_PKlii)
        .other          _ZN12tensorrt_llm7kernels32fusedQKNormRopeKernelNTokenHeadsIN3c104HalfENS2_8BFloat16ELi64ELb1ELi2EEEvPviiifPKvS7_S7_PKlii,@"STO_CUDA_ENTRY STV_DEFAULT"
_ZN12tensorrt_llm7kernels32fusedQKNormRopeKernelNTokenHeadsIN3c104HalfENS2_8BFloat16ELi64ELb1ELi2EEEvPviiifPKvS7_S7_PKlii:
.text._ZN12tensorrt_llm7kernels32fusedQKNormRopeKernelNTokenHeadsIN3c104HalfENS2_8BFloat16ELi64ELb1ELi2EEEvPviiifPKvS7_S7_PKlii:
        /* <DEDUP_REMOVED lines=73> */
.L_x_2341:
        /* <DEDUP_REMOVED lines=45> */
.L_x_2340:
[----:B------:R-:W-:Y:S05]  /*0760*/  BSYNC B1 ;  /* 0x0000000000017941 */ /* 0x000fea0003800000 */
.L_x_2339:
        /* <DEDUP_REMOVED lines=9> */
.L_x_2342:
        /* <DEDUP_REMOVED lines=16> */
.L_x_2338:
[----:B------:R-:W-:Y:S05]  /*0900*/  BSYNC B0 ;  /* 0x0000000000007941 */ /* 0x000fea0003800000 */
.L_x_2337:
        /* <DEDUP_REMOVED lines=33> */
[----:B------:R-:W-:Y:S02]  /*0b20*/  IADD3.X R23, R15, c[0x0][0x18c], RZ, P0, !PT ;  /* 0x000063000f177a10 */ /* 0x000fe400007fe4ff */
[----:B------:R-:W-:Y:S02]  /*0b30*/  SHF.L.U32 R15, R13, 0x1, RZ ;  /* 0x000000010d0f7819 */ /* 0x000fe400000006ff */
.L_x_2347:
        /* <DEDUP_REMOVED lines=13> */
.L_x_2346:
[----:B------:R-:W-:Y:S05]  /*0c10*/  BSYNC B1 ;  /* 0x0000000000017941 */ /* 0x000fea0003800000 */
.L_x_2345:
        /* <DEDUP_REMOVED lines=22> */
.L_x_2350:
[----:B-1----:R-:W-:Y:S01]  /*0d80*/  IADD3 R12, P2, R25, R8, RZ ;  /* 0x00000008190c7210 */ /* 0x002fe20007f5e0ff */
[--C-:B------:R-:W-:Y:S01]  /*0d90*/  IMAD.IADD R24, R10, 0x1, R25.reuse ;  /* 0x000000010a187824 */ /* 0x100fe200078e0219 */
[----:B------:R-:W-:Y:S01]  /*0da0*/  IADD3 R29, R23, R25, RZ ;  /* 0x00000019171d7210 */ /* 0x000fe20007ffe0ff */
[----:B------:R-:W-:Y:S01]  /*0db0*/  IMAD.IADD R28, R19, 0x1, R25 ;  /* 0x00000001131c7824 */ /* 0x000fe200078e0219 */
[----:B------:R-:W-:Y:S02]  /*0dc0*/  IADD3.X R13, R11, R20, RZ, P2, !PT ;  /* 0x000000140b0d7210 */ /* 0x000fe400017fe4ff */
[----:B------:R-:W-:-:S02]  /*0dd0*/  IADD3 R14, P2, R12, 0x1000, RZ ;  /* 0x000010000c0e7810 */ /* 0x000fc40007f5e0ff */
        /* <DEDUP_REMOVED lines=43> */
.L_x_2349:
[----:B------:R-:W-:Y:S05]  /*1090*/  BSYNC B1 ;  /* 0x0000000000017941 */ /* 0x000fea0003800000 */
.L_x_2348:
        /* <DEDUP_REMOVED lines=32> */
.L_x_2352:
[----:B------:R-:W-:Y:S05]  /*12a0*/  BSYNC B1 ;  /* 0x0000000000017941 */ /* 0x000fea0003800000 */
.L_x_2351:
        /* <DEDUP_REMOVED lines=15> */
.L_x_2344:
[----:B------:R-:W-:Y:S05]  /*13a0*/  BSYNC B0 ;  /* 0x0000000000007941 */ /* 0x000fea0003800000 */
.L_x_2343:
        /* <DEDUP_REMOVED lines=35> */
.L_x_2361:
        /* <DEDUP_REMOVED lines=14> */
.L_x_2366:
        /* <DEDUP_REMOVED lines=9> */
.L_x_2367:
        /* <DEDUP_REMOVED lines=11> */
.L_x_2358:
[----:B------:R-:W-:Y:S05]  /*1800*/  BSYNC B1 ;  /* 0x0000000000017941 */ /* 0x000fea0003800000 */
.L_x_2357:
        /* <DEDUP_REMOVED lines=31> */
.L_x_2368:
        /* <DEDUP_REMOVED lines=9> */
.L_x_2369:
        /* <DEDUP_REMOVED lines=28> */
.L_x_2354:
[----:B------:R-:W-:Y:S05]  /*1c50*/  BSYNC B0 ;  /* 0x0000000000007941 */ /* 0x000fea0003800000 */
.L_x_2353:
        /* <DEDUP_REMOVED lines=16> */
.L_x_2370:
        /* <DEDUP_REMOVED lines=9> */
.L_x_2371:
[----:B------:R-:W-:Y:S01]  /*1df0*/  ISETP.NE.AND P0, PT, R14, RZ, PT ;  /* 0x000000ff0e00720c */ /* 0x000fe20003f05270 */
[----:B------:R-:W-:Y:S01]  /*1e00*/  BSSY B0, `(.L_x_2364) ;  /* 0x0000004000007945 */ /* 0x000fe20003800000 */
[----:B------:R-:W-:-:S11]  /*1e10*/  ISETP.GE.AND P2, PT, R22, R19, PT ;  /* 0x000000131600720c */ /* 0x000fd60003f46270 */
[----:B------:R-:W-:Y:S05]  /*1e20*/  @P0 BRA `(.L_x_2365) ;  /* 0x0000001000000947 */ /* 0x000fea0003800000 */
[----:B------:R-:W-:-:S04]  /*1e30*/  DEPBAR.LE SB0, 0x0 ;  /* 0x000080000000791a */ /* 0x000fc80000000000 */
.L_x_2365:
[----:B------:R-:W-:Y:S05]  /*1e40*/  BSYNC B0 ;  /* 0x0000000000007941 */ /* 0x000fea0003800000 */
.L_x_2364:
        /* <DEDUP_REMOVED lines=25> */
.L_x_2355:
[----:B------:R-:W-:Y:S01]  /*1fe0*/  HFMA2.MMA R25, -RZ, RZ, 0, 9.5367431640625e-07 ;  /* 0x00000010ff197435 */ /* 0x000fe200000001ff */
[----:B------:R-:W-:Y:S01]  /*1ff0*/  IMAD.MOV.U32 R26, RZ, RZ, 0x1f ;  /* 0x0000001fff1a7424 */ /* 0x000fe200078e00ff */
[----:B------:R-:W-:Y:S01]  /*2000*/  MOV R24, 0x2030 ;  /* 0x0000203000187802 */ /* 0x000fe20000000f00 */
[----:B------:R-:W-:-:S03]  /*2010*/  IMAD.MOV.U32 R23, RZ, RZ, -0x1 ;  /* 0xffffffffff177424 */ /* 0x000fc600078e00ff */
[----:B------:R-:W-:Y:S05]  /*2020*/  CALL.REL.NOINC `($__internal_125_$__cuda_sm70_shflsync_bfly_p) ;  /* 0x0000056000007944 */ /* 0x000fea0003c00000 */
[----:B--2---:R-:W-:Y:S05]  /*2030*/  BRA `(.L_x_2366) ;  /* 0xfffff68000007947 */ /* 0x004fea000383ffff */
.L_x_2356:
[----:B------:R-:W-:Y:S01]  /*2040*/  MOV R25, 0x8 ;  /* 0x0000000800197802 */ /* 0x000fe20000000f00 */
[----:B------:R-:W-:Y:S01]  /*2050*/  IMAD.MOV.U32 R26, RZ, RZ, 0x1f ;  /* 0x0000001fff1a7424 */ /* 0x000fe200078e00ff */
[----:B------:R-:W-:Y:S01]  /*2060*/  MOV R24, 0x2090 ;  /* 0x0000209000187802 */ /* 0x000fe20000000f00 */
[----:B------:R-:W-:Y:S02]  /*2070*/  IMAD.MOV.U32 R23, RZ, RZ, -0x1 ;  /* 0xffffffffff177424 */ /* 0x000fe400078e00ff */
[----:B------:R-:W-:Y:S05]  /*2080*/  CALL.REL.NOINC `($__internal_125_$__cuda_sm70_shflsync_bfly_p) ;  /* 0x0000050000007944 */ /* 0x000fea0003c00000 */
[----:B------:R-:W-:Y:S01]  /*2090*/  HFMA2.MMA R25, -RZ, RZ, 0, 2.384185791015625e-07 ;  /* 0x00000004ff197435 */ /* 0x000fe200000001ff */
[----:B--2---:R-:W-:Y:S01]  /*20a0*/  FADD.FTZ R27, R27, R26 ;  /* 0x0000001a1b1b7221 */ /* 0x004fe20000010000 */
[----:B------:R-:W-:Y:S01]  /*20b0*/  MOV R24, 0x20f0 ;  /* 0x000020f000187802 */ /* 0x000fe20000000f00 */
[----:B------:R-:W-:-:S02]  /*20c0*/  IMAD.MOV.U32 R26, RZ, RZ, 0x1f ;  /* 0x0000001fff1a7424 */ /* 0x000fc400078e00ff */
[----:B------:R-:W-:Y:S02]  /*20d0*/  IMAD.MOV.U32 R23, RZ, RZ, -0x1 ;  /* 0xffffffffff177424 */ /* 0x000fe400078e00ff */
[----:B------:R-:W-:Y:S05]  /*20e0*/  CALL.REL.NOINC `($__internal_125_$__cuda_sm70_shflsync_bfly_p) ;  /* 0x000004a000007944 */ /* 0x000fea0003c00000 */
[----:B--2---:R-:W-:Y:S01]  /*20f0*/  FADD.FTZ R27, R27, R26 ;  /* 0x0000001a1b1b7221 */ /* 0x004fe20000010000 */
[----:B------:R-:W-:Y:S01]  /*2100*/  MOV R25, 0x2 ;  /* 0x0000000200197802 */ /* 0x000fe20000000f00 */
[----:B------:R-:W-:Y:S01]  /*2110*/  IMAD.MOV.U32 R26, RZ, RZ, 0x1f ;  /* 0x0000001fff1a7424 */ /* 0x000fe200078e00ff */
[----:B------:R-:W-:Y:S01]  /*2120*/  MOV R24, 0x2150 ;  /* 0x0000215000187802 */ /* 0x000fe20000000f00 */
[----:B------:R-:W-:Y:S02]  /*2130*/  IMAD.MOV.U32 R23, RZ, RZ, -0x1 ;  /* 0xffffffffff177424 */ /* 0x000fe400078e00ff */
[----:B------:R-:W-:Y:S05]  /*2140*/  CALL.REL.NOINC `($__internal_125_$__cuda_sm70_shflsync_bfly_p) ;  /* 0x0000044000007944 */ /* 0x000fea0003c00000 */
[----:B--2---:R-:W-:Y:S01]  /*2150*/  FADD.FTZ R28, R27, R26 ;  /* 0x0000001a1b1c7221 */ /* 0x004fe20000010000 */
[----:B------:R-:W-:Y:S01]  /*2160*/  HFMA2.MMA R25, -RZ, RZ, 0, 5.9604644775390625e-08 ;  /* 0x00000001ff197435 */ /* 0x000fe200000001ff */
[----:B------:R-:W-:Y:S01]  /*2170*/  IMAD.MOV.U32 R26, RZ, RZ, 0x1f ;  /* 0x0000001fff1a7424 */ /* 0x000fe200078e00ff */
[----:B------:R-:W-:Y:S01]  /*2180*/  MOV R24, 0x21c0 ;  /* 0x000021c000187802 */ /* 0x000fe20000000f00 */
[----:B------:R-:W-:Y:S01]  /*2190*/  IMAD.MOV.U32 R23, RZ, RZ, -0x1 ;  /* 0xffffffffff177424 */ /* 0x000fe200078e00ff */
[----:B------:R-:W-:Y:S02]  /*21a0*/  MOV R27, R28 ;  /* 0x0000001c001b7202 */ /* 0x000fe40000000f00 */
[----:B------:R-:W-:Y:S05]  /*21b0*/  CALL.REL.NOINC `($__internal_125_$__cuda_sm70_shflsync_bfly_p) ;  /* 0x000003d000007944 */ /* 0x000fea0003c00000 */
[----:B--2---:R-:W-:Y:S05]  /*21c0*/  BRA `(.L_x_2367) ;  /* 0xfffff58000007947 */ /* 0x004fea000383ffff */
.L_x_2359:
[----:B--2---:R-:W-:Y:S01]  /*21d0*/  IMAD.MOV.U32 R25, RZ, RZ, 0x10 ;  /* 0x00000010ff197424 */ /* 0x004fe200078e00ff */
[----:B------:R-:W-:Y:S01]  /*21e0*/  MOV R23, 0xffffffff ;  /* 0xffffffff00177802 */ /* 0x000fe20000000f00 */
[----:B------:R-:W-:Y:S01]  /*21f0*/  IMAD.MOV.U32 R26, RZ, RZ, 0x1f ;  /* 0x0000001fff1a7424 */ /* 0x000fe200078e00ff */
[----:B------:R-:W-:-:S02]  /*2200*/  MOV R24, 0x2220 ;  /* 0x0000222000187802 */ /* 0x000fc40000000f00 */
[----:B-1----:R-:W-:Y:S05]  /*2210*/  CALL.REL.NOINC `($__internal_125_$__cuda_sm70_shflsync_bfly_p) ;  /* 0x0000037000007944 */ /* 0x002fea0003c00000 */
[----:B--2---:R-:W-:Y:S05]  /*2220*/  BRA `(.L_x_2368) ;  /* 0xfffff7d000007947 */ /* 0x004fea000383ffff */
.L_x_2360:
[----:B--2---:R-:W-:Y:S01]  /*2230*/  IMAD.MOV.U32 R25, RZ, RZ, 0x8 ;  /* 0x00000008ff197424 */ /* 0x004fe200078e00ff */
[----:B------:R-:W-:Y:S01]  /*2240*/  MOV R23, 0xffffffff ;  /* 0xffffffff00177802 */ /* 0x000fe20000000f00 */
[----:B------:R-:W-:Y:S01]  /*2250*/  IMAD.MOV.U32 R26, RZ, RZ, 0x1f ;  /* 0x0000001fff1a7424 */ /* 0x000fe200078e00ff */
[----:B------:R-:W-:-:S02]  /*2260*/  MOV R24, 0x2280 ;  /* 0x0000228000187802 */ /* 0x000fc40000000f00 */
[----:B-1----:R-:W-:Y:S05]  /*2270*/  CALL.REL.NOINC `($__internal_125_$__cuda_sm70_shflsync_bfly_p) ;  /* 0x0000031000007944 */ /* 0x002fea0003c00000 */
[----:B--2---:R-:W-:Y:S01]  /*2280*/  FADD.FTZ R27, R27, R26 ;  /* 0x0000001a1b1b7221 */ /* 0x004fe20000010000 */
[----:B------:R-:W-:Y:S01]  /*2290*/  MOV R23, 0xffffffff ;  /* 0xffffffff00177802 */ /* 0x000fe20000000f00 */
[----:B------:R-:W-:Y:S01]  /*22a0*/  IMAD.MOV.U32 R25, RZ, RZ, 0x4 ;  /* 0x00000004ff197424 */ /* 0x000fe200078e00ff */
[----:B------:R-:W-:Y:S01]  /*22b0*/  MOV R24, 0x22e0 ;  /* 0x000022e000187802 */ /* 0x000fe20000000f00 */
[----:B------:R-:W-:-:S02]  /*22c0*/  IMAD.MOV.U32 R26, RZ, RZ, 0x1f ;  /* 0x0000001fff1a7424 */ /* 0x000fc400078e00ff */
[----:B------:R-:W-:Y:S05]  /*22d0*/  CALL.REL.NOINC `($__internal_125_$__cuda_sm70_shflsync_bfly_p) ;  /* 0x000002b000007944 */ /* 0x000fea0003c00000 */
        /* <DEDUP_REMOVED lines=12> */
[----:B--2---:R-:W-:Y:S05]  /*23a0*/  BRA `(.L_x_2369) ;  /* 0xfffff6e000007947 */ /* 0x004fea000383ffff */
.L_x_2362:
[----:B------:R-:W-:Y:S01]  /*23b0*/  IMAD.MOV.U32 R25, RZ, RZ, 0x10 ;  /* 0x00000010ff197424 */ /* 0x000fe200078e00ff */
[----:B------:R-:W-:Y:S01]  /*23c0*/  MOV R23, 0xffffffff ;  /* 0xffffffff00177802 */ /* 0x000fe20000000f00 */
[----:B------:R-:W-:Y:S01]  /*23d0*/  IMAD.MOV.U32 R26, RZ, RZ, 0x1f ;  /* 0x0000001fff1a7424 */ /* 0x000fe200078e00ff */
[----:B------:R-:W-:-:S02]  /*23e0*/  MOV R24, 0x2400 ;  /* 0x0000240000187802 */ /* 0x000fc40000000f00 */
[----:B------:R-:W-:Y:S05]  /*23f0*/  CALL.REL.NOINC `($__internal_125_$__cuda_sm70_shflsync_bfly_p) ;  /* 0x0000019000007944 */ /* 0x000fea0003c00000 */
[----:B--2---:R-:W-:Y:S05]  /*2400*/  BRA `(.L_x_2370) ;  /* 0xfffff95000007947 */ /* 0x004fea000383ffff */
.L_x_2363:
[----:B------:R-:W-:Y:S01]  /*2410*/  IMAD.MOV.U32 R25, RZ, RZ, 0x8 ;  /* 0x00000008ff197424 */ /* 0x000fe200078e00ff */
[----:B------:R-:W-:Y:S01]  /*2420*/  MOV R23, 0xffffffff ;  /* 0xffffffff00177802 */ /* 0x000fe20000000f00 */
[----:B------:R-:W-:Y:S01]  /*2430*/  IMAD.MOV.U32 R26, RZ, RZ, 0x1f ;  /* 0x0000001fff1a7424 */ /* 0x000fe200078e00ff */
[----:B------:R-:W-:-:S02]  /*2440*/  MOV R24, 0x2460 ;  /* 0x0000246000187802 */ /* 0x000fc40000000f00 */
        /* <DEDUP_REMOVED lines=20> */
        .weak           $__internal_125_$__cuda_sm70_shflsync_bfly_p
        .type           $__internal_125_$__cuda_sm70_shflsync_bfly_p,@function
        .size           $__internal_125_$__cuda_sm70_shflsync_bfly_p,(.L_x_3761 - $__internal_125_$__cuda_sm70_shflsync_bfly_p)
$__internal_125_$__cuda_sm70_shflsync_bfly_p:
[----:B------:R-:W-:Y:S04]  /*2590*/  WARPSYNC R23 ;  /* 0x0000001700007348 */ /* 0x000fe80003800000 */
[----:B------:R1:W2:Y:S02]  /*25a0*/  SHFL.BFLY PT, R26, R27, R25, R26 ;  /* 0x0c0000191b1a7389 */ /* 0x0002a400000e001a */
[----:B-1----:R-:W-:-:S04]  /*25b0*/  IMAD.MOV.U32 R25, RZ, RZ, 0x0 ;  /* 0x00000000ff197424 */ /* 0x002fc800078e00ff */
[----:B------:R-:W-:Y:S05]  /*25c0*/  RET.REL.NODEC R24 `(_ZN12tensorrt_llm7kernels32fusedQKNormRopeKernelNTokenHeadsIN3c104HalfENS2_8BFloat16ELi64ELb1ELi2EEEvPviiifPKvS7_S7_PKlii) ;  /* 0xffffda3018007950 */ /* 0x000fea0003c3ffff */
.L_x_2372:
        /* <DEDUP_REMOVED lines=11> */
.L_x_3761:


//--------------------- .text._ZN12tensorrt_llm7kernels21fusedQKNormRopeKernelIN3c104HalfENS2_8BFloat16ELi256ELb0EEEvPviiifPKvS7_S7_PKlii --------------------------
	.section	.text._ZN12tensorrt_llm7kernels21fusedQKNormRopeKernelIN3c104HalfENS2_8BFloat16ELi256ELb0EEEvPviiifPKvS7_S7_PKlii,"ax",@progbits
	.sectioninfo	@"SHI_REGISTERS=32"
	.align	128
        .global         _ZN12tensorrt_llm7kernels21fusedQKNormRopeKernelIN3c104HalfENS2_8BFloat16ELi256ELb0EEEvPviiifPKvS7_S7_PKlii
        .type           _ZN12tensorrt_llm7kernels21fusedQKNormRopeKernelIN3c104HalfENS2_8BFloat16ELi256ELb0EEEvPviiifPKvS7_S7_PKlii,@function
        .size           _ZN12tensorrt_llm7kernels21fusedQKNormRopeKernelIN3c104HalfENS2_8BFloat16ELi256ELb0EEEvPviiifPKvS7_S7_PKlii,(.L_x_3763 - _ZN12tensorrt_llm7kernels21fusedQKNormRopeKernelIN3c104HalfENS2_8BFloat16ELi256ELb0EEEvPviiifPKvS7_S7_PKlii)
        .other          _ZN12tensorrt_llm7kernels21fusedQKNormRopeKernelIN3c104HalfENS2_8BFloat16ELi256ELb0EEEvPviiifPKvS7_S7_PKlii,@"STO_CUDA_ENTRY STV_DEFAULT"
_ZN12tensorrt_llm7kernels21fusedQKNormRopeKernelIN3c104HalfENS2_8BFloat16ELi256ELb0EEEvPviiifPKvS7_S7_PKlii:
.text._ZN12tensorrt_llm7kernels21fusedQKNormRopeKernelIN3c104HalfENS2_8BFloat16ELi256ELb0EEEvPviiifPKvS7_S7_PKlii:
        /* <DEDUP_REMOVED lines=51> */
[----:B------:R-:W-:-:S05]  /*0330*/  IMAD.IADD R5, R5, 0x1, R22 ;  /* 0x0000000105057824 */ /* 0x000fca00078e0216 */
[----:B------:R-:W-:-:S05]  /*0340*/  LEA R0, R0, R5, 0x8 ;  /* 0x0000000500007211 */ /* 0x000fca00078e40ff */
        /* <DEDUP_REMOVED lines=10> */
[----:B--2---:R-:W-:-:S02]  /*03f0*/  HADD2.F32 R21, -RZ, R8.H0_H0 ;  /* 0x20000008ff157230 */ /* 0x004fc40000004100 */
[----:B------:R-:W-:Y:S02]  /*0400*/  HADD2.F32 R0, -RZ, R8.H1_H1 ;  /* 0x30000008ff007230 */ /* 0x000fe40000004100 */
[--C-:B------:R-:W-:Y:S01]  /*0410*/  HADD2.F32 R18, -RZ, R9.reuse.H0_H0 ;  /* 0x20000009ff127230 */ /* 0x100fe20000004100 */
[----:B------:R-:W-:Y:S01]  /*0420*/  FFMA.FTZ R17, R21, R21, RZ ;  /* 0x0000001515117223 */ /* 0x000fe200000100ff */
[----:B------:R-:W-:Y:S02]  /*0430*/  HADD2.F32 R20, -RZ, R9.H1_H1 ;  /* 0x30000009ff147230 */ /* 0x000fe40000004100 */
[--C-:B------:R-:W-:Y:S01]  /*0440*/  HADD2.F32 R19, -RZ, R10.reuse.H0_H0 ;  /* 0x2000000aff137230 */ /* 0x100fe20000004100 */
[----:B------:R-:W-:Y:S01]  /*0450*/  FFMA.FTZ R17, R0, R0, R17 ;  /* 0x0000000000117223 */ /* 0x000fe20000010011 */
[----:B------:R-:W-:-:S03]  /*0460*/  HADD2.F32 R9, -RZ, R10.H1_H1 ;  /* 0x3000000aff097230 */ /* 0x000fc60000004100 */
[----:B------:R-:W-:-:S04]  /*0470*/  FFMA.FTZ R17, R18, R18, R17 ;  /* 0x0000001212117223 */ /* 0x000fc80000010011 */
[----:B------:R-:W-:Y:S01]  /*0480*/  FFMA.FTZ R8, R20, R20, R17 ;  /* 0x0000001414087223 */ /* 0x000fe20000010011 */
[----:B------:R-:W-:-:S03]  /*0490*/  HADD2.F32 R17, -RZ, R11.H1_H1 ;  /* 0x3000000bff117230 */ /* 0x000fc60000004100 */
[----:B------:R-:W-:Y:S01]  /*04a0*/  FFMA.FTZ R10, R19, R19, R8 ;  /* 0x00000013130a7223 */ /* 0x000fe20000010008 */
[----:B------:R-:W-:-:S03]  /*04b0*/  HADD2.F32 R8, -RZ, R11.H0_H0 ;  /* 0x2000000bff087230 */ /* 0x000fc60000004100 */
        /* <DEDUP_REMOVED lines=8> */
[----:B---3--:R-:W-:-:S04]  /*0540*/  @P0 HADD2.F32 R11, -RZ, R25.H0_H0 ;  /* 0x20000019ff0b0230 */ /* 0x008fc80000004100 */
[----:B------:R-:W0:Y:S04]  /*0550*/  SHFL.BFLY PT, R27, R26, 0x4, 0x1f ;  /* 0x0c801f001a1b7f89 */ /* 0x000e2800000e0000 */
[----:B------:R1:W2:Y:S01]  /*0560*/  @P0 LDG.E.U16 R25, [R14.64+0x6] ;  /* 0x000006040e190981 */ /* 0x0002a2000c1e1500 */
[----:B0-----:R-:W-:-:S05]  /*0570*/  FADD.FTZ R27, R26, R27 ;  /* 0x0000001b1a1b7221 */ /* 0x001fca0000010000 */
[----:B------:R-:W0:Y:S02]  /*0580*/  SHFL.BFLY PT, R28, R27, 0x2, 0x1f ;  /* 0x0c401f001b1c7f89 */ /* 0x000e2400000e0000 */
[----:B0-----:R-:W-:-:S05]  /*0590*/  FADD.FTZ R28, R27, R28 ;  /* 0x0000001c1b1c7221 */ /* 0x001fca0000010000 */
[----:B------:R-:W0:Y:S01]  /*05a0*/  SHFL.BFLY PT, R29, R28, 0x1, 0x1f ;  /* 0x0c201f001c1d7f89 */ /* 0x000e2200000e0000 */
[----:B----4-:R-:W-:Y:S01]  /*05b0*/  @!P0 HADD2.F32 R11, -RZ, R23.H0_H0 ;  /* 0x20000017ff0b8230 */ /* 0x010fe20000004100 */
[----:B0-----:R-:W-:Y:S01]  /*05c0*/  FADD.FTZ R29, R28, R29 ;  /* 0x0000001d1c1d7221 */ /* 0x001fe20000010000 */
[----:B-----5:R-:W-:Y:S01]  /*05d0*/  @P0 HADD2.F32 R23, -RZ, R24.H0_H0 ;  /* 0x20000018ff170230 */ /* 0x020fe20000004100 */
[----:B------:R-:W3:Y:S02]  /*05e0*/  @!P0 LDG.E.U16 R28, [R12.64+0xc] ;  /* 0x00000c040c1c8981 */ /* 0x000ee4000c1e1500 */
[----:B------:R-:W-:Y:S01]  /*05f0*/  FFMA.FTZ R10, R29, R10, c[0x0][0x174] ;  /* 0x00005d001d0a7623 */ /* 0x000fe2000001000a */
[----:B------:R-:W-:Y:S01]  /*0600*/  @!P0 HADD2.F32 R23, -RZ, R3.H0_H0 ;  /* 0x20000003ff178230 */ /* 0x000fe20000004100 */
[----:B------:R-:W4:Y:S04]  /*0610*/  @!P0 LDG.E.U16 R24, [R12.64+0x6] ;  /* 0x000006040c188981 */ /* 0x000f28000c1e1500 */
[----:B------:R-:W0:Y:S01]  /*0620*/  MUFU.RSQ R10, R10 ;  /* 0x0000000a000a7308 */ /* 0x000e220000001400 */
[----:B------:R-:W5:Y:S01]  /*0630*/  @!P0 LDG.E.U16 R29, [R12.64+0xe] ;  /* 0x00000e040c1d8981 */ /* 0x000f62000c1e1500 */
[----:B0-----:R-:W-:-:S02]  /*0640*/  FMUL.FTZ R26, R10, R11 ;  /* 0x0000000b0a1a7220 */ /* 0x001fc40000410000 */
[----:B------:R-:W-:Y:S01]  /*0650*/  FMUL.FTZ R27, R10, R23 ;  /* 0x000000170a1b7220 */ /* 0x000fe20000410000 */
[----:B------:R1:W3:Y:S01]  /*0660*/  @P0 LDG.E.U16 R11, [R14.64+0x8] ;  /* 0x000008040e0b0981 */ /* 0x0002e2000c1e1500 */
[----:B------:R-:W-:Y:S02]  /*0670*/  FMUL.FTZ R3, R21, R26 ;  /* 0x0000001a15037220 */ /* 0x000fe40000410000 */
[----:B------:R-:W-:Y:S01]  /*0680*/  FMUL.FTZ R0, R0, R27 ;  /* 0x0000001b00007220 */ /* 0x000fe20000410000 */
[----:B------:R1:W5:Y:S04]  /*0690*/  @P0 LDG.E.U16 R21, [R14.64+0xa] ;  /* 0x00000a040e150981 */ /* 0x000368000c1e1500 */
[----:B------:R1:W5:Y:S04]  /*06a0*/  @P0 LDG.E.U16 R23, [R14.64+0xc] ;  /* 0x00000c040e170981 */ /* 0x000368000c1e1500 */
[----:B------:R1:W5:Y:S04]  /*06b0*/  @P0 LDG.E.U16 R26, [R14.64+0xe] ;  /* 0x00000e040e1a0981 */ /* 0x000368000c1e1500 */
[----:B------:R0:W5:Y:S01]  /*06c0*/  @!P0 LDG.E.U16 R27, [R12.64+0xa] ;  /* 0x00000a040c1b8981 */ /* 0x000162000c1e1500 */
[----:B-1----:R-:W-:-:S03]  /*06d0*/  @P0 HADD2.F32 R15, -RZ, R2.H0_H0 ;  /* 0x20000002ff0f0230 */ /* 0x002fc60000004100 */
[----:B------:R0:W5:Y:S01]  /*06e0*/  @!P0 LDG.E.U16 R2, [R12.64+0x8] ;  /* 0x000008040c028981 */ /* 0x000162000c1e1500 */
[----:B------:R-:W-:Y:S01]  /*06f0*/  @!P0 HADD2.F32 R15, -RZ, R5.H0_H0 ;  /* 0x20000005ff0f8230 */ /* 0x000fe20000004100 */
[----:B------:R-:W-:-:S04]  /*0700*/  IMAD.MOV.U32 R14, RZ, RZ, c[0x0][0x19c] ;  /* 0x00006700ff0e7624 */ /* 0x000fc800078e00ff */
[----:B------:R-:W-:-:S04]  /*0710*/  FMUL.FTZ R5, R10, R15 ;  /* 0x0000000f0a057220 */ /* 0x000fc80000410000 */
[----:B------:R-:W-:Y:S01]  /*0720*/  FMUL.FTZ R5, R18, R5 ;  /* 0x0000000512057220 */ /* 0x000fe20000410000 */
[----:B------:R-:W-:-:S04]  /*0730*/  SHF.R.S32.HI R18, RZ, 0x1f, R14 ;  /* 0x0000001fff127819 */ /* 0x000fc8000001140e */
[----:B------:R-:W-:-:S04]  /*0740*/  LEA.HI R15, R18, c[0x0][0x19c], RZ, 0x3 ;  /* 0x00006700120f7a11 */ /* 0x000fc800078f18ff */
[----:B------:R-:W-:-:S04]  /*0750*/  SHF.R.S32.HI R15, RZ, 0x3, R15 ;  /* 0x00000003ff0f7819 */ /* 0x000fc8000001140f */
[----:B------:R-:W-:Y:S01]  /*0760*/  ISETP.GE.AND P1, PT, R4, R15, PT ;  /* 0x0000000f0400720c */ /* 0x000fe20003f26270 */
[----:B------:R-:W-:Y:S01]  /*0770*/  BSSY B0, `(.L_x_2373) ;  /* 0x000017c000007945 */ /* 0x000fe20003800000 */
[----:B--2---:R-:W-:Y:S02]  /*0780*/  @P0 HADD2.F32 R25, -RZ, R25.H0_H0 ;  /* 0x20000019ff190230 */ /* 0x004fe40000004100 */
[----:B----4-:R-:W-:-:S05]  /*0790*/  @!P0 HADD2.F32 R25, -RZ, R24.H0_H0 ;  /* 0x20000018ff198230 */ /* 0x010fca0000004100 */
[----:B------:R-:W-:Y:S01]  /*07a0*/  FMUL.FTZ R25, R10, R25 ;  /* 0x000000190a197220 */ /* 0x000fe20000410000 */
[----:B---3--:R-:W-:Y:S02]  /*07b0*/  @P0 HADD2.F32 R11, -RZ, R11.H0_H0 ;  /* 0x2000000bff0b0230 */ /* 0x008fe40000004100 */
[----:B-----5:R-:W-:Y:S02]  /*07c0*/  @P0 HADD2.F32 R21, -RZ, R21.H0_H0 ;  /* 0x20000015ff150230 */ /* 0x020fe40000004100 */
[----:B------:R-:W-:Y:S02]  /*07d0*/  @P0 HADD2.F32 R23, -RZ, R23.H0_H0 ;  /* 0x20000017ff170230 */ /* 0x000fe40000004100 */
[----:B------:R-:W-:Y:S02]  /*07e0*/  @!P0 HADD2.F32 R23, -RZ, R28.H0_H0 ;  /* 0x2000001cff178230 */ /* 0x000fe40000004100 */
[----:B------:R-:W-:Y:S02]  /*07f0*/  @P0 HADD2.F32 R13, -RZ, R26.H0_H0 ;  /* 0x2000001aff0d0230 */ /* 0x000fe40000004100 */
[----:B0-----:R-:W-:-:S02]  /*0800*/  @!P0 HADD2.F32 R13, -RZ, R29.H0_H0 ;  /* 0x2000001dff0d8230 */ /* 0x001fc40000004100 */
[----:B------:R-:W-:Y:S01]  /*0810*/  @!P0 HADD2.F32 R21, -RZ, R27.H0_H0 ;  /* 0x2000001bff158230 */ /* 0x000fe20000004100 */
[C---:B------:R-:W-:Y:S02]  /*0820*/  FMUL.FTZ R23, R10.reuse, R23 ;  /* 0x000000170a177220 */ /* 0x040fe40000410000 */
[----:B------:R-:W-:Y:S01]  /*0830*/  FMUL.FTZ R24, R10, R13 ;  /* 0x0000000d0a187220 */ /* 0x000fe20000410000 */
[----:B------:R-:W-:Y:S01]  /*0840*/  @!P0 HADD2.F32 R11, -RZ, R2.H0_H0 ;  /* 0x20000002ff0b8230 */ /* 0x000fe20000004100 */
[----:B------:R-:W-:Y:S02]  /*0850*/  FMUL.FTZ R2, R20, R25 ;  /* 0x0000001914027220 */ /* 0x000fe40000410000 */
[C---:B------:R-:W-:Y:S02]  /*0860*/  FMUL.FTZ R20, R10.reuse, R21 ;  /* 0x000000150a147220 */ /* 0x040fe40000410000 */
[----:B------:R-:W-:Y:S02]  /*0870*/  FMUL.FTZ R12, R10, R11 ;  /* 0x0000000b0a0c7220 */ /* 0x000fe40000410000 */
[----:B------:R-:W-:-:S02]  /*0880*/  FMUL.FTZ R11, R8, R23 ;  /* 0x00000017080b7220 */ /* 0x000fc40000410000 */
        /* <DEDUP_REMOVED lines=19> */
[----:B------:R-:W-:Y:S05]  /*09c0*/  CALL.REL.NOINC `($__internal_127_$__cuda_sm70_warpsync) ;  /* 0x0000195000007944 */ /* 0x000fea0003c00000 */
.L_x_2375:
[----:B------:R-:W-:Y:S01]  /*09d0*/  LEA.HI R21, R18, c[0x0][0x19c], RZ, 0x4 ;  /* 0x0000670012157a11 */ /* 0x000fe200078f20ff */
[----:B------:R-:W-:-:S06]  /*09e0*/  NOP ;  /* 0x0000000000007918 */ /* 0x000fcc0000000000 */
[----:B------:R-:W-:-:S04]  /*09f0*/  SHF.R.S32.HI R21, RZ, 0x4, R21 ;  /* 0x00000004ff157819 */ /* 0x000fc80000011415 */
[----:B------:R-:W-:Y:S01]  /*0a00*/  ISETP.GE.AND P0, PT, R4, R21, PT ;  /* 0x000000150400720c */ /* 0x000fe20003f06270 */
[----:B------:R-:W-:Y:S10]  /*0a10*/  BRA.DIV ~URZ, `(.L_x_2376) ;  /* 0x000015827f007947 */ /* 0x000ff4000b800000 */
[----:B------:R0:W1:Y:S02]  /*0a20*/  SHFL.BFLY PT, R23, R3, R21, 0x1f ;  /* 0x0c001f1503177589 */ /* 0x00006400000e0000 */
.L_x_2385:
        /* <DEDUP_REMOVED lines=41> */
.L_x_2386:
[----:B------:R-:W-:Y:S01]  /*0cc0*/  IABS R18, c[0x0][0x19c] ;  /* 0x0000670000127a13 */ /* 0x000fe20000000000 */
[----:B------:R-:W-:Y:S01]  /*0cd0*/  IMAD.MOV.U32 R16, RZ, RZ, RZ ;  /* 0x000000ffff107224 */ /* 0x000fe200078e00ff */
[----:B------:R-:W-:Y:S02]  /*0ce0*/  IADD3 R22, R22, R22, RZ ;  /* 0x0000001616167210 */ /* 0x000fe40007ffe0ff */
[----:B------:R-:W2:Y:S01]  /*0cf0*/  I2F.RP R24, R18 ;  /* 0x0000001200187306 */ /* 0x000ea20000209400 */
[----:B------:R-:W-:Y:S02]  /*0d00*/  ISETP.NE.AND P3, PT, RZ, c[0x0][0x19c], PT ;  /* 0x00006700ff007a0c */ /* 0x000fe40003f65270 */
        /* <DEDUP_REMOVED lines=37> */
.L_x_2387:
        /* <DEDUP_REMOVED lines=9> */
[----:B--2---:R-:W-:-:S05]  /*0ff0*/  IADD3 R27, RZ, -R17, RZ ;  /* 0x80000011ff1b7210 */ /* 0x004fca0007ffe0ff */
        /* <DEDUP_REMOVED lines=31> */
.L_x_2388:
        /* <DEDUP_REMOVED lines=27> */
[C---:B------:R-:W-:Y:S02]  /*13a0*/  LEA R16, P2, R19.reuse, c[0x0][0x188], 0x1 ;  /* 0x0000620013107a11 */ /* 0x040fe400078408ff */
[----:B------:R-:W-:Y:S02]  /*13b0*/  IADD3.X R25, RZ, R13, RZ, P1, !PT ;  /* 0x0000000dff197210 */ /* 0x000fe40000ffe4ff */
        /* <DEDUP_REMOVED lines=13> */
.L_x_2389:
        /* <DEDUP_REMOVED lines=42> */
.L_x_2390:
        /* <DEDUP_REMOVED lines=42> */
.L_x_2391:
        /* <DEDUP_REMOVED lines=42> */
.L_x_2392:
        /* <DEDUP_REMOVED lines=42> */
[----:B------:R-:W-:Y:S05]  /*1f10*/  CALL.REL.NOINC `($__internal_127_$__cuda_sm70_warpsync) ;  /* 0x0000040000007944 */ /* 0x000fea0003c00000 */
.L_x_2384:
[----:B------:R-:W-:-:S06]  /*1f20*/  NOP ;  /* 0x0000000000007918 */ /* 0x000fcc0000000000 */
.L_x_2374:
[----:B------:R-:W-:Y:S05]  /*1f30*/  BSYNC B0 ;  /* 0x0000000000007941 */ /* 0x000fea0003800000 */
.L_x_2373:
[----:B------:R-:W-:Y:S02]  /*1f40*/  F2FP.PACK_AB R11, R8, R11 ;  /* 0x0000000b080b723e */ /* 0x000fe400000000ff */
[----:B------:R-:W-:Y:S02]  /*1f50*/  F2FP.PACK_AB R10, R9, R10 ;  /* 0x0000000a090a723e */ /* 0x000fe400000000ff */
[----:B------:R-:W-:Y:S02]  /*1f60*/  F2FP.PACK_AB R9, R2, R5 ;  /* 0x000000050209723e */ /* 0x000fe400000000ff */
[----:B------:R-:W-:-:S05]  /*1f70*/  F2FP.PACK_AB R8, R0, R3 ;  /* 0x000000030008723e */ /* 0x000fca00000000ff */
[----:B------:R-:W-:Y:S01]  /*1f80*/  STG.E.128 [R6.64], R8 ;  /* 0x0000000806007986 */ /* 0x000fe2000c101d04 */
[----:B------:R-:W-:Y:S05]  /*1f90*/  EXIT ;  /* 0x000000000000794d */ /* 0x000fea0003800000 */
.L_x_2376:
[----:B------:R-:W-:Y:S01]  /*1fa0*/  IMAD.MOV.U32 R18, RZ, RZ, R3 ;  /* 0x000000ffff127224 */ /* 0x000fe200078e0003 */
[----:B------:R-:W-:Y:S01]  /*1fb0*/  MOV R16, 0x1ff0 ;  /* 0x00001ff000107802 */ /* 0x000fe20000000f00 */
[----:B------:R-:W-:Y:S02]  /*1fc0*/  IMAD.MOV.U32 R23, RZ, RZ, 0x1f ;  /* 0x0000001fff177424 */ /* 0x000fe400078e00ff */
[----:B------:R-:W-:Y:S02]  /*1fd0*/  IMAD.MOV.U32 R24, RZ, RZ, -0x1 ;  /* 0xffffffffff187424 */ /* 0x000fe400078e00ff */
[----:B------:R-:W-:Y:S05]  /*1fe0*/  CALL.REL.NOINC `($__internal_126_$__cuda_sm70_shflsync_bfly_p) ;  /* 0x000002f000007944 */ /* 0x000fea0003c00000 */
[----:B01----:R-:W-:Y:S05]  /*1ff0*/  BRA `(.L_x_2385) ;  /* 0xffffea3000007947 */ /* 0x003fea000383ffff */
.L_x_2377:
[----:B------:R-:W-:Y:S01]  /*2000*/  MOV R18, R0 ;  /* 0x0000000000127202 */ /* 0x000fe20000000f00 */
[----:B------:R-:W-:Y:S01]  /*2010*/  IMAD.MOV.U32 R23, RZ, RZ, 0x1f ;  /* 0x0000001fff177424 */ /* 0x000fe200078e00ff */
[----:B------:R-:W-:Y:S01]  /*2020*/  MOV R16, 0x2050 ;  /* 0x0000205000107802 */ /* 0x000fe20000000f00 */
[----:B------:R-:W-:Y:S02]  /*2030*/  IMAD.MOV.U32 R24, RZ, RZ, -0x1 ;  /* 0xffffffffff187424 */ /* 0x000fe400078e00ff */
[----:B------:R-:W-:Y:S05]  /*2040*/  CALL.REL.NOINC `($__internal_126_$__cuda_sm70_shflsync_bfly_p) ;  /* 0x0000029000007944 */ /* 0x000fea0003c00000 */
[----:B01----:R-:W-:Y:S05]  /*2050*/  BRA `(.L_x_2386) ;  /* 0xffffec6000007947 */ /* 0x003fea000383ffff */
.L_x_2378:
[----:B------:R-:W-:Y:S01]  /*2060*/  IMAD.MOV.U32 R18, RZ, RZ, R5 ;  /* 0x000000ffff127224 */ /* 0x000fe200078e0005 */
[----:B------:R-:W-:Y:S01]  /*2070*/  MOV R16, 0x20b0 ;  /* 0x000020b000107802 */ /* 0x000fe20000000f00 */
[----:B------:R-:W-:-:S02]  /*2080*/  IMAD.MOV.U32 R23, RZ, RZ, 0x1f ;  /* 0x0000001fff177424 */ /* 0x000fc400078e00ff */
[----:B------:R-:W-:Y:S02]  /*2090*/  IMAD.MOV.U32 R24, RZ, RZ, -0x1 ;  /* 0xffffffffff187424 */ /* 0x000fe400078e00ff */
[----:B------:R-:W-:Y:S05]  /*20a0*/  CALL.REL.NOINC `($__internal_126_$__cuda_sm70_shflsync_bfly_p) ;  /* 0x0000023000007944 */ /* 0x000fea0003c00000 */
[----:B01----:R-:W-:Y:S05]  /*20b0*/  BRA `(.L_x_2387) ;  /* 0xffffeea000007947 */ /* 0x003fea000383ffff */
.L_x_2379:
[----:B------:R-:W-:Y:S01]  /*20c0*/  IMAD.MOV.U32 R18, RZ, RZ, R2 ;  /* 0x000000ffff127224 */ /* 0x000fe200078e0002 */
[----:B------:R-:W-:Y:S01]  /*20d0*/  MOV R23, 0x1f ;  /* 0x0000001f00177802 */ /* 0x000fe20000000f00 */
[----:B------:R-:W-:Y:S01]  /*20e0*/  IMAD.MOV.U32 R24, RZ, RZ, -0x1 ;  /* 0xffffffffff187424 */ /* 0x000fe200078e00ff */
[----:B------:R-:W-:Y:S02]  /*20f0*/  MOV R16, 0x2110 ;  /* 0x0000211000107802 */ /* 0x000fe40000000f00 */
[----:B------:R-:W-:Y:S05]  /*2100*/  CALL.REL.NOINC `($__internal_126_$__cuda_sm70_shflsync_bfly_p) ;  /* 0x000001d000007944 */ /* 0x000fea0003c00000 */
[----:B01----:R-:W-:Y:S05]  /*2110*/  BRA `(.L_x_2388) ;  /* 0xfffff0d000007947 */ /* 0x003fea000383ffff */
.L_x_2380:
[----:B------:R-:W-:Y:S01]  /*2120*/  IMAD.MOV.U32 R18, RZ, RZ, R10 ;  /* 0x000000ffff127224 */ /* 0x000fe200078e000a */
[----:B------:R-:W-:Y:S01]  /*2130*/  MOV R16, 0x2170 ;  /* 0x0000217000107802 */ /* 0x000fe20000000f00 */
[----:B------:R-:W-:Y:S02]  /*2140*/  IMAD.MOV.U32 R23, RZ, RZ, 0x1f ;  /* 0x0000001fff177424 */ /* 0x000fe400078e00ff */
[----:B------:R-:W-:Y:S02]  /*2150*/  IMAD.MOV.U32 R24, RZ, RZ, -0x1 ;  /* 0xffffffffff187424 */ /* 0x000fe400078e00ff */
[----:B------:R-:W-:Y:S05]  /*2160*/  CALL.REL.NOINC `($__internal_126_$__cuda_sm70_shflsync_bfly_p) ;  /* 0x0000017000007944 */ /* 0x000fea0003c00000 */
[----:B-1----:R-:W-:Y:S01]  /*2170*/  IMAD.MOV.U32 R22, RZ, RZ, R23 ;  /* 0x000000ffff167224 */ /* 0x002fe200078e0017 */
[----:B0-----:R-:W-:Y:S05]  /*2180*/  BRA `(.L_x_2389) ;  /* 0xfffff30000007947 */ /* 0x001fea000383ffff */
.L_x_2381:
[----:B------:R-:W-:Y:S01]  /*2190*/  HFMA2.MMA R23, -RZ, RZ, 0, 1.847743988037109375e-06 ;  /* 0x0000001fff177435 */ /* 0x000fe200000001ff */
[----:B------:R-:W-:Y:S01]  /*21a0*/  IMAD.MOV.U32 R18, RZ, RZ, R9 ;  /* 0x000000ffff127224 */ /* 0x000fe200078e0009 */
[----:B------:R-:W-:Y:S01]  /*21b0*/  MOV R16, 0x21e0 ;  /* 0x000021e000107802 */ /* 0x000fe20000000f00 */
[----:B------:R-:W-:-:S03]  /*21c0*/  IMAD.MOV.U32 R24, RZ, RZ, -0x1 ;  /* 0xffffffffff187424 */ /* 0x000fc600078e00ff */
[----:B------:R-:W-:Y:S05]  /*21d0*/  CALL.REL.NOINC `($__internal_126_$__cuda_sm70_shflsync_bfly_p) ;  /* 0x0000010000007944 */ /* 0x000fea0003c00000 */
[----:B-1----:R-:W-:Y:S01]  /*21e0*/  IMAD.MOV.U32 R22, RZ, RZ, R23 ;  /* 0x000000ffff167224 */ /* 0x002fe200078e0017 */
[----:B0-----:R-:W-:Y:S05]  /*21f0*/  BRA `(.L_x_2390) ;  /* 0xfffff53000007947 */ /* 0x001fea000383ffff */
.L_x_2382:
[----:B------:R-:W-:Y:S01]  /*2200*/  IMAD.MOV.U32 R18, RZ, RZ, R11 ;  /* 0x000000ffff127224 */ /* 0x000fe200078e000b */
[----:B------:R-:W-:Y:S01]  /*2210*/  MOV R16, 0x2250 ;  /* 0x0000225000107802 */ /* 0x000fe20000000f00 */
[----:B------:R-:W-:-:S02]  /*2220*/  IMAD.MOV.U32 R23, RZ, RZ, 0x1f ;  /* 0x0000001fff177424 */ /* 0x000fc400078e00ff */
[----:B------:R-:W-:Y:S02]  /*2230*/  IMAD.MOV.U32 R24, RZ, RZ, -0x1 ;  /* 0xffffffffff187424 */ /* 0x000fe400078e00ff */
[----:B------:R-:W-:Y:S05]  /*2240*/  CALL.REL.NOINC `($__internal_126_$__cuda_sm70_shflsync_bfly_p) ;  /* 0x0000009000007944 */ /* 0x000fea0003c00000 */
[----:B-1----:R-:W-:Y:S01]  /*2250*/  IMAD.MOV.U32 R22, RZ, RZ, R23 ;  /* 0x000000ffff167224 */ /* 0x002fe200078e0017 */
[----:B0-----:R-:W-:Y:S05]  /*2260*/  BRA `(.L_x_2391) ;  /* 0xfffff76000007947 */ /* 0x001fea000383ffff */
.L_x_2383:
[----:B------:R-:W-:Y:S01]  /*2270*/  MOV R18, R8 ;  /* 0x0000000800127202 */ /* 0x000fe20000000f00 */
[----:B------:R-:W-:Y:S01]  /*2280*/  IMAD.MOV.U32 R23, RZ, RZ, 0x1f ;  /* 0x0000001fff177424 */ /* 0x000fe200078e00ff */
[----:B------:R-:W-:Y:S01]  /*2290*/  MOV R16, 0x22c0 ;  /* 0x000022c000107802 */ /* 0x000fe20000000f00 */
[----:B------:R-:W-:Y:S02]  /*22a0*/  IMAD.MOV.U32 R24, RZ, RZ, -0x1 ;  /* 0xffffffffff187424 */ /* 0x000fe400078e00ff */
[----:B------:R-:W-:Y:S05]  /*22b0*/  CALL.REL.NOINC `($__internal_126_$__cuda_sm70_shflsync_bfly_p) ;  /* 0x0000002000007944 */ /* 0x000fea0003c00000 */
[----:B01----:R-:W-:Y:S01]  /*22c0*/  IMAD.MOV.U32 R21, RZ, RZ, R23 ;  /* 0x000000ffff157224 */ /* 0x003fe200078e0017 */
[----:B------:R-:W-:Y:S05]  /*22d0*/  BRA `(.L_x_2392) ;  /* 0xfffff99000007947 */ /* 0x000fea000383ffff */
        .weak           $__internal_126_$__cuda_sm70_shflsync_bfly_p
        .type           $__internal_126_$__cuda_sm70_shflsync_bfly_p,@function
        .size           $__internal_126_$__cuda_sm70_shflsync_bfly_p,($__internal_127_$__cuda_sm70_warpsync - $__internal_126_$__cuda_sm70_shflsync_bfly_p)
$__internal_126_$__cuda_sm70_shflsync_bfly_p:
[----:B------:R-:W-:Y:S01]  /*22e0*/  IMAD.MOV.U32 R17, RZ, RZ, 0x0 ;  /* 0x00000000ff117424 */ /* 0x000fe200078e00ff */
[----:B------:R-:W-:Y:S04]  /*22f0*/  WARPSYNC R24 ;  /* 0x0000001800007348 */ /* 0x000fe80003800000 */
[----:B------:R0:W1:Y:S01]  /*2300*/  SHFL.BFLY PT, R23, R18, R21, R23 ;  /* 0x0c00001512177389 */ /* 0x00006200000e0017 */
[----:B------:R-:W-:Y:S05]  /*2310*/  RET.REL.NODEC R16 `(_ZN12tensorrt_llm7kernels21fusedQKNormRopeKernelIN3c104HalfENS2_8BFloat16ELi256ELb0EEEvPviiifPKvS7_S7_PKlii) ;  /* 0xffffdce010007950 */ /* 0x000fea0003c3ffff */
        .weak           $__internal_127_$__cuda_sm70_warpsync
        .type           $__internal_127_$__cuda_sm70_warpsync,@function
        .size           $__internal_127_$__cuda_sm70_warpsync,(.L_x_3763 - $__internal_127_$__cuda_sm70_warpsync)
$__internal_127_$__cuda_sm70_warpsync:
[----:B------:R-:W-:Y:S04]  /*2320*/  WARPSYNC R17 ;  /* 0x0000001100007348 */ /* 0x000fe80003800000 */
[----:B------:R-:W-:-:S04]  /*2330*/  IMAD.MOV.U32 R17, RZ, RZ, 0x0 ;  /* 0x00000000ff117424 */ /* 0x000fc800078e00ff */
[----:B------:R-:W-:Y:S05]  /*2340*/  RET.REL.NODEC R16 `(_ZN12tensorrt_llm7kernels21fusedQKNormRopeKernelIN3c104HalfENS2_8BFloat16ELi256ELb0EEEvPviiifPKvS7_S7_PKlii) ;  /* 0xffffdcb010007950 */ /* 0x000fea0003c3ffff */
.L_x_2393:
        /* <DEDUP_REMOVED lines=11> */
.L_x_3763:


//--------------------- .text._ZN12tensorrt_llm7kernels21fusedQKNormRopeKernelIN3c104HalfENS2_8BFloat16ELi256ELb1EEEvPviiifPKvS7_S7_PKlii --------------------------
	.section	.text._ZN12tensorrt_llm7kernels21fusedQKNormRopeKernelIN3c104HalfENS2_8BFloat16ELi256ELb1EEEvPviiifPKvS7_S7_PKlii,"ax",@progbits
	.sectioninfo	@"SHI_REGISTERS=32"
	.align	128
        .global         _ZN12tensorrt_llm7kernels21fusedQKNormRopeKernelIN3c104HalfENS2_8BFloat16ELi256ELb1EEEvPviiifPKvS7_S7_PKlii
        .type           _ZN12tensorrt_llm7kernels21fusedQKNormRopeKernelIN3c104HalfENS2_8BFloat16ELi256ELb1EEEvPviiifPKvS7_S7_PKlii,@function
        .size           _ZN12tensorrt_llm7kernels21fusedQKNormRopeKernelIN3c104HalfENS2_8BFloat16ELi256ELb1EEEvPviiifPKvS7_S7_PKlii,(.L_x_3925 - _ZN12tensorrt_llm7kernels21fusedQKNormRopeKernelIN3c104HalfENS2_8BFloat16ELi256ELb1EEEvPviiifPKvS7_S7_PKlii)
        .other          _ZN12tensorrt_llm7kernels21fusedQKNormRopeKernelIN3c104HalfENS2_8BFloat16ELi256ELb1EEEvPviiifPKvS7_S7_PKlii,@"STO_CUDA_ENTRY STV_DEFAULT"
_ZN12tensorrt_llm7kernels21fusedQKNormRopeKernelIN3c104HalfENS2_8BFloat16ELi256ELb1EEEvPviiifPKvS7_S7_PKlii:
.text._ZN12tensorrt_llm7kernels21fusedQKNormRopeKernelIN3c104HalfENS2_8BFloat16ELi256ELb1EEEvPviiifPKvS7_S7_PKlii:
[----:B------:R-:W-:Y:S02]  /*0000*/  MOV R1, c[0x0][0x28] ;  /* 0x00000a0000017a02 */ /* 0x000fe40000000f00 */
        /* <DEDUP_REMOVED lines=53> */
[----:B------:R-:W2:Y:S01]  /*0360*/  LDG.E.128 R8, [R6.64] ;  /* 0x0000000606087981 */ /* 0x000ea2000c1e1d00 */
[----:B------:R-:W-:Y:S01]  /*0370*/  IMAD.MOV.U32 R27, RZ, RZ, 0x3b800000 ;  /* 0x3b800000ff1b7424 */ /* 0x000fe200078e00ff */
[--C-:B--2---:R-:W-:Y:S02]  /*0380*/  HADD2.F32 R24, -RZ, R8.reuse.H0_H0 ;  /* 0x20000008ff187230 */ /* 0x104fe40000004100 */
        /* <DEDUP_REMOVED lines=22> */
[----:B0-----:R-:W-:Y:S02]  /*04f0*/  FADD.FTZ R26, R20, R3 ;  /* 0x00000003141a7221 */ /* 0x001fe40000010000 */
[----:B------:R-:W-:-:S03]  /*0500*/  IMAD.WIDE R2, R25, R4, c[0x0][0x180] ;  /* 0x0000600019027625 */ /* 0x000fc600078e0204 */
[----:B------:R-:W0:Y:S01]  /*0510*/  SHFL.BFLY PT, R23, R26, 0x1, 0x1f ;  /* 0x0c201f001a177f89 */ /* 0x000e2200000e0000 */
[----:B------:R-:W-:-:S03]  /*0520*/  IMAD.WIDE R4, R25, R4, c[0x0][0x178] ;  /* 0x00005e0019047625 */ /* 0x000fc600078e0204 */
[----:B------:R-:W2:Y:S04]  /*0530*/  @P0 LDG.E.U16 R16, [R2.64] ;  /* 0x0000000602100981 */ /* 0x000ea8000c1e1500 */
[----:B------:R-:W3:Y:S04]  /*0540*/  @!P0 LDG.E.U16 R17, [R4.64] ;  /* 0x0000000604118981 */ /* 0x000ee8000c1e1500 */
[----:B------:R-:W4:Y:S04]  /*0550*/  @P0 LDG.E.U16 R21, [R2.64+0x2] ;  /* 0x0000020602150981 */ /* 0x000f28000c1e1500 */
[----:B------:R-:W5:Y:S04]  /*0560*/  @!P0 LDG.E.U16 R15, [R4.64+0x2] ;  /* 0x00000206040f8981 */ /* 0x000f68000c1e1500 */
[----:B------:R-:W5:Y:S01]  /*0570*/  @P0 LDG.E.U16 R19, [R2.64+0x6] ;  /* 0x0000060602130981 */ /* 0x000f62000c1e1500 */
[----:B0-----:R-:W-:-:S03]  /*0580*/  FADD.FTZ R14, R26, R23 ;  /* 0x000000171a0e7221 */ /* 0x001fc60000010000 */
[----:B------:R0:W5:Y:S01]  /*0590*/  @P0 LDG.E.U16 R20, [R2.64+0xe] ;  /* 0x00000e0602140981 */ /* 0x000162000c1e1500 */
[----:B------:R-:W-:-:S03]  /*05a0*/  FFMA.FTZ R14, R14, R27, c[0x0][0x174] ;  /* 0x00005d000e0e7623 */ /* 0x000fc6000001001b */
[----:B------:R-:W5:Y:S04]  /*05b0*/  @P0 LDG.E.U16 R23, [R2.64+0x4] ;  /* 0x0000040602170981 */ /* 0x000f68000c1e1500 */
[----:B------:R-:W5:Y:S04]  /*05c0*/  @!P0 LDG.E.U16 R26, [R4.64+0x4] ;  /* 0x00000406041a8981 */ /* 0x000f68000c1e1500 */
[----:B------:R-:W5:Y:S01]  /*05d0*/  @!P0 LDG.E.U16 R27, [R4.64+0x6] ;  /* 0x00000606041b8981 */ /* 0x000f62000c1e1500 */
[----:B------:R-:W1:Y:S03]  /*05e0*/  MUFU.RSQ R14, R14 ;  /* 0x0000000e000e7308 */ /* 0x000e660000001400 */
[----:B------:R-:W5:Y:S01]  /*05f0*/  @!P0 LDG.E.U16 R28, [R4.64+0xa] ;  /* 0x00000a06041c8981 */ /* 0x000f62000c1e1500 */
[----:B--2---:R-:W-:-:S03]  /*0600*/  @P0 HADD2.F32 R29, -RZ, R16.H0_H0 ;  /* 0x20000010ff1d0230 */ /* 0x004fc60000004100 */
[----:B------:R0:W2:Y:S01]  /*0610*/  @P0 LDG.E.U16 R16, [R2.64+0xa] ;  /* 0x00000a0602100981 */ /* 0x0000a2000c1e1500 */
[----:B---3--:R-:W-:-:S03]  /*0620*/  @!P0 HADD2.F32 R29, -RZ, R17.H0_H0 ;  /* 0x20000011ff1d8230 */ /* 0x008fc60000004100 */
[----:B------:R0:W3:Y:S02]  /*0630*/  @P0 LDG.E.U16 R17, [R2.64+0xc] ;  /* 0x00000c0602110981 */ /* 0x0000e4000c1e1500 */
[----:B-1----:R-:W-:Y:S01]  /*0640*/  FMUL.FTZ R29, R14, R29 ;  /* 0x0000001d0e1d7220 */ /* 0x002fe20000410000 */
[----:B----4-:R-:W-:Y:S02]  /*0650*/  @P0 HADD2.F32 R21, -RZ, R21.H0_H0 ;  /* 0x20000015ff150230 */ /* 0x010fe40000004100 */
[----:B-----5:R-:W-:Y:S01]  /*0660*/  @!P0 HADD2.F32 R21, -RZ, R15.H0_H0 ;  /* 0x2000000fff158230 */ /* 0x020fe20000004100 */
[----:B------:R-:W-:Y:S01]  /*0670*/  FMUL.FTZ R24, R24, R29 ;  /* 0x0000001d18187220 */ /* 0x000fe20000410000 */
[----:B------:R0:W4:Y:S01]  /*0680*/  @P0 LDG.E.U16 R15, [R2.64+0x8] ;  /* 0x00000806020f0981 */ /* 0x000122000c1e1500 */
[----:B------:R-:W-:-:S03]  /*0690*/  @P0 HADD2.F32 R19, -RZ, R19.H0_H0 ;  /* 0x20000013ff130230 */ /* 0x000fc60000004100 */
[----:B------:R1:W5:Y:S01]  /*06a0*/  @!P0 LDG.E.U16 R29, [R4.64+0xe] ;  /* 0x00000e06041d8981 */ /* 0x000362000c1e1500 */
[----:B------:R-:W-:Y:S02]  /*06b0*/  @P0 HADD2.F32 R23, -RZ, R23.H0_H0 ;  /* 0x20000017ff170230 */ /* 0x000fe40000004100 */
[----:B------:R-:W-:Y:S02]  /*06c0*/  @!P0 HADD2.F32 R23, -RZ, R26.H0_H0 ;  /* 0x2000001aff178230 */ /* 0x000fe40000004100 */
[----:B------:R1:W5:Y:S01]  /*06d0*/  @!P0 LDG.E.U16 R26, [R4.64+0x8] ;  /* 0x00000806041a8981 */ /* 0x000362000c1e1500 */
[----:B------:R-:W-:-:S03]  /*06e0*/  @!P0 HADD2.F32 R19, -RZ, R27.H0_H0 ;  /* 0x2000001bff138230 */ /* 0x000fc60000004100 */
[----:B------:R1:W5:Y:S01]  /*06f0*/  @!P0 LDG.E.U16 R27, [R4.64+0xc] ;  /* 0x00000c06041b8981 */ /* 0x000362000c1e1500 */
[----:B------:R-:W-:Y:S02]  /*0700*/  ULDC UR9, c[0x0][0x19c] ;  /* 0x0000670000097ab9 */ /* 0x000fe40000000800 */
[----:B------:R-:W-:Y:S01]  /*0710*/  USHF.R.S32.HI UR4, URZ, 0x1f, UR9 ;  /* 0x0000001f3f047899 */ /* 0x000fe20008011409 */
[----:B------:R-:W-:-:S03]  /*0720*/  FMUL.FTZ R23, R14, R23 ;  /* 0x000000170e177220 */ /* 0x000fc60000410000 */
[----:B------:R-:W-:Y:S01]  /*0730*/  ULEA.HI UR4, UR4, UR9, URZ, 0x3 ;  /* 0x0000000904047291 */ /* 0x000fe2000f8f183f */
[----:B0-----:R-:W-:-:S03]  /*0740*/  FMUL.FTZ R3, R13, R23 ;  /* 0x000000170d037220 */ /* 0x001fc60000410000 */
[----:B------:R-:W-:Y:S01]  /*0750*/  USHF.R.S32.HI UR4, URZ, 0x3, UR4 ;  /* 0x000000033f047899 */ /* 0x000fe20008011404 */
[----:B------:R-:W-:Y:S01]  /*0760*/  @P0 HADD2.F32 R13, -RZ, R20.H0_H0 ;  /* 0x20000014ff0d0230 */ /* 0x000fe20000004100 */
[C---:B------:R-:W-:Y:S02]  /*0770*/  FMUL.FTZ R2, R14.reuse, R19 ;  /* 0x000000130e027220 */ /* 0x040fe40000410000 */
[----:B------:R-:W-:Y:S02]  /*0780*/  FMUL.FTZ R21, R14, R21 ;  /* 0x000000150e157220 */ /* 0x000fe40000410000 */
[----:B------:R-:W-:Y:S01]  /*0790*/  FMUL.FTZ R2, R9, R2 ;  /* 0x0000000209027220 */ /* 0x000fe20000410000 */
[----:B------:R-:W-:Y:S01]  /*07a0*/  BSSY B0, `(.L_x_2394) ;  /* 0x000006c000007945 */ /* 0x000fe20003800000 */
[----:B------:R-:W-:Y:S01]  /*07b0*/  FMUL.FTZ R0, R0, R21 ;  /* 0x0000001500007220 */ /* 0x000fe20000410000 */
[----:B--2---:R-:W-:Y:S02]  /*07c0*/  @P0 HADD2.F32 R5, -RZ, R16.H0_H0 ;  /* 0x20000010ff050230 */ /* 0x004fe40000004100 */
[----:B-1----:R-:W-:-:S02]  /*07d0*/  @!P0 HADD2.F32 R5, -RZ, R28.H0_H0 ;  /* 0x2000001cff058230 */ /* 0x002fc40000004100 */
[----:B---3--:R-:W-:Y:S02]  /*07e0*/  @P0 HADD2.F32 R17, -RZ, R17.H0_H0 ;  /* 0x20000011ff110230 */ /* 0x008fe40000004100 */
[----:B----4-:R-:W-:Y:S02]  /*07f0*/  @P0 HADD2.F32 R15, -RZ, R15.H0_H0 ;  /* 0x2000000fff0f0230 */ /* 0x010fe40000004100 */
[----:B-----5:R-:W-:Y:S01]  /*0800*/  @!P0 HADD2.F32 R13, -RZ, R29.H0_H0 ;  /* 0x2000001dff0d8230 */ /* 0x020fe20000004100 */
[----:B------:R-:W-:Y:S01]  /*0810*/  FMUL.FTZ R9, R14, R5 ;  /* 0x000000050e097220 */ /* 0x000fe20000410000 */
[----:B------:R-:W-:Y:S02]  /*0820*/  @!P0 HADD2.F32 R15, -RZ, R26.H0_H0 ;  /* 0x2000001aff0f8230 */ /* 0x000fe40000004100 */
[----:B------:R-:W-:Y:S01]  /*0830*/  @!P0 HADD2.F32 R17, -RZ, R27.H0_H0 ;  /* 0x2000001bff118230 */ /* 0x000fe20000004100 */
[----:B------:R-:W-:Y:S02]  /*0840*/  ISETP.GE.AND P0, PT, R18, UR4, PT ;  /* 0x0000000412007c0c */ /* 0x000fe4000bf06270 */
        /* <DEDUP_REMOVED lines=18> */
[----:B------:R-:W-:-:S04]  /*0970*/  MOV R14, UR4 ;  /* 0x00000004000e7c02 */ /* 0x000fc80008000f00 */
[----:B------:R-:W-:Y:S02]  /*0980*/  IMAD.U32 R15, RZ, RZ, UR8 ;  /* 0x00000008ff0f7e24 */ /* 0x000fe4000f8e00ff */
[----:B--2---:R-:W-:Y:S02]  /*0990*/  IMAD R9, R13, c[0x0][0x19c], RZ ;  /* 0x000067000d097a24 */ /* 0x004fe400078e02ff */
[----:B------:R-:W-:-:S04]  /*09a0*/  IMAD.WIDE.U32 R14, R12, c[0x0][0x19c], R14 ;  /* 0x000067000c0e7a25 */ /* 0x000fc800078e000e */
[----:B------:R-:W-:Y:S01]  /*09b0*/  IMAD R9, R12, UR5, R9 ;  /* 0x000000050c097c24 */ /* 0x000fe2000f8e0209 */
[----:B------:R-:W-:Y:S01]  /*09c0*/  IADD3 R8, P0, R18, R14, RZ ;  /* 0x0000000e12087210 */ /* 0x000fe20007f1e0ff */
[----:B------:R-:W-:-:S03]  /*09d0*/  IMAD.WIDE.U32 R18, R12, c[0x0][0x19c], R18 ;  /* 0x000067000c127a25 */ /* 0x000fc600078e0012 */
[----:B------:R-:W-:Y:S02]  /*09e0*/  IADD3 R13, R15, R9, RZ ;  /* 0x000000090f0d7210 */ /* 0x000fe40007ffe0ff */
[----:B------:R-:W-:Y:S02]  /*09f0*/  LEA R26, P1, R8, c[0x0][0x188], 0x1 ;  /* 0x00006200081a7a11 */ /* 0x000fe400078208ff */
[----:B------:R-:W-:Y:S02]  /*0a00*/  IADD3.X R15, RZ, R13, RZ, P0, !PT ;  /* 0x0000000dff0f7210 */ /* 0x000fe400007fe4ff */
[----:B------:R-:W-:Y:S02]  /*0a10*/  LEA R16, P0, R18, c[0x0][0x188], 0x1 ;  /* 0x0000620012107a11 */ /* 0x000fe400078008ff */
[----:B------:R-:W-:Y:S02]  /*0a20*/  IADD3 R17, R9, R19, RZ ;  /* 0x0000001309117210 */ /* 0x000fe40007ffe0ff */
[----:B------:R-:W-:-:S02]  /*0a30*/  LEA.HI.X R27, R8, c[0x0][0x18c], R15, 0x1, P1 ;  /* 0x00006300081b7a11 */ /* 0x000fc400008f0c0f */
        /* <DEDUP_REMOVED lines=9> */
[C---:B------:R-:W-:Y:S02]  /*0ad0*/  LEA R28, P0, R20.reuse, c[0x0][0x188], 0x1 ;  /* 0x00006200141c7a11 */ /* 0x040fe400078008ff */
[----:B------:R-:W-:Y:S02]  /*0ae0*/  IADD3 R21, R9, R21, RZ ;  /* 0x0000001509157210 */ /* 0x000fe40007ffe0ff */
[----:B------:R-:W-:Y:S02]  /*0af0*/  IADD3.X R8, RZ, R13, RZ, P1, !PT ;  /* 0x0000000dff087210 */ /* 0x000fe40000ffe4ff */
[----:B------:R-:W-:-:S02]  /*0b00*/  LEA.HI.X R29, R20, c[0x0][0x18c], R21, 0x1, P0 ;  /* 0x00006300141d7a11 */ /* 0x000fc400000f0c15 */
[C---:B0-----:R-:W-:Y:S02]  /*0b10*/  LEA R26, P0, R19.reuse, c[0x0][0x188], 0x1 ;  /* 0x00006200131a7a11 */ /* 0x041fe400078008ff */
[----:B------:R-:W-:Y:S01]  /*0b20*/  SHF.R.U32.HI R18, RZ, 0x1, R18 ;  /* 0x00000001ff127819 */ /* 0x000fe20000011612 */
        /* <DEDUP_REMOVED lines=16> */
[----:B0-----:R-:W-:Y:S01]  /*0c30*/  IADD3.X R26, RZ, R13, RZ, P0, !PT ;  /* 0x0000000dff1a7210 */ /* 0x001fe200007fe4ff */
[----:B------:R-:W2:Y:S01]  /*0c40*/  LDG.E.U16.CONSTANT R16, [R16.64] ;  /* 0x0000000610107981 */ /* 0x000ea2000c1e9500 */
[----:B------:R-:W-:Y:S02]  /*0c50*/  LEA R18, P0, R19, c[0x0][0x188], 0x1 ;  /* 0x0000620013127a11 */ /* 0x000fe400078008ff */
[----:B------:R-:W-:-:S02]  /*0c60*/  SHF.R.U32.HI R20, RZ, 0x1, R20 ;  /* 0x00000001ff147819 */ /* 0x000fc40000011614 */
[----:B------:R-:W-:Y:S02]  /*0c70*/  LEA.HI.X R19, R19, c[0x0][0x18c], R26, 0x1, P0 ;  /* 0x0000630013137a11 */ /* 0x000fe400000f0c1a */
[----:B------:R-:W-:Y:S01]  /*0c80*/  IADD3 R14, P0, R20, R14, RZ ;  /* 0x0000000e140e7210 */ /* 0x000fe20007f1e0ff */
[----:B------:R-:W-:Y:S02]  /*0c90*/  IMAD.WIDE.U32 R20, R12, c[0x0][0x19c], R20 ;  /* 0x000067000c147a25 */ /* 0x000fe400078e0014 */
[----:B------:R-:W3:Y:S01]  /*0ca0*/  LDG.E.U16.CONSTANT R18, [R18.64] ;  /* 0x0000000612127981 */ /* 0x000ee2000c1e9500 */
[----:B------:R-:W-:Y:S02]  /*0cb0*/  IADD3.X R13, RZ, R13, RZ, P0, !PT ;  /* 0x0000000dff0d7210 */ /* 0x000fe400007fe4ff */
[----:B------:R-:W-:Y:S02]  /*0cc0*/  LEA R12, P0, R14, c[0x0][0x188], 0x1 ;  /* 0x000062000e0c7a11 */ /* 0x000fe400078008ff */
[----:B------:R-:W-:-:S02]  /*0cd0*/  IADD3 R9, R9, R21, RZ ;  /* 0x0000001509097210 */ /* 0x000fc40007ffe0ff */
        /* <DEDUP_REMOVED lines=24> */
.L_x_2395:
[----:B------:R-:W-:Y:S05]  /*0e60*/  BSYNC B0 ;  /* 0x0000000000007941 */ /* 0x000fea0003800000 */
.L_x_2394:
[----:B------:R-:W-:Y:S02]  /*0e70*/  F2FP.PACK_AB R11, R11, R22 ;  /* 0x000000160b0b723e */ /* 0x000fe400000000ff */
[----:B------:R-:W-:-:S02]  /*0e80*/  F2FP.PACK_AB R10, R4, R5 ;  /* 0x00000005040a723e */ /* 0x000fc400000000ff */
[----:B------:R-:W-:Y:S02]  /*0e90*/  F2FP.PACK_AB R9, R2, R3 ;  /* 0x000000030209723e */ /* 0x000fe400000000ff */
[----:B------:R-:W-:-:S05]  /*0ea0*/  F2FP.PACK_AB R8, R0, R24 ;  /* 0x000000180008723e */ /* 0x000fca00000000ff */
[----:B------:R-:W-:Y:S01]  /*0eb0*/  STG.E.128 [R6.64], R8 ;  /* 0x0000000806007986 */ /* 0x000fe2000c101d06 */
[----:B------:R-:W-:Y:S05]  /*0ec0*/  EXIT ;  /* 0x000000000000794d */ /* 0x000fea0003800000 */
.L_x_2396:
        /* <DEDUP_REMOVED lines=11> */
.L_x_3925:


//--------------------- .text._ZN12tensorrt_llm7kernels21fusedQKNormRopeKernelIN3c104HalfENS2_8BFloat16ELi128ELb0EEEvPviiifPKvS7_S7_PKlii --------------------------
	.section	.text._ZN12tensorrt_llm7kernels21fusedQKNormRopeKernelIN3c104HalfENS2_8BFloat16ELi128ELb0EEEvPviiifPKvS7_S7_PKlii,"ax",@progbits
	.sectioninfo	@"SHI_REGISTERS=27"
	.align	128
        .global         _ZN12tensorrt_llm7kernels21fusedQKNormRopeKernelIN3c104HalfENS2_8BFloat16ELi128ELb0EEEvPviiifPKvS7_S7_PKlii
        .type           _ZN12tensorrt_llm7kernels21fusedQKNormRopeKernelIN3c104HalfENS2_8BFloat16ELi128ELb0EEEvPviiifPKvS7_S7_PKlii,@function
        .size           _ZN12tensorrt_llm7kernels21fusedQKNormRopeKernelIN3c104HalfENS2_8BFloat16ELi128ELb0EEEvPviiifPKvS7_S7_PKlii,(.L_x_3765 - _ZN12tensorrt_llm7kernels21fusedQKNormRopeKernelIN3c104HalfENS2_8BFloat16ELi128ELb0EEEvPviiifPKvS7_S7_PKlii)
        .other          _ZN12tensorrt_llm7kernels21fusedQKNormRopeKernelIN3c104HalfENS2_8BFloat16ELi128ELb0EEEvPviiifPKvS7_S7_PKlii,@"STO_CUDA_ENTRY STV_DEFAULT"
_ZN12tensorrt_llm7kernels21fusedQKNormRopeKernelIN3c104HalfENS2_8BFloat16ELi128ELb0EEEvPviiifPKvS7_S7_PKlii:
.text._ZN12tensorrt_llm7kernels21fusedQKNormRopeKernelIN3c104HalfENS2_8BFloat16ELi128ELb0EEEvPviiifPKvS7_S7_PKlii:
        /* <DEDUP_REMOVED lines=58> */
[----:B------:R1:W4:Y:S04]  /*03a0*/  @!P0 LDG.E.U16 R13, [R22.64] ;  /* 0x00000004160d8981 */ /* 0x000328000c1e1500 */
[----:B------:R0:W5:Y:S04]  /*03b0*/  @P0 LDG.E.U16 R11, [R20.64+0x2] ;  /* 0x00000204140b0981 */ /* 0x000168000c1e1500 */
[----:B------:R0:W3:Y:S04]  /*03c0*/  @P0 LDG.E.U16 R10, [R20.64+0x4] ;  /* 0x00000404140a0981 */ /* 0x0000e8000c1e1500 */
[----:B------:R0:W3:Y:S04]  /*03d0*/  @P0 LDG.E.U16 R12, [R20.64+0x6] ;  /* 0x00000604140c0981 */ /* 0x0000e8000c1e1500 */
[----:B------:R1:W3:Y:S04]  /*03e0*/  @!P0 LDG.E.U16 R15, [R22.64+0x2] ;  /* 0x00000204160f8981 */ /* 0x0002e8000c1e1500 */
[----:B------:R1:W3:Y:S04]  /*03f0*/  @!P0 LDG.E.U16 R14, [R22.64+0x4] ;  /* 0x00000404160e8981 */ /* 0x0002e8000c1e1500 */
[----:B------:R1:W3:Y:S01]  /*0400*/  @!P0 LDG.E.U16 R16, [R22.64+0x6] ;  /* 0x0000060416108981 */ /* 0x0002e2000c1e1500 */
[----:B------:R-:W-:Y:S01]  /*0410*/  BSSY B0, `(.L_x_2397) ;  /* 0x00000eb000007945 */ /* 0x000fe20003800000 */
[----:B--2---:R-:W-:-:S02]  /*0420*/  HADD2.F32 R18, -RZ, R4.H0_H0 ;  /* 0x20000004ff127230 */ /* 0x004fc40000004100 */
[----:B------:R-:W-:-:S03]  /*0430*/  HADD2.F32 R17, -RZ, R4.H1_H1 ;  /* 0x30000004ff117230 */ /* 0x000fc60000004100 */
[----:B------:R-:W-:Y:S01]  /*0440*/  FFMA.FTZ R8, R18, R18, RZ ;  /* 0x0000001212087223 */ /* 0x000fe200000100ff */
[----:B------:R-:W-:-:S03]  /*0450*/  HADD2.F32 R4, -RZ, R5.H0_H0 ;  /* 0x20000005ff047230 */ /* 0x000fc60000004100 */
[----:B------:R-:W-:Y:S01]  /*0460*/  FFMA.FTZ R19, R17, R17, R8 ;  /* 0x0000001111137223 */ /* 0x000fe20000010008 */
[----:B------:R-:W-:-:S03]  /*0470*/  HADD2.F32 R5, -RZ, R5.H1_H1 ;  /* 0x30000005ff057230 */ /* 0x000fc60000004100 */
[----:B------:R-:W-:-:S04]  /*0480*/  FFMA.FTZ R8, R4, R4, R19 ;  /* 0x0000000404087223 */ /* 0x000fc80000010013 */
[----:B------:R-:W-:-:S05]  /*0490*/  FFMA.FTZ R8, R5, R5, R8 ;  /* 0x0000000505087223 */ /* 0x000fca0000010008 */
[----:B------:R-:W0:Y:S02]  /*04a0*/  SHFL.BFLY PT, R19, R8, 0x10, 0x1f ;  /* 0x0e001f0008137f89 */ /* 0x000e2400000e0000 */
[----:B0-----:R-:W-:-:S05]  /*04b0*/  FADD.FTZ R20, R8, R19 ;  /* 0x0000001308147221 */ /* 0x001fca0000010000 */
[----:B------:R-:W0:Y:S02]  /*04c0*/  SHFL.BFLY PT, R19, R20, 0x8, 0x1f ;  /* 0x0d001f0014137f89 */ /* 0x000e2400000e0000 */
[----:B0-----:R-:W-:-:S05]  /*04d0*/  FADD.FTZ R21, R20, R19 ;  /* 0x0000001314157221 */ /* 0x001fca0000010000 */
[----:B-1----:R-:W0:Y:S02]  /*04e0*/  SHFL.BFLY PT, R22, R21, 0x4, 0x1f ;  /* 0x0c801f0015167f89 */ /* 0x002e2400000e0000 */
[----:B0-----:R-:W-:-:S05]  /*04f0*/  FADD.FTZ R22, R21, R22 ;  /* 0x0000001615167221 */ /* 0x001fca0000010000 */
[----:B------:R-:W0:Y:S02]  /*0500*/  SHFL.BFLY PT, R19, R22, 0x2, 0x1f ;  /* 0x0c401f0016137f89 */ /* 0x000e2400000e0000 */
[----:B0-----:R-:W-:-:S05]  /*0510*/  FADD.FTZ R23, R22, R19 ;  /* 0x0000001316177221 */ /* 0x001fca0000010000 */
[----:B------:R-:W0:Y:S01]  /*0520*/  SHFL.BFLY PT, R24, R23, 0x1, 0x1f ;  /* 0x0c201f0017187f89 */ /* 0x000e2200000e0000 */
[----:B------:R-:W-:Y:S01]  /*0530*/  IMAD.MOV.U32 R19, RZ, RZ, 0x3c000000 ;  /* 0x3c000000ff137424 */ /* 0x000fe200078e00ff */
[----:B---3--:R-:W-:Y:S02]  /*0540*/  @P0 HADD2.F32 R7, -RZ, R7.H0_H0 ;  /* 0x20000007ff070230 */ /* 0x008fe40000004100 */
[----:B----4-:R-:W-:Y:S01]  /*0550*/  @!P0 HADD2.F32 R7, -RZ, R13.H0_H0 ;  /* 0x2000000dff078230 */ /* 0x010fe20000004100 */
[----:B0-----:R-:W-:-:S04]  /*0560*/  FADD.FTZ R24, R23, R24 ;  /* 0x0000001817187221 */ /* 0x001fc80000010000 */
[----:B------:R-:W-:Y:S01]  /*0570*/  FFMA.FTZ R24, R24, R19, c[0x0][0x174] ;  /* 0x00005d0018187623 */ /* 0x000fe20000010013 */
[----:B------:R-:W-:-:S04]  /*0580*/  MOV R19, c[0x0][0x19c] ;  /* 0x0000670000137a02 */ /* 0x000fc80000000f00 */
[----:B------:R-:W-:Y:S01]  /*0590*/  SHF.R.S32.HI R8, RZ, 0x1f, R19 ;  /* 0x0000001fff087819 */ /* 0x000fe20000011413 */
[----:B------:R-:W0:Y:S03]  /*05a0*/  MUFU.RSQ R24, R24 ;  /* 0x0000001800187308 */ /* 0x000e260000001400 */
[----:B------:R-:W-:Y:S01]  /*05b0*/  LEA.HI R20, R8, c[0x0][0x19c], RZ, 0x2 ;  /* 0x0000670008147a11 */ /* 0x000fe200078f10ff */
[----:B-----5:R-:W-:-:S03]  /*05c0*/  @P0 HADD2.F32 R11, -RZ, R11.H0_H0 ;  /* 0x2000000bff0b0230 */ /* 0x020fc60000004100 */
[----:B------:R-:W-:Y:S01]  /*05d0*/  SHF.R.S32.HI R13, RZ, 0x2, R20 ;  /* 0x00000002ff0d7819 */ /* 0x000fe20000011414 */
[----:B------:R-:W-:Y:S02]  /*05e0*/  @P0 HADD2.F32 R10, -RZ, R10.H0_H0 ;  /* 0x2000000aff0a0230 */ /* 0x000fe40000004100 */
[----:B------:R-:W-:Y:S02]  /*05f0*/  @P0 HADD2.F32 R12, -RZ, R12.H0_H0 ;  /* 0x2000000cff0c0230 */ /* 0x000fe40000004100 */
[----:B------:R-:W-:Y:S02]  /*0600*/  @!P0 HADD2.F32 R11, -RZ, R15.H0_H0 ;  /* 0x2000000fff0b8230 */ /* 0x000fe40000004100 */
[----:B------:R-:W-:Y:S02]  /*0610*/  @!P0 HADD2.F32 R10, -RZ, R14.H0_H0 ;  /* 0x2000000eff0a8230 */ /* 0x000fe40000004100 */
[----:B------:R-:W-:Y:S01]  /*0620*/  @!P0 HADD2.F32 R12, -RZ, R16.H0_H0 ;  /* 0x20000010ff0c8230 */ /* 0x000fe20000004100 */
[----:B------:R-:W-:Y:S01]  /*0630*/  ISETP.GE.AND P0, PT, R6, R13, PT ;  /* 0x0000000d0600720c */ /* 0x000fe20003f06270 */
[----:B0-----:R-:W-:-:S02]  /*0640*/  FMUL.FTZ R14, R24, R11 ;  /* 0x0000000b180e7220 */ /* 0x001fc40000410000 */
[C---:B------:R-:W-:Y:S02]  /*0650*/  FMUL.FTZ R11, R24.reuse, R10 ;  /* 0x0000000a180b7220 */ /* 0x040fe40000410000 */
[C---:B------:R-:W-:Y:S02]  /*0660*/  FMUL.FTZ R7, R24.reuse, R7 ;  /* 0x0000000718077220 */ /* 0x040fe40000410000 */
[----:B------:R-:W-:Y:S02]  /*0670*/  FMUL.FTZ R10, R24, R12 ;  /* 0x0000000c180a7220 */ /* 0x000fe40000410000 */
[----:B------:R-:W-:Y:S02]  /*0680*/  FMUL.FTZ R7, R18, R7 ;  /* 0x0000000712077220 */ /* 0x000fe40000410000 */
[----:B------:R-:W-:Y:S02]  /*0690*/  FMUL.FTZ R14, R17, R14 ;  /* 0x0000000e110e7220 */ /* 0x000fe40000410000 */
[----:B------:R-:W-:-:S02]  /*06a0*/  FMUL.FTZ R12, R4, R11 ;  /* 0x0000000b040c7220 */ /* 0x000fc40000410000 */
        /* <DEDUP_REMOVED lines=17> */
[----:B------:R-:W-:Y:S05]  /*07c0*/  CALL.REL.NOINC `($__internal_129_$__cuda_sm70_warpsync) ;  /* 0x00000d3000007944 */ /* 0x000fea0003c00000 */
.L_x_2399:
[----:B------:R-:W-:Y:S01]  /*07d0*/  LEA.HI R19, R8, c[0x0][0x19c], RZ, 0x3 ;  /* 0x0000670008137a11 */ /* 0x000fe200078f18ff */
[----:B------:R-:W-:-:S06]  /*07e0*/  NOP ;  /* 0x0000000000007918 */ /* 0x000fcc0000000000 */
[----:B------:R-:W-:-:S04]  /*07f0*/  SHF.R.S32.HI R19, RZ, 0x3, R19 ;  /* 0x00000003ff137819 */ /* 0x000fc80000011413 */
[----:B------:R-:W-:Y:S01]  /*0800*/  ISETP.GE.AND P0, PT, R6, R19, PT ;  /* 0x000000130600720c */ /* 0x000fe20003f06270 */
[----:B------:R-:W-:Y:S10]  /*0810*/  BRA.DIV ~URZ, `(.L_x_2400) ;  /* 0x00000af27f007947 */ /* 0x000ff4000b800000 */
[----:B------:R0:W1:Y:S02]  /*0820*/  SHFL.BFLY PT, R18, R7, R19, 0x1f ;  /* 0x0c001f1307127589 */ /* 0x00006400000e0000 */
.L_x_2405:
        /* <DEDUP_REMOVED lines=41> */
.L_x_2406:
        /* <DEDUP_REMOVED lines=41> */
.L_x_2407:
        /* <DEDUP_REMOVED lines=42> */
.L_x_2408:
        /* <DEDUP_REMOVED lines=9> */
[----:B--2---:R-:W-:Y:S01]  /*1080*/  IMAD.MOV.U32 R8, RZ, RZ, RZ ;  /* 0x000000ffff087224 */ /* 0x004fe200078e00ff */
[----:B---3--:R-:W-:-:S05]  /*1090*/  IADD3 R10, RZ, -R9, RZ ;  /* 0x80000009ff0a7210 */ /* 0x008fca0007ffe0ff */
        /* <DEDUP_REMOVED lines=32> */
[----:B------:R-:W-:Y:S05]  /*12a0*/  CALL.REL.NOINC `($__internal_129_$__cuda_sm70_warpsync) ;  /* 0x0000025000007944 */ /* 0x000fea0003c00000 */
.L_x_2404:
[----:B------:R-:W-:-:S06]  /*12b0*/  NOP ;  /* 0x0000000000007918 */ /* 0x000fcc0000000000 */
.L_x_2398:
[----:B------:R-:W-:Y:S05]  /*12c0*/  BSYNC B0 ;  /* 0x0000000000007941 */ /* 0x000fea0003800000 */
.L_x_2397:
[----:B------:R-:W-:Y:S02]  /*12d0*/  F2FP.PACK_AB R13, R13, R12 ;  /* 0x0000000c0d0d723e */ /* 0x000fe400000000ff */
[----:B------:R-:W-:-:S05]  /*12e0*/  F2FP.PACK_AB R12, R14, R7 ;  /* 0x000000070e0c723e */ /* 0x000fca00000000ff */
[----:B------:R-:W-:Y:S01]  /*12f0*/  STG.E.64 [R2.64], R12 ;  /* 0x0000000c02007986 */ /* 0x000fe2000c101b04 */
[----:B------:R-:W-:Y:S05]  /*1300*/  EXIT ;  /* 0x000000000000794d */ /* 0x000fea0003800000 */
.L_x_2400:
[----:B------:R-:W-:Y:S01]  /*1310*/  IMAD.MOV.U32 R10, RZ, RZ, R7 ;  /* 0x000000ffff0a7224 */ /* 0x000fe200078e0007 */
[----:B------:R-:W-:Y:S01]  /*1320*/  MOV R18, 0xffffffff ;  /* 0xffffffff00127802 */ /* 0x000fe20000000f00 */
[----:B------:R-:W-:Y:S01]  /*1330*/  IMAD.MOV.U32 R11, RZ, RZ, 0x1f ;  /* 0x0000001fff0b7424 */ /* 0x000fe200078e00ff */
[----:B------:R-:W-:Y:S02]  /*1340*/  MOV R8, 0x1360 ;  /* 0x0000136000087802 */ /* 0x000fe40000000f00 */
[----:B------:R-:W-:Y:S05]  /*1350*/  CALL.REL.NOINC `($__internal_128_$__cuda_sm70_shflsync_bfly_p) ;  /* 0x0000016000007944 */ /* 0x000fea0003c00000 */
[----:B01----:R-:W-:Y:S01]  /*1360*/  IMAD.MOV.U32 R18, RZ, RZ, R10 ;  /* 0x000000ffff127224 */ /* 0x003fe200078e000a */
[----:B------:R-:W-:Y:S05]  /*1370*/  BRA `(.L_x_2405) ;  /* 0xfffff4b000007947 */ /* 0x000fea000383ffff */
.L_x_2401:
[----:B------:R-:W-:Y:S01]  /*1380*/  IMAD.MOV.U32 R10, RZ, RZ, R14 ;  /* 0x000000ffff0a7224 */ /* 0x000fe200078e000e */
[----:B------:R-:W-:Y:S01]  /*1390*/  MOV R8, 0x13d0 ;  /* 0x000013d000087802 */ /* 0x000fe20000000f00 */
[----:B------:R-:W-:Y:S02]  /*13a0*/  IMAD.MOV.U32 R11, RZ, RZ, 0x1f ;  /* 0x0000001fff0b7424 */ /* 0x000fe400078e00ff */
[----:B------:R-:W-:Y:S02]  /*13b0*/  IMAD.MOV.U32 R18, RZ, RZ, -0x1 ;  /* 0xffffffffff127424 */ /* 0x000fe400078e00ff */
[----:B------:R-:W-:Y:S05]  /*13c0*/  CALL.REL.NOINC `($__internal_128_$__cuda_sm70_shflsync_bfly_p) ;  /* 0x000000f000007944 */ /* 0x000fea0003c00000 */
[----:B01----:R-:W-:Y:S05]  /*13d0*/  BRA `(.L_x_2406) ;  /* 0xfffff6e000007947 */ /* 0x003fea000383ffff */
.L_x_2402:
[----:B------:R-:W-:Y:S01]  /*13e0*/  HFMA2.MMA R11, -RZ, RZ, 0, 1.847743988037109375e-06 ;  /* 0x0000001fff0b7435 */ /* 0x000fe200000001ff */
[----:B------:R-:W-:Y:S01]  /*13f0*/  IMAD.MOV.U32 R10, RZ, RZ, R12 ;  /* 0x000000ffff0a7224 */ /* 0x000fe200078e000c */
[----:B------:R-:W-:Y:S01]  /*1400*/  MOV R8, 0x1430 ;  /* 0x0000143000087802 */ /* 0x000fe20000000f00 */
[----:B------:R-:W-:-:S03]  /*1410*/  IMAD.MOV.U32 R18, RZ, RZ, -0x1 ;  /* 0xffffffffff127424 */ /* 0x000fc600078e00ff */
[----:B------:R-:W-:Y:S05]  /*1420*/  CALL.REL.NOINC `($__internal_128_$__cuda_sm70_shflsync_bfly_p) ;  /* 0x0000009000007944 */ /* 0x000fea0003c00000 */
[----:B-1----:R-:W-:Y:S01]  /*1430*/  IMAD.MOV.U32 R0, RZ, RZ, R10 ;  /* 0x000000ffff007224 */ /* 0x002fe200078e000a */
[----:B0-----:R-:W-:Y:S05]  /*1440*/  BRA `(.L_x_2407) ;  /* 0xfffff90000007947 */ /* 0x001fea000383ffff */
.L_x_2403:
[----:B------:R-:W-:Y:S01]  /*1450*/  IMAD.MOV.U32 R10, RZ, RZ, R13 ;  /* 0x000000ffff0a7224 */ /* 0x000fe200078e000d */
[----:B------:R-:W-:Y:S01]  /*1460*/  MOV R18, 0xffffffff ;  /* 0xffffffff00127802 */ /* 0x000fe20000000f00 */
[----:B------:R-:W-:Y:S01]  /*1470*/  IMAD.MOV.U32 R11, RZ, RZ, 0x1f ;  /* 0x0000001fff0b7424 */ /* 0x000fe200078e00ff */
[----:B------:R-:W-:-:S02]  /*1480*/  MOV R8, 0x14a0 ;  /* 0x000014a000087802 */ /* 0x000fc40000000f00 */
[----:B------:R-:W-:Y:S05]  /*1490*/  CALL.REL.NOINC `($__internal_128_$__cuda_sm70_shflsync_bfly_p) ;  /* 0x0000002000007944 */ /* 0x000fea0003c00000 */
[----:B01----:R-:W-:Y:S01]  /*14a0*/  IMAD.MOV.U32 R19, RZ, RZ, R10 ;  /* 0x000000ffff137224 */ /* 0x003fe200078e000a */
[----:B------:R-:W-:Y:S05]  /*14b0*/  BRA `(.L_x_2408) ;  /* 0xfffffb3000007947 */ /* 0x000fea000383ffff */
        .weak           $__internal_128_$__cuda_sm70_shflsync_bfly_p
        .type           $__internal_128_$__cuda_sm70_shflsync_bfly_p,@function
        .size           $__internal_128_$__cuda_sm70_shflsync_bfly_p,($__internal_129_$__cuda_sm70_warpsync - $__internal_128_$__cuda_sm70_shflsync_bfly_p)
$__internal_128_$__cuda_sm70_shflsync_bfly_p:
[----:B------:R-:W-:Y:S01]  /*14c0*/  IMAD.MOV.U32 R9, RZ, RZ, 0x0 ;  /* 0x00000000ff097424 */ /* 0x000fe200078e00ff */
[----:B------:R-:W-:Y:S04]  /*14d0*/  WARPSYNC R18 ;  /* 0x0000001200007348 */ /* 0x000fe80003800000 */
[----:B------:R0:W1:Y:S01]  /*14e0*/  SHFL.BFLY PT, R10, R10, R19, R11 ;  /* 0x0c0000130a0a7389 */ /* 0x00006200000e000b */
[----:B------:R-:W-:Y:S05]  /*14f0*/  RET.REL.NODEC R8 `(_ZN12tensorrt_llm7kernels21fusedQKNormRopeKernelIN3c104HalfENS2_8BFloat16ELi128ELb0EEEvPviiifPKvS7_S7_PKlii) ;  /* 0xffffeb0008007950 */ /* 0x000fea0003c3ffff */
        .weak           $__internal_129_$__cuda_sm70_warpsync
        .type           $__internal_129_$__cuda_sm70_warpsync,@function
        .size           $__internal_129_$__cuda_sm70_warpsync,(.L_x_3765 - $__internal_129_$__cuda_sm70_warpsync)
$__internal_129_$__cuda_sm70_warpsync:
[----:B------:R-:W-:Y:S01]  /*1500*/  IMAD.MOV.U32 R11, RZ, RZ, 0x0 ;  /* 0x00000000ff0b7424 */ /* 0x000fe200078e00ff */
[----:B------:R-:W-:Y:S04]  /*1510*/  WARPSYNC R9 ;  /* 0x0000000900007348 */ /* 0x000fe80003800000 */
[----:B------:R-:W-:Y:S05]  /*1520*/  RET.REL.NODEC R10 `(_ZN12tensorrt_llm7kernels21fusedQKNormRopeKernelIN3c104HalfENS2_8BFloat16ELi128ELb0EEEvPviiifPKvS7_S7_PKlii) ;  /* 0xffffead00a007950 */ /* 0x000fea0003c3ffff */
.L_x_2409:
        /* <DEDUP_REMOVED lines=13> */
.L_x_3765:


//--------------------- .text._ZN12tensorrt_llm7kernels21fusedQKNormRopeKernelIN3c104HalfENS2_8BFloat16ELi128ELb1EEEvPviiifPKvS7_S7_PKlii --------------------------
	.section	.text._ZN12tensorrt_llm7kernels21fusedQKNormRopeKernelIN3c104HalfENS2_8BFloat16ELi128ELb1EEEvPviiifPKvS7_S7_PKlii,"ax",@progbits
	.sectioninfo	@"SHI_REGISTERS=29"
	.align	128
        .global         _ZN12tensorrt_llm7kernels21fusedQKNormRopeKernelIN3c104HalfENS2_8BFloat16ELi128ELb1EEEvPviiifPKvS7_S7_PKlii
        .type           _ZN12tensorrt_llm7kernels21fusedQKNormRopeKernelIN3c104HalfENS2_8BFloat16ELi128ELb1EEEvPviiifPKvS7_S7_PKlii,@function
        .size           _ZN12tensorrt_llm7kernels21fusedQKNormRopeKernelIN3c104HalfENS2_8BFloat16ELi128ELb1EEEvPviiifPKvS7_S7_PKlii,(.L_x_3927 - _ZN12tensorrt_llm7kernels21fusedQKNormRopeKernelIN3c104HalfENS2_8BFloat16ELi128ELb1EEEvPviiifPKvS7_S7_PKlii)
        .other          _ZN12tensorrt_llm7kernels21fusedQKNormRopeKernelIN3c104HalfENS2_8BFloat16ELi128ELb1EEEvPviiifPKvS7_S7_PKlii,@"STO_CUDA_ENTRY STV_DEFAULT"
_ZN12tensorrt_llm7kernels21fusedQKNormRopeKernelIN3c104HalfENS2_8BFloat16ELi128ELb1EEEvPviiifPKvS7_S7_PKlii:
.text._ZN12tensorrt_llm7kernels21fusedQKNormRopeKernelIN3c104HalfENS2_8BFloat16ELi128ELb1EEEvPviiifPKvS7_S7_PKlii:
        /* <DEDUP_REMOVED lines=45> */
[----:B------:R-:W-:-:S03]  /*02d0*/  LOP3.LUT R12, R12, 0x1f, RZ, 0xc0, !PT ;  /* 0x0000001f0c0c7812 */ /* 0x000fc600078ec0ff */
[----:B------:R-:W-:Y:S01]  /*02e0*/  IMAD.SHL.U32 R3, R0, 0x80, RZ ;  /* 0x0000008000037824 */ /* 0x000fe200078e00ff */
[----:B------:R-:W-:Y:S02]  /*02f0*/  SEL R0, RZ, c[0x0][0x168], !P0 ;  /* 0x00005a00ff007a07 */ /* 0x000fe40004000000 */
[----:B------:R-:W-:-:S03]  /*0300*/  SHF.L.U32 R6, R12, 0x2, RZ ;  /* 0x000000020c067819 */ /* 0x000fc600000006ff */
        /* <DEDUP_REMOVED lines=8> */
[----:B------:R-:W3:Y:S04]  /*0390*/  @P0 LDG.E.U16 R8, [R20.64] ;  /* 0x0000000614080981 */ /* 0x000ee8000c1e1500 */
[----:B------:R-:W4:Y:S04]  /*03a0*/  @P0 LDG.E.U16 R9, [R20.64+0x2] ;  /* 0x0000020614090981 */ /* 0x000f28000c1e1500 */
[----:B------:R0:W5:Y:S04]  /*03b0*/  @P0 LDG.E.U16 R0, [R20.64+0x4] ;  /* 0x0000040614000981 */ /* 0x000168000c1e1500 */
[----:B------:R0:W5:Y:S04]  /*03c0*/  @P0 LDG.E.U16 R10, [R20.64+0x6] ;  /* 0x00000606140a0981 */ /* 0x000168000c1e1500 */
[----:B------:R-:W5:Y:S04]  /*03d0*/  @!P0 LDG.E.U16 R11, [R22.64] ;  /* 0x00000006160b8981 */ /* 0x000f68000c1e1500 */
[----:B------:R-:W5:Y:S04]  /*03e0*/  @!P0 LDG.E.U16 R14, [R22.64+0x2] ;  /* 0x00000206160e8981 */ /* 0x000f68000c1e1500 */
[----:B------:R-:W5:Y:S04]  /*03f0*/  @!P0 LDG.E.U16 R13, [R22.64+0x4] ;  /* 0x00000406160d8981 */ /* 0x000f68000c1e1500 */
[----:B------:R-:W5:Y:S01]  /*0400*/  @!P0 LDG.E.U16 R18, [R22.64+0x6] ;  /* 0x0000060616128981 */ /* 0x000f62000c1e1500 */
[----:B------:R-:W-:Y:S01]  /*0410*/  IMAD.MOV.U32 R26, RZ, RZ, 0x3c000000 ;  /* 0x3c000000ff1a7424 */ /* 0x000fe200078e00ff */
[----:B------:R-:W-:Y:S01]  /*0420*/  ULDC UR9, c[0x0][0x19c] ;  /* 0x0000670000097ab9 */ /* 0x000fe20000000800 */
[----:B------:R-:W-:Y:S01]  /*0430*/  BSSY B0, `(.L_x_2410) ;  /* 0x000005d000007945 */ /* 0x000fe20003800000 */
[----:B------:R-:W-:-:S04]  /*0440*/  USHF.R.S32.HI UR4, URZ, 0x1f, UR9 ;  /* 0x0000001f3f047899 */ /* 0x000fc80008011409 */
[----:B------:R-:W-:-:S04]  /*0450*/  ULEA.HI UR4, UR4, UR9, URZ, 0x2 ;  /* 0x0000000904047291 */ /* 0x000fc8000f8f103f */
[----:B------:R-:W-:Y:S01]  /*0460*/  USHF.R.S32.HI UR4, URZ, 0x2, UR4 ;  /* 0x000000023f047899 */ /* 0x000fe20008011404 */
[--C-:B--2---:R-:W-:Y:S02]  /*0470*/  HADD2.F32 R17, -RZ, R4.reuse.H0_H0 ;  /* 0x20000004ff117230 */ /* 0x104fe40000004100 */
[----:B------:R-:W-:Y:S02]  /*0480*/  HADD2.F32 R16, -RZ, R4.H1_H1 ;  /* 0x30000004ff107230 */ /* 0x000fe40000004100 */
[----:B------:R-:W-:Y:S01]  /*0490*/  HADD2.F32 R4, -RZ, R5.H0_H0 ;  /* 0x20000005ff047230 */ /* 0x000fe20000004100 */
[----:B------:R-:W-:Y:S01]  /*04a0*/  FFMA.FTZ R15, R17, R17, RZ ;  /* 0x00000011110f7223 */ /* 0x000fe200000100ff */
[----:B---3--:R-:W-:-:S03]  /*04b0*/  @P0 HADD2.F32 R8, -RZ, R8.H0_H0 ;  /* 0x20000008ff080230 */ /* 0x008fc60000004100 */
[----:B------:R-:W-:Y:S01]  /*04c0*/  FFMA.FTZ R19, R16, R16, R15 ;  /* 0x0000001010137223 */ /* 0x000fe2000001000f */
[----:B------:R-:W-:Y:S02]  /*04d0*/  HADD2.F32 R15, -RZ, R5.H1_H1 ;  /* 0x30000005ff0f7230 */ /* 0x000fe40000004100 */
[----:B----4-:R-:W-:Y:S01]  /*04e0*/  @P0 HADD2.F32 R9, -RZ, R9.H0_H0 ;  /* 0x20000009ff090230 */ /* 0x010fe20000004100 */
[----:B0-----:R-:W-:Y:S01]  /*04f0*/  FFMA.FTZ R20, R4, R4, R19 ;  /* 0x0000000404147223 */ /* 0x001fe20000010013 */
[----:B-----5:R-:W-:-:S03]  /*0500*/  @P0 HADD2.F32 R0, -RZ, R0.H0_H0 ;  /* 0x20000000ff000230 */ /* 0x020fc60000004100 */
[----:B------:R-:W-:Y:S01]  /*0510*/  FFMA.FTZ R20, R15, R15, R20 ;  /* 0x0000000f0f147223 */ /* 0x000fe20000010014 */
[----:B------:R-:W-:-:S04]  /*0520*/  @P0 HADD2.F32 R10, -RZ, R10.H0_H0 ;  /* 0x2000000aff0a0230 */ /* 0x000fc80000004100 */
[----:B------:R-:W0:Y:S01]  /*0530*/  SHFL.BFLY PT, R5, R20, 0x10, 0x1f ;  /* 0x0e001f0014057f89 */ /* 0x000e2200000e0000 */
[----:B------:R-:W-:Y:S02]  /*0540*/  @!P0 HADD2.F32 R8, -RZ, R11.H0_H0 ;  /* 0x2000000bff088230 */ /* 0x000fe40000004100 */
[----:B------:R-:W-:Y:S02]  /*0550*/  @!P0 HADD2.F32 R9, -RZ, R14.H0_H0 ;  /* 0x2000000eff098230 */ /* 0x000fe40000004100 */
[----:B------:R-:W-:Y:S02]  /*0560*/  @!P0 HADD2.F32 R0, -RZ, R13.H0_H0 ;  /* 0x2000000dff008230 */ /* 0x000fe40000004100 */
[----:B------:R-:W-:Y:S01]  /*0570*/  @!P0 HADD2.F32 R10, -RZ, R18.H0_H0 ;  /* 0x20000012ff0a8230 */ /* 0x000fe20000004100 */
[----:B------:R-:W-:Y:S01]  /*0580*/  ISETP.GE.AND P0, PT, R12, UR4, PT ;  /* 0x000000040c007c0c */ /* 0x000fe2000bf06270 */
[----:B0-----:R-:W-:-:S05]  /*0590*/  FADD.FTZ R5, R20, R5 ;  /* 0x0000000514057221 */ /* 0x001fca0000010000 */
[----:B------:R-:W0:Y:S02]  /*05a0*/  SHFL.BFLY PT, R22, R5, 0x8, 0x1f ;  /* 0x0d001f0005167f89 */ /* 0x000e2400000e0000 */
[----:B0-----:R-:W-:-:S05]  /*05b0*/  FADD.FTZ R22, R5, R22 ;  /* 0x0000001605167221 */ /* 0x001fca0000010000 */
[----:B------:R-:W0:Y:S02]  /*05c0*/  SHFL.BFLY PT, R19, R22, 0x4, 0x1f ;  /* 0x0c801f0016137f89 */ /* 0x000e2400000e0000 */
[----:B0-----:R-:W-:-:S05]  /*05d0*/  FADD.FTZ R19, R22, R19 ;  /* 0x0000001316137221 */ /* 0x001fca0000010000 */
[----:B------:R-:W0:Y:S02]  /*05e0*/  SHFL.BFLY PT, R24, R19, 0x2, 0x1f ;  /* 0x0c401f0013187f89 */ /* 0x000e2400000e0000 */
[----:B0-----:R-:W-:-:S05]  /*05f0*/  FADD.FTZ R24, R19, R24 ;  /* 0x0000001813187221 */ /* 0x001fca0000010000 */
[----:B------:R-:W0:Y:S02]  /*0600*/  SHFL.BFLY PT, R21, R24, 0x1, 0x1f ;  /* 0x0c201f0018157f89 */ /* 0x000e2400000e0000 */
[----:B0-----:R-:W-:-:S04]  /*0610*/  FADD.FTZ R21, R24, R21 ;  /* 0x0000001518157221 */ /* 0x001fc80000010000 */
[----:B------:R-:W-:-:S06]  /*0620*/  FFMA.FTZ R21, R21, R26, c[0x0][0x174] ;  /* 0x00005d0015157623 */ /* 0x000fcc000001001a */
[----:B------:R-:W0:Y:S02]  /*0630*/  MUFU.RSQ R21, R21 ;  /* 0x0000001500157308 */ /* 0x000e240000001400 */
[C---:B0-----:R-:W-:Y:S02]  /*0640*/  FMUL.FTZ R9, R21.reuse, R9 ;  /* 0x0000000915097220 */ /* 0x041fe40000410000 */
        /* <DEDUP_REMOVED lines=15> */
[----:B------:R-:W-:Y:S01]  /*0740*/  USHF.R.S32.HI UR5, URZ, 0x1f, UR9 ;  /* 0x0000001f3f057899 */ /* 0x000fe20008011409 */
[----:B------:R-:W-:Y:S01]  /*0750*/  HFMA2.MMA R19, -RZ, RZ, 0, 0 ;  /* 0x00000000ff137435 */ /* 0x000fe200000001ff */
[----:B------:R-:W-:Y:S01]  /*0760*/  USHF.R.S32.HI UR4, URZ, 0x1, UR4 ;  /* 0x000000013f047899 */ /* 0x000fe20008011404 */
[----:B------:R-:W-:-:S03]  /*0770*/  IADD3 R6, R6, 0x2, RZ ;  /* 0x0000000206067810 */ /* 0x000fc60007ffe0ff */
[----:B------:R-:W-:Y:S01]  /*0780*/  USHF.R.S32.HI UR8, URZ, 0x1f, UR4 ;  /* 0x0000001f3f087899 */ /* 0x000fe20008011404 */
[----:B------:R-:W-:Y:S02]  /*0790*/  SHF.R.U32.HI R18, RZ, 0x1, R6 ;  /* 0x00000001ff127819 */ /* 0x000fe40000011606 */
[----:B------:R-:W-:-:S03]  /*07a0*/  MOV R16, UR4 ;  /* 0x0000000400107c02 */ /* 0x000fc60008000f00 */
[----:B------:R-:W-:Y:S01]  /*07b0*/  MOV R17, UR8 ;  /* 0x0000000800117c02 */ /* 0x000fe20008000f00 */
[----:B--2---:R-:W-:Y:S02]  /*07c0*/  IMAD R7, R11, c[0x0][0x19c], RZ ;  /* 0x000067000b077a24 */ /* 0x004fe400078e02ff */
[----:B------:R-:W-:-:S04]  /*07d0*/  IMAD.WIDE.U32 R14, R10, c[0x0][0x19c], R12 ;  /* 0x000067000a0e7a25 */ /* 0x000fc800078e000c */
[----:B------:R-:W-:Y:S01]  /*07e0*/  IMAD R13, R10, UR5, R7 ;  /* 0x000000050a0d7c24 */ /* 0x000fe2000f8e0207 */
[----:B------:R-:W-:Y:S01]  /*07f0*/  LEA R6, P0, R14, c[0x0][0x188], 0x1 ;  /* 0x000062000e067a11 */ /* 0x000fe200078008ff */
[----:B------:R-:W-:-:S04]  /*0800*/  IMAD.WIDE.U32 R16, R10, c[0x0][0x19c], R16 ;  /* 0x000067000a107a25 */ /* 0x000fc800078e0010 */
[----:B------:R-:W-:Y:S01]  /*0810*/  IMAD.IADD R7, R13, 0x1, R15 ;  /* 0x000000010d077824 */ /* 0x000fe200078e020f */
[-C--:B------:R-:W-:Y:S01]  /*0820*/  IADD3 R8, P2, R12, R16.reuse, RZ ;  /* 0x000000100c087210 */ /* 0x080fe20007f5e0ff */
[----:B------:R-:W-:Y:S01]  /*0830*/  IMAD.WIDE.U32 R10, R10, c[0x0][0x19c], R18 ;  /* 0x000067000a0a7a25 */ /* 0x000fe200078e0012 */
[----:B------:R-:W-:Y:S02]  /*0840*/  IADD3 R17, R17, R13, RZ ;  /* 0x0000000d11117210 */ /* 0x000fe40007ffe0ff */
[----:B------:R-:W-:Y:S01]  /*0850*/  IADD3 R18, P3, R18, R16, RZ ;  /* 0x0000001012127210 */ /* 0x000fe20007f7e0ff */
[----:B------:R-:W-:Y:S01]  /*0860*/  IMAD.IADD R13, R13, 0x1, R11 ;  /* 0x000000010d0d7824 */ /* 0x000fe200078e020b */
[----:B------:R-:W-:Y:S02]  /*0870*/  LEA.HI.X R7, R14, c[0x0][0x18c], R7, 0x1, P0 ;  /* 0x000063000e077a11 */ /* 0x000fe400000f0c07 */
[----:B------:R-:W-:Y:S02]  /*0880*/  LEA R16, P1, R8, c[0x0][0x188], 0x1 ;  /* 0x0000620008107a11 */ /* 0x000fe400078208ff */
[-C--:B------:R-:W-:Y:S01]  /*0890*/  IADD3.X R15, RZ, R17.reuse, RZ, P2, !PT ;  /* 0x00000011ff0f7210 */ /* 0x080fe200017fe4ff */
[----:B------:R-:W2:Y:S01]  /*08a0*/  LDG.E.U16.CONSTANT R6, [R6.64] ;  /* 0x0000000606067981 */ /* 0x000ea2000c1e9500 */
[----:B------:R-:W-:-:S02]  /*08b0*/  IADD3.X R11, RZ, R17, RZ, P3, !PT ;  /* 0x00000011ff0b7210 */ /* 0x000fc40001ffe4ff */
[----:B------:R-:W-:Y:S02]  /*08c0*/  LEA R14, P2, R18, c[0x0][0x188], 0x1 ;  /* 0x00006200120e7a11 */ /* 0x000fe400078408ff */
        /* <DEDUP_REMOVED lines=19> */
.L_x_2411:
[----:B------:R-:W-:Y:S05]  /*0a00*/  BSYNC B0 ;  /* 0x0000000000007941 */ /* 0x000fea0003800000 */
.L_x_2410:
[----:B------:R-:W-:Y:S02]  /*0a10*/  F2FP.PACK_AB R9, R9, R4 ;  /* 0x000000040909723e */ /* 0x000fe400000000ff */
[----:B------:R-:W-:-:S05]  /*0a20*/  F2FP.PACK_AB R8, R5, R0 ;  /* 0x000000000508723e */ /* 0x000fca00000000ff */
[----:B------:R-:W-:Y:S01]  /*0a30*/  STG.E.64 [R2.64], R8 ;  /* 0x0000000802007986 */ /* 0x000fe2000c101b06 */
[----:B------:R-:W-:Y:S05]  /*0a40*/  EXIT ;  /* 0x000000000000794d */ /* 0x000fea0003800000 */
.L_x_2412:
        /* <DEDUP_REMOVED lines=11> */
.L_x_3927:


//--------------------- .text._ZN12tensorrt_llm7kernels21fusedQKNormRopeKernelIN3c104HalfENS2_8BFloat16ELi64ELb0EEEvPviiifPKvS7_S7_PKlii --------------------------
	.section	.text._ZN12tensorrt_llm7kernels21fusedQKNormRopeKernelIN3c104HalfENS2_8BFloat16ELi64ELb0EEEvPviiifPKvS7_S7_PKlii,"ax",@progbits
	.sectioninfo	@"SHI_REGISTERS=23"
	.align	128
        .global         _ZN12tensorrt_llm7kernels21fusedQKNormRopeKernelIN3c104HalfENS2_8BFloat16ELi64ELb0EEEvPviiifPKvS7_S7_PKlii
        .type           _ZN12tensorrt_llm7kernels21fusedQKNormRopeKernelIN3c104HalfENS2_8BFloat16ELi64ELb0EEEvPviiifPKvS7_S7_PKlii,@function
        .size           _ZN12tensorrt_llm7kernels21fusedQKNormRopeKernelIN3c104HalfENS2_8BFloat16ELi64ELb0EEEvPviiifPKvS7_S7_PKlii,(.L_x_3767 - _ZN12tensorrt_llm7kernels21fusedQKNormRopeKernelIN3c104HalfENS2_8BFloat16ELi64ELb0EEEvPviiifPKvS7_S7_PKlii)
        .other          _ZN12tensorrt_llm7kernels21fusedQKNormRopeKernelIN3c104HalfENS2_8BFloat16ELi64ELb0EEEvPviiifPKvS7_S7_PKlii,@"STO_CUDA_ENTRY STV_DEFAULT"
_ZN12tensorrt_llm7kernels21fusedQKNormRopeKernelIN3c104HalfENS2_8BFloat16ELi64ELb0EEEvPviiifPKvS7_S7_PKlii:
.text._ZN12tensorrt_llm7kernels21fusedQKNormRopeKernelIN3c104HalfENS2_8BFloat16ELi64ELb0EEEvPviiifPKvS7_S7_PKlii:
        /* <DEDUP_REMOVED lines=57> */
[----:B------:R-:W3:Y:S04]  /*0390*/  @P0 LDG.E.U16 R6, [R12.64] ;  /* 0x000000040c060981 */ /* 0x000ee8000c1e1500 */
[----:B------:R-:W4:Y:S04]  /*03a0*/  @P0 LDG.E.U16 R8, [R12.64+0x2] ;  /* 0x000002040c080981 */ /* 0x000f28000c1e1500 */
[----:B------:R-:W5:Y:S04]  /*03b0*/  @!P0 LDG.E.U16 R7, [R14.64] ;  /* 0x000000040e078981 */ /* 0x000f68000c1e1500 */
[----:B------:R-:W5:Y:S01]  /*03c0*/  @!P0 LDG.E.U16 R11, [R14.64+0x2] ;  /* 0x000002040e0b8981 */ /* 0x000f62000c1e1500 */
[----:B------:R-:W-:Y:S01]  /*03d0*/  BSSY B0, `(.L_x_2413) ;  /* 0x000008e000007945 */ /* 0x000fe20003800000 */
[----:B--2---:R-:W-:-:S02]  /*03e0*/  HADD2.F32 R10, -RZ, R9.H0_H0 ;  /* 0x20000009ff0a7230 */ /* 0x004fc40000004100 */
[----:B------:R-:W-:-:S03]  /*03f0*/  HADD2.F32 R9, -RZ, R9.H1_H1 ;  /* 0x30000009ff097230 */ /* 0x000fc60000004100 */
[----:B------:R-:W-:Y:S01]  /*0400*/  FFMA.FTZ R16, R10, R10, RZ ;  /* 0x0000000a0a107223 */ /* 0x000fe200000100ff */
[----:B---3--:R-:W-:-:S03]  /*0410*/  @P0 HADD2.F32 R6, -RZ, R6.H0_H0 ;  /* 0x20000006ff060230 */ /* 0x008fc60000004100 */
[----:B------:R-:W-:Y:S01]  /*0420*/  FFMA.FTZ R16, R9, R9, R16 ;  /* 0x0000000909107223 */ /* 0x000fe20000010010 */
[----:B----4-:R-:W-:-:S04]  /*0430*/  @P0 HADD2.F32 R8, -RZ, R8.H0_H0 ;  /* 0x20000008ff080230 */ /* 0x010fc80000004100 */
[----:B------:R-:W0:Y:S01]  /*0440*/  SHFL.BFLY PT, R17, R16, 0x10, 0x1f ;  /* 0x0e001f0010117f89 */ /* 0x000e2200000e0000 */
[----:B-----5:R-:W-:Y:S02]  /*0450*/  @!P0 HADD2.F32 R6, -RZ, R7.H0_H0 ;  /* 0x20000007ff068230 */ /* 0x020fe40000004100 */
[----:B------:R-:W-:Y:S01]  /*0460*/  @!P0 HADD2.F32 R8, -RZ, R11.H0_H0 ;  /* 0x2000000bff088230 */ /* 0x000fe20000004100 */
[----:B0-----:R-:W-:Y:S02]  /*0470*/  FADD.FTZ R17, R16, R17 ;  /* 0x0000001110117221 */ /* 0x001fe40000010000 */
[----:B------:R-:W-:-:S03]  /*0480*/  IMAD.MOV.U32 R16, RZ, RZ, c[0x0][0x19c] ;  /* 0x00006700ff107624 */ /* 0x000fc600078e00ff */
[----:B------:R-:W0:Y:S02]  /*0490*/  SHFL.BFLY PT, R18, R17, 0x8, 0x1f ;  /* 0x0d001f0011127f89 */ /* 0x000e2400000e0000 */
[----:B0-----:R-:W-:-:S05]  /*04a0*/  FADD.FTZ R18, R17, R18 ;  /* 0x0000001211127221 */ /* 0x001fca0000010000 */
[----:B------:R-:W0:Y:S02]  /*04b0*/  SHFL.BFLY PT, R13, R18, 0x4, 0x1f ;  /* 0x0c801f00120d7f89 */ /* 0x000e2400000e0000 */
[----:B0-----:R-:W-:-:S05]  /*04c0*/  FADD.FTZ R19, R18, R13 ;  /* 0x0000000d12137221 */ /* 0x001fca0000010000 */
[----:B------:R-:W0:Y:S02]  /*04d0*/  SHFL.BFLY PT, R12, R19, 0x2, 0x1f ;  /* 0x0c401f00130c7f89 */ /* 0x000e2400000e0000 */
[----:B0-----:R-:W-:Y:S02]  /*04e0*/  FADD.FTZ R14, R19, R12 ;  /* 0x0000000c130e7221 */ /* 0x001fe40000010000 */
[----:B------:R-:W-:-:S03]  /*04f0*/  IMAD.MOV.U32 R12, RZ, RZ, 0x3c800000 ;  /* 0x3c800000ff0c7424 */ /* 0x000fc600078e00ff */
[----:B------:R-:W0:Y:S02]  /*0500*/  SHFL.BFLY PT, R13, R14, 0x1, 0x1f ;  /* 0x0c201f000e0d7f89 */ /* 0x000e2400000e0000 */
[----:B0-----:R-:W-:-:S04]  /*0510*/  FADD.FTZ R13, R14, R13 ;  /* 0x0000000d0e0d7221 */ /* 0x001fc80000010000 */
[----:B------:R-:W-:Y:S01]  /*0520*/  FFMA.FTZ R15, R13, R12, c[0x0][0x174] ;  /* 0x00005d000d0f7623 */ /* 0x000fe2000001000c */
[----:B------:R-:W-:Y:S01]  /*0530*/  HFMA2.MMA R12, -RZ, RZ, 0, 0 ;  /* 0x00000000ff0c7435 */ /* 0x000fe200000001ff */
[----:B------:R-:W-:-:S04]  /*0540*/  IMAD.MOV.U32 R13, RZ, RZ, c[0x0][0x19c] ;  /* 0x00006700ff0d7624 */ /* 0x000fc800078e00ff */
[----:B------:R-:W0:Y:S05]  /*0550*/  MUFU.RSQ R15, R15 ;  /* 0x0000000f000f7308 */ /* 0x000e2a0000001400 */
[----:B------:R-:W-:-:S05]  /*0560*/  IMAD.HI.U32 R12, R5, R16, R12 ;  /* 0x00000010050c7227 */ /* 0x000fca00078e000c */
[----:B------:R-:W-:-:S04]  /*0570*/  SHF.R.S32.HI R17, RZ, 0x1, R12 ;  /* 0x00000001ff117819 */ /* 0x000fc8000001140c */
        /* <DEDUP_REMOVED lines=19> */
[----:B------:R-:W-:Y:S05]  /*06b0*/  CALL.REL.NOINC `($__internal_131_$__cuda_sm70_warpsync) ;  /* 0x0000075000007944 */ /* 0x000fea0003c00000 */
.L_x_2415:
        /* <DEDUP_REMOVED lines=8> */
.L_x_2419:
        /* <DEDUP_REMOVED lines=42> */
.L_x_2420:
        /* <DEDUP_REMOVED lines=43> */
[----:B------:R-:W-:Y:S05]  /*0c90*/  CALL.REL.NOINC `($__internal_131_$__cuda_sm70_warpsync) ;  /* 0x0000017000007944 */ /* 0x000fea0003c00000 */
.L_x_2418:
[----:B------:R-:W-:-:S06]  /*0ca0*/  NOP ;  /* 0x0000000000007918 */ /* 0x000fcc0000000000 */
.L_x_2414:
[----:B------:R-:W-:Y:S05]  /*0cb0*/  BSYNC B0 ;  /* 0x0000000000007941 */ /* 0x000fea0003800000 */
.L_x_2413:
[----:B------:R-:W-:-:S05]  /*0cc0*/  F2FP.PACK_AB R7, R7, R6 ;  /* 0x000000060707723e */ /* 0x000fca00000000ff */
[----:B------:R-:W-:Y:S01]  /*0cd0*/  STG.E [R2.64], R7 ;  /* 0x0000000702007986 */ /* 0x000fe2000c101904 */
[----:B------:R-:W-:Y:S05]  /*0ce0*/  EXIT ;  /* 0x000000000000794d */ /* 0x000fea0003800000 */
.L_x_2416:
[----:B------:R-:W-:Y:S01]  /*0cf0*/  IMAD.MOV.U32 R14, RZ, RZ, R6 ;  /* 0x000000ffff0e7224 */ /* 0x000fe200078e0006 */
[----:B------:R-:W-:Y:S01]  /*0d00*/  MOV R16, 0xffffffff ;  /* 0xffffffff00107802 */ /* 0x000fe20000000f00 */
[----:B------:R-:W-:Y:S01]  /*0d10*/  IMAD.MOV.U32 R15, RZ, RZ, 0x1f ;  /* 0x0000001fff0f7424 */ /* 0x000fe200078e00ff */
[----:B------:R-:W-:Y:S02]  /*0d20*/  MOV R12, 0xd40 ;  /* 0x00000d40000c7802 */ /* 0x000fe40000000f00 */
[----:B------:R-:W-:Y:S05]  /*0d30*/  CALL.REL.NOINC `($__internal_130_$__cuda_sm70_shflsync_bfly_p) ;  /* 0x0000009000007944 */ /* 0x000fea0003c00000 */
[----:B-1----:R-:W-:Y:S01]  /*0d40*/  IMAD.MOV.U32 R12, RZ, RZ, R14 ;  /* 0x000000ffff0c7224 */ /* 0x002fe200078e000e */
[----:B0-----:R-:W-:Y:S05]  /*0d50*/  BRA `(.L_x_2419) ;  /* 0xfffff9e000007947 */ /* 0x001fea000383ffff */
.L_x_2417:
[----:B------:R-:W-:Y:S01]  /*0d60*/  IMAD.MOV.U32 R14, RZ, RZ, R7 ;  /* 0x000000ffff0e7224 */ /* 0x000fe200078e0007 */
[----:B------:R-:W-:Y:S01]  /*0d70*/  MOV R15, 0x1f ;  /* 0x0000001f000f7802 */ /* 0x000fe20000000f00 */
[----:B------:R-:W-:Y:S01]  /*0d80*/  IMAD.MOV.U32 R16, RZ, RZ, -0x1 ;  /* 0xffffffffff107424 */ /* 0x000fe200078e00ff */
[----:B------:R-:W-:Y:S02]  /*0d90*/  MOV R12, 0xdb0 ;  /* 0x00000db0000c7802 */ /* 0x000fe40000000f00 */
[----:B------:R-:W-:Y:S05]  /*0da0*/  CALL.REL.NOINC `($__internal_130_$__cuda_sm70_shflsync_bfly_p) ;  /* 0x0000002000007944 */ /* 0x000fea0003c00000 */
[----:B01----:R-:W-:Y:S01]  /*0db0*/  IMAD.MOV.U32 R11, RZ, RZ, R14 ;  /* 0x000000ffff0b7224 */ /* 0x003fe200078e000e */
[----:B------:R-:W-:Y:S05]  /*0dc0*/  BRA `(.L_x_2420) ;  /* 0xfffffc1000007947 */ /* 0x000fea000383ffff */
        .weak           $__internal_130_$__cuda_sm70_shflsync_bfly_p
        .type           $__internal_130_$__cuda_sm70_shflsync_bfly_p,@function
        .size           $__internal_130_$__cuda_sm70_shflsync_bfly_p,($__internal_131_$__cuda_sm70_warpsync - $__internal_130_$__cuda_sm70_shflsync_bfly_p)
$__internal_130_$__cuda_sm70_shflsync_bfly_p:
[----:B------:R-:W-:Y:S01]  /*0dd0*/  HFMA2.MMA R13, -RZ, RZ, 0, 0 ;  /* 0x00000000ff0d7435 */ /* 0x000fe200000001ff */
[----:B------:R-:W-:Y:S04]  /*0de0*/  WARPSYNC R16 ;  /* 0x0000001000007348 */ /* 0x000fe80003800000 */
[----:B------:R0:W1:Y:S01]  /*0df0*/  SHFL.BFLY PT, R14, R14, R11, R15 ;  /* 0x0c00000b0e0e7389 */ /* 0x00006200000e000f */
[----:B------:R-:W-:Y:S05]  /*0e00*/  RET.REL.NODEC R12 `(_ZN12tensorrt_llm7kernels21fusedQKNormRopeKernelIN3c104HalfENS2_8BFloat16ELi64ELb0EEEvPviiifPKvS7_S7_PKlii) ;  /* 0xfffff1f00c007950 */ /* 0x000fea0003c3ffff */
        .weak           $__internal_131_$__cuda_sm70_warpsync
        .type           $__internal_131_$__cuda_sm70_warpsync,@function
        .size           $__internal_131_$__cuda_sm70_warpsync,(.L_x_3767 - $__internal_131_$__cuda_sm70_warpsync)
$__internal_131_$__cuda_sm70_warpsync:
[----:B------:R-:W-:Y:S01]  /*0e10*/  IMAD.MOV.U32 R13, RZ, RZ, 0x0 ;  /* 0x00000000ff0d7424 */ /* 0x000fe200078e00ff */
[----:B------:R-:W-:Y:S04]  /*0e20*/  WARPSYNC R11 ;  /* 0x0000000b00007348 */ /* 0x000fe80003800000 */
[----:B------:R-:W-:Y:S05]  /*0e30*/  RET.REL.NODEC R12 `(_ZN12tensorrt_llm7kernels21fusedQKNormRopeKernelIN3c104HalfENS2_8BFloat16ELi64ELb0EEEvPviiifPKvS7_S7_PKlii) ;  /* 0xfffff1c00c007950 */ /* 0x000fea0003c3ffff */
.L_x_2421:
        /* <DEDUP_REMOVED lines=12> */
.L_x_3767:


//--------------------- .text._ZN12tensorrt_llm7kernels21fusedQKNormRopeKernelIN3c104HalfENS2_8BFloat16ELi64ELb1EEEvPviiifPKvS7_S7_PKlii --------------------------
	.section	.text._ZN12tensorrt_llm7kernels21fusedQKNormRopeKernelIN3c104HalfENS2_8BFloat16ELi64ELb1EEEvPviiifPKvS7_S7_PKlii,"ax",@progbits
	.sectioninfo	@"SHI_REGISTERS=23"
	.align	128
        .global         _ZN12tensorrt_llm7kernels21fusedQKNormRopeKernelIN3c104HalfENS2_8BFloat16ELi64ELb1EEEvPviiifPKvS7_S7_PKlii
        .type           _ZN12tensorrt_llm7kernels21fusedQKNormRopeKernelIN3c104HalfENS2_8BFloat16ELi64ELb1EEEvPviiifPKvS7_S7_PKlii,@function
        .size           _ZN12tensorrt_llm7kernels21fusedQKNormRopeKernelIN3c104HalfENS2_8BFloat16ELi64ELb1EEEvPviiifPKvS7_S7_PKlii,(.L_x_3929 - _ZN12tensorrt_llm7kernels21fusedQKNormRopeKernelIN3c104HalfENS2_8BFloat16ELi64ELb1EEEvPviiifPKvS7_S7_PKlii)
        .other          _ZN12tensorrt_llm7kernels21fusedQKNormRopeKernelIN3c104HalfENS2_8BFloat16ELi64ELb1EEEvPviiifPKvS7_S7_PKlii,@"STO_CUDA_ENTRY STV_DEFAULT"
_ZN12tensorrt_llm7kernels21fusedQKNormRopeKernelIN3c104HalfENS2_8BFloat16ELi64ELb1EEEvPviiifPKvS7_S7_PKlii:
.text._ZN12tensorrt_llm7kernels21fusedQKNormRopeKernelIN3c104HalfENS2_8BFloat16ELi64ELb1EEEvPviiifPKvS7_S7_PKlii:
[----:B------:R-:W-:Y:S02]  /*0000*/  MOV R1, c[0x0][0x28] ;  /* 0x00000a0000017a02 */ /* 0x000fe40000000f00 */
        /* <DEDUP_REMOVED lines=74> */
[----:B0-----:R-:W-:Y:S01]  /*04b0*/  FADD.FTZ R20, R19, R14 ;  /* 0x0000000e13147221 */ /* 0x001fe20000010000 */
[----:B------:R-:W-:-:S04]  /*04c0*/  MOV R14, 0x3c800000 ;  /* 0x3c800000000e7802 */ /* 0x000fc80000000f00 */
[----:B------:R-:W0:Y:S02]  /*04d0*/  SHFL.BFLY PT, R15, R20, 0x2, 0x1f ;  /* 0x0c401f00140f7f89 */ /* 0x000e2400000e0000 */
[----:B0-----:R-:W-:-:S05]  /*04e0*/  FADD.FTZ R16, R20, R15 ;  /* 0x0000000f14107221 */ /* 0x001fca0000010000 */
[----:B------:R-:W0:Y:S02]  /*04f0*/  SHFL.BFLY PT, R15, R16, 0x1, 0x1f ;  /* 0x0c201f00100f7f89 */ /* 0x000e2400000e0000 */
[----:B0-----:R-:W-:-:S04]  /*0500*/  FADD.FTZ R15, R16, R15 ;  /* 0x0000000f100f7221 */ /* 0x001fc80000010000 */
[----:B------:R-:W-:Y:S01]  /*0510*/  FFMA.FTZ R17, R15, R14, c[0x0][0x174] ;  /* 0x00005d000f117623 */ /* 0x000fe2000001000e */
[----:B------:R-:W-:Y:S01]  /*0520*/  MOV R14, RZ ;  /* 0x000000ff000e7202 */ /* 0x000fe20000000f00 */
[----:B------:R-:W-:Y:S02]  /*0530*/  IMAD.MOV.U32 R15, RZ, RZ, c[0x0][0x19c] ;  /* 0x00006700ff0f7624 */ /* 0x000fe400078e00ff */
[----:B------:R-:W0:Y:S02]  /*0540*/  MUFU.RSQ R18, R17 ;  /* 0x0000001100127308 */ /* 0x000e240000001400 */
        /* <DEDUP_REMOVED lines=8> */
[----:B------:R-:W-:-:S05]  /*05d0*/  MOV R7, 0x8 ;  /* 0x0000000800077802 */ /* 0x000fca0000000f00 */
        /* <DEDUP_REMOVED lines=11> */
[----:B------:R-:W-:Y:S02]  /*0690*/  IADD3 R9, R13, R9, RZ ;  /* 0x000000090d097210 */ /* 0x000fe40007ffe0ff */
        /* <DEDUP_REMOVED lines=12> */
.L_x_2423:
[----:B------:R-:W-:Y:S05]  /*0760*/  BSYNC B0 ;  /* 0x0000000000007941 */ /* 0x000fea0003800000 */
.L_x_2422:
[----:B------:R-:W-:-:S05]  /*0770*/  F2FP.PACK_AB R11, R10, R11 ;  /* 0x0000000b0a0b723e */ /* 0x000fca00000000ff */
[----:B------:R-:W-:Y:S01]  /*0780*/  STG.E [R4.64], R11 ;  /* 0x0000000b04007986 */ /* 0x000fe2000c101904 */
[----:B------:R-:W-:Y:S05]  /*0790*/  EXIT ;  /* 0x000000000000794d */ /* 0x000fea0003800000 */
.L_x_2424:
        /* <DEDUP_REMOVED lines=14> */
.L_x_3929:


//--------------------- .text._ZN12tensorrt_llm7kernels32fusedQKNormRopeKernelNTokenHeadsIN3c104HalfES3_Li256ELb0ELi8EEEvPviiifPKvS6_S6_PKlii --------------------------
	.section	.text._ZN12tensorrt_llm7kernels32fusedQKNormRopeKernelNTokenHeadsIN3c104HalfES3_Li256ELb0ELi8EEEvPviiifPKvS6_S6_PKlii,"ax",@progbits
	.sectioninfo	@"SHI_REGISTERS=56"
	.align	128
        .global         _ZN12tensorrt_llm7kernels32fusedQKNormRopeKernelNTokenHeadsIN3c104HalfES3_Li256ELb0ELi8EEEvPviiifPKvS6_S6_PKlii
        .type           _ZN12tensorrt_llm7kernels32fusedQKNormRopeKernelNTokenHeadsIN3c104HalfES3_Li256ELb0ELi8EEEvPviiifPKvS6_S6_PKlii,@function
        .size           _ZN12tensorrt_llm7kernels32fusedQKNormRopeKernelNTokenHeadsIN3c104HalfES3_Li256ELb0ELi8EEEvPviiifPKvS6_S6_PKlii,(.L_x_3769 - _ZN12tensorrt_llm7kernels32fusedQKNormRopeKernelNTokenHeadsIN3c104HalfES3_Li256ELb0ELi8EEEvPviiifPKvS6_S6_PKlii)
        .other          _ZN12tensorrt_llm7kernels32fusedQKNormRopeKernelNTokenHeadsIN3c104HalfES3_Li256ELb0ELi8EEEvPviiifPKvS6_S6_PKlii,@"STO_CUDA_ENTRY STV_DEFAULT"
_ZN12tensorrt_llm7kernels32fusedQKNormRopeKernelNTokenHeadsIN3c104HalfES3_Li256ELb0ELi8EEEvPviiifPKvS6_S6_PKlii:
.text._ZN12tensorrt_llm7kernels32fusedQKNormRopeKernelNTokenHeadsIN3c104HalfES3_Li256ELb0ELi8EEEvPviiifPKvS6_S6_PKlii:
        /* <DEDUP_REMOVED lines=74> */
.L_x_2429:
        /* <DEDUP_REMOVED lines=45> */
.L_x_2428:
[----:B------:R-:W-:Y:S05]  /*0770*/  BSYNC B1 ;  /* 0x0000000000017941 */ /* 0x000fea0003800000 */
.L_x_2427:
        /* <DEDUP_REMOVED lines=9> */
.L_x_2430:
        /* <DEDUP_REMOVED lines=16> */
.L_x_2426:
[----:B------:R-:W-:Y:S05]  /*0910*/  BSYNC B0 ;  /* 0x0000000000007941 */ /* 0x000fea0003800000 */
.L_x_2425:
        /* <DEDUP_REMOVED lines=36> */
.L_x_2435:
        /* <DEDUP_REMOVED lines=13> */
.L_x_2434:
[----:B------:R-:W-:Y:S05]  /*0c30*/  BSYNC B1 ;  /* 0x0000000000017941 */ /* 0x000fea0003800000 */
.L_x_2433:
        /* <DEDUP_REMOVED lines=22> */
.L_x_2438:
        /* <DEDUP_REMOVED lines=23> */
[C---:B------:R-:W-:Y:S02]  /*0f10*/  IADD3 R12, R4.reuse, 0x1800, RZ ;  /* 0x00001800040c7810 */ /* 0x040fe40007ffe0ff */
[----:B--2---:R-:W-:Y:S01]  /*0f20*/  IADD3 R25, R11, R14, RZ ;  /* 0x0000000e0b197210 */ /* 0x004fe20007ffe0ff */
[----:B------:R1:W-:Y:S01]  /*0f30*/  LDGSTS.E.BYPASS.128 [R45], [R8.64+-0x800] ;  /* 0x00000800082d7fae */ /* 0x0003e2000b901c4a */
[----:B------:R-:W-:Y:S01]  /*0f40*/  IADD3 R4, P3, R4, 0x2000, RZ ;  /* 0x0000200004047810 */ /* 0x000fe20007f7e0ff */
[----:B---3--:R-:W-:-:S02]  /*0f50*/  IMAD.IADD R41, R19, 0x1, R14 ;  /* 0x0000000113297824 */ /* 0x008fc400078e020e */
[----:B------:R2:W-:Y:S01]  /*0f60*/  LDGSTS.E.BYPASS.128 [R31], [R8.64+-0x600] ;  /* 0x00000a00081f7fae */ /* 0x0005e2000b901c4a */
[----:B------:R-:W-:Y:S02]  /*0f70*/  IADD3.X R15, RZ, R15, RZ, P3, !PT ;  /* 0x0000000fff0f7210 */ /* 0x000fe40001ffe4ff */
[----:B----4-:R-:W-:Y:S01]  /*0f80*/  IADD3 R6, P2, R6, 0x2000, RZ ;  /* 0x0000200006067810 */ /* 0x010fe20007f5e0ff */
[----:B------:R3:W-:Y:S01]  /*0f90*/  LDGSTS.E.BYPASS.128 [R29], [R8.64+-0x400] ;  /* 0x00000c00081d7fae */ /* 0x0007e2000b901c4a */
[----:B------:R-:W-:-:S03]  /*0fa0*/  IADD3 R33, R17, R14, RZ ;  /* 0x0000000e11217210 */ /* 0x000fc60007ffe0ff */
        /* <DEDUP_REMOVED lines=16> */
.L_x_2437:
[----:B------:R-:W-:Y:S05]  /*10b0*/  BSYNC B1 ;  /* 0x0000000000017941 */ /* 0x000fea0003800000 */
.L_x_2436:
        /* <DEDUP_REMOVED lines=32> */
.L_x_2440:
[----:B------:R-:W-:Y:S05]  /*12c0*/  BSYNC B1 ;  /* 0x0000000000017941 */ /* 0x000fea0003800000 */
.L_x_2439:
        /* <DEDUP_REMOVED lines=15> */
.L_x_2432:
[----:B------:R-:W-:Y:S05]  /*13c0*/  BSYNC B0 ;  /* 0x0000000000007941 */ /* 0x000fea0003800000 */
.L_x_2431:
[----:B------:R-:W0:Y:S01]  /*13d0*/  LDGDEPBAR ;  /* 0x00000000000079af */ /* 0x000e220000000000 */
[----:B------:R-:W-:-:S04]  /*13e0*/  DEPBAR.LE SB0, 0x1 ;  /* 0x000080400000791a */ /* 0x000fc80000000000 */
[----:B------:R-:W-:Y:S05]  /*13f0*/  @!P1 EXIT ;  /* 0x000000000000994d */ /* 0x000fea0003800000 */
[----:B-1----:R-:W-:Y:S01]  /*1400*/  HFMA2.MMA R13, -RZ, RZ, 0, 1.1920928955078125e-07 ;  /* 0x00000002ff0d7435 */ /* 0x002fe200000001ff */
[----:B------:R-:W-:-:S09]  /*1410*/  IMAD.SHL.U32 R34, R36, 0x8, RZ ;  /* 0x0000000824227824 */ /* 0x000fd200078e00ff */
        /* <DEDUP_REMOVED lines=19> */
[----:B------:R-:W-:Y:S01]  /*1550*/  IMAD.IADD R9, R34, 0x1, R34 ;  /* 0x0000000122097824 */ /* 0x000fe200078e0222 */
[----:B------:R-:W-:Y:S01]  /*1560*/  UMOV UR4, URZ ;  /* 0x0000003f00047c82 */ /* 0x000fe20008000000 */
[----:B------:R-:W-:Y:S01]  /*1570*/  LEA R34, R3, R34, 0xb ;  /* 0x0000002203227211 */ /* 0x000fe200078e58ff */
        /* <DEDUP_REMOVED lines=57> */
[----:B------:R-:W-:Y:S01]  /*1910*/  SHF.L.U32 R33, R36, 0x4, RZ ;  /* 0x0000000424217819 */ /* 0x000fe200000006ff */
[----:B------:R-:W-:Y:S01]  /*1920*/  IMAD R28, R28, UR9, R45 ;  /* 0x000000091c1c7c24 */ /* 0x000fe2000f8e022d */
[----:B------:R-:W-:Y:S01]  /*1930*/  ISETP.LT.U32.AND P6, PT, R14, UR9, PT ;  /* 0x000000090e007c0c */ /* 0x000fe2000bfc1070 */
[----:B------:R-:W-:Y:S01]  /*1940*/  IMAD R31, R0, R5, RZ ;  /* 0x00000005001f7224 */ /* 0x000fe200078e02ff */
[----:B------:R-:W-:Y:S01]  /*1950*/  ISETP.LT.U32.AND P2, PT, R15, UR9, PT ;  /* 0x000000090f007c0c */ /* 0x000fe2000bf41070 */
[----:B------:R-:W-:Y:S01]  /*1960*/  IMAD.MOV.U32 R32, RZ, RZ, RZ ;  /* 0x000000ffff207224 */ /* 0x000fe200078e00ff */
        /* <DEDUP_REMOVED lines=12> */
[----:B------:R-:W-:Y:S02]  /*1a30*/  @!P3 IADD3 R28, R28, -UR9, RZ ;  /* 0x800000091c1cbc10 */ /* 0x000fe4000fffe0ff */
[----:B------:R-:W-:Y:S02]  /*1a40*/  ISETP.LT.U32.AND P6, PT, R6, UR9, PT ;  /* 0x0000000906007c0c */ /* 0x000fe4000bfc1070 */
[----:B------:R-:W-:-:S02]  /*1a50*/  ISETP.LT.U32.AND P2, PT, R14, UR9, PT ;  /* 0x000000090e007c0c */ /* 0x000fc4000bf41070 */
[----:B------:R-:W-:Y:S02]  /*1a60*/  ISETP.LT.U32.AND P3, PT, R15, UR9, PT ;  /* 0x000000090f007c0c */ /* 0x000fe4000bf61070 */
[----:B------:R-:W-:Y:S02]  /*1a70*/  ISETP.LT.U32.AND P5, PT, R28, UR9, PT ;  /* 0x000000091c007c0c */ /* 0x000fe4000bfa1070 */
[----:B------:R-:W-:Y:S02]  /*1a80*/  @!P0 IADD3 R12, R12, -UR9, RZ ;  /* 0x800000090c0c8c10 */ /* 0x000fe4000fffe0ff */
[----:B------:R-:W-:Y:S02]  /*1a90*/  @!P1 IADD3 R13, R13, -UR9, RZ ;  /* 0x800000090d0d9c10 */ /* 0x000fe4000fffe0ff */
[----:B------:R-:W-:Y:S02]  /*1aa0*/  ISETP.GE.AND P4, PT, R2, RZ, PT ;  /* 0x000000ff0200720c */ /* 0x000fe40003f86270 */
[----:B------:R-:W-:-:S02]  /*1ab0*/  @!P6 IADD3 R6, R6, -UR9, RZ ;  /* 0x800000090606ec10 */ /* 0x000fc4000fffe0ff */
[----:B------:R-:W-:Y:S02]  /*1ac0*/  ISETP.GE.AND P0, PT, R41, RZ, PT ;  /* 0x000000ff2900720c */ /* 0x000fe40003f06270 */
[----:B------:R-:W-:Y:S02]  /*1ad0*/  ISETP.GE.AND P1, PT, R40, RZ, PT ;  /* 0x000000ff2800720c */ /* 0x000fe40003f26270 */
[----:B------:R-:W-:Y:S02]  /*1ae0*/  @!P2 IADD3 R14, R14, -UR9, RZ ;  /* 0x800000090e0eac10 */ /* 0x000fe4000fffe0ff */
[----:B------:R-:W-:Y:S02]  /*1af0*/  @!P3 IADD3 R15, R15, -UR9, RZ ;  /* 0x800000090f0fbc10 */ /* 0x000fe4000fffe0ff */
[----:B------:R-:W-:Y:S01]  /*1b00*/  ISETP.GE.AND P6, PT, R42, RZ, PT ;  /* 0x000000ff2a00720c */ /* 0x000fe20003fc6270 */
[----:B------:R-:W-:Y:S01]  /*1b10*/  @!P4 IMAD.MOV R6, RZ, RZ, -R6 ;  /* 0x000000ffff06c224 */ /* 0x000fe200078e0a06 */
[----:B------:R-:W-:-:S02]  /*1b20*/  ISETP.GE.AND P2, PT, R38, RZ, PT ;  /* 0x000000ff2600720c */ /* 0x000fc40003f46270 */
[----:B------:R-:W-:Y:S01]  /*1b30*/  ISETP.GE.AND P3, PT, R9, RZ, PT ;  /* 0x000000ff0900720c */ /* 0x000fe20003f66270 */
[----:B------:R-:W-:Y:S01]  /*1b40*/  @!P0 IMAD.MOV R13, RZ, RZ, -R13 ;  /* 0x000000ffff0d8224 */ /* 0x000fe200078e0a0d */
[----:B------:R-:W-:Y:S01]  /*1b50*/  @!P5 IADD3 R28, R28, -UR9, RZ ;  /* 0x800000091c1cdc10 */ /* 0x000fe2000fffe0ff */
[----:B------:R-:W-:Y:S01]  /*1b60*/  @!P1 IMAD.MOV R14, RZ, RZ, -R14 ;  /* 0x000000ffff0e9224 */ /* 0x000fe200078e0a0e */
[----:B------:R-:W-:Y:S02]  /*1b70*/  ISETP.NE.AND P5, PT, RZ, c[0x0][0x19c], PT ;  /* 0x00006700ff007a0c */ /* 0x000fe40003fa5270 */
[----:B------:R-:W-:Y:S02]  /*1b80*/  LOP3.LUT R0, RZ, c[0x0][0x19c], RZ, 0x33, !PT ;  /* 0x00006700ff007a12 */ /* 0x000fe400078e33ff */
[----:B------:R-:W-:Y:S02]  /*1b90*/  IADD3 R30, R30, UR6, R33 ;  /* 0x000000061e1e7c10 */ /* 0x000fe4000fffe021 */
[----:B------:R-:W-:-:S02]  /*1ba0*/  @!P6 IADD3 R12, -R12, RZ, RZ ;  /* 0x000000ff0c0ce210 */ /* 0x000fc40007ffe1ff */
[----:B------:R-:W-:Y:S01]  /*1bb0*/  @!P2 IADD3 R15, -R15, RZ, RZ ;  /* 0x000000ff0f0fa210 */ /* 0x000fe20007ffe1ff */
[----:B------:R-:W-:Y:S01]  /*1bc0*/  @!P3 IMAD.MOV R28, RZ, RZ, -R28 ;  /* 0x000000ffff1cb224 */ /* 0x000fe200078e0a1c */
[C---:B------:R-:W-:Y:S02]  /*1bd0*/  SEL R7, R0.reuse, R7, !P5 ;  /* 0x0000000700077207 */ /* 0x040fe40006800000 */
[C---:B------:R-:W-:Y:S02]  /*1be0*/  SEL R6, R0.reuse, R6, !P5 ;  /* 0x0000000600067207 */ /* 0x040fe40006800000 */
        /* <DEDUP_REMOVED lines=13> */
[----:B------:R-:W-:-:S02]  /*1cc0*/  SHF.R.U32.HI R6, RZ, 0x1, R6 ;  /* 0x00000001ff067819 */ /* 0x000fc40000011606 */
[----:B------:R-:W-:Y:S01]  /*1cd0*/  LEA R28, R28, R31, 0x8 ;  /* 0x0000001f1c1c7211 */ /* 0x000fe200078e40ff */
[----:B------:R-:W-:Y:S01]  /*1ce0*/  HADD2.F32 R25, -RZ, R25.H0_H0 ;  /* 0x20000019ff197230 */ /* 0x000fe20000004100 */
[----:B------:R-:W-:Y:S02]  /*1cf0*/  SHF.R.U32.HI R5, RZ, 0x1, R5 ;  /* 0x00000001ff057819 */ /* 0x000fe40000011605 */
[----:B------:R-:W-:Y:S01]  /*1d00*/  SHF.R.U32.HI R4, RZ, 0x1, R4 ;  /* 0x00000001ff047819 */ /* 0x000fe20000011604 */
[----:B------:R-:W-:Y:S01]  /*1d10*/  HADD2.F32 R22, -RZ, R22.H0_H0 ;  /* 0x20000016ff167230 */ /* 0x000fe20000004100 */
[----:B------:R-:W-:Y:S02]  /*1d20*/  SHF.R.U32.HI R3, RZ, 0x1, R3 ;  /* 0x00000001ff037819 */ /* 0x000fe40000011603 */
[----:B------:R-:W-:Y:S01]  /*1d30*/  SHF.R.U32.HI R2, RZ, 0x1, R2 ;  /* 0x00000001ff027819 */ /* 0x000fe20000011602 */
[----:B------:R-:W-:Y:S01]  /*1d40*/  HADD2.F32 R23, -RZ, R23.H0_H0 ;  /* 0x20000017ff177230 */ /* 0x000fe20000004100 */
[----:B------:R-:W-:Y:S01]  /*1d50*/  SHF.R.U32.HI R0, RZ, 0x1, R0 ;  /* 0x00000001ff007819 */ /* 0x000fe20000011600 */
        /* <DEDUP_REMOVED lines=9> */
.L_x_2452:
[----:B------:R-:W1:Y:S01]  /*1df0*/  LDS.128 R12, [R30] ;  /* 0x000000001e0c7984 */ /* 0x000e620000000c00 */
[----:B------:R-:W-:Y:S01]  /*1e00*/  ISETP.GE.AND P1, PT, R35, c[0x0][0x168], PT ;  /* 0x00005a0023007a0c */ /* 0x000fe20003f26270 */
[--C-:B-1----:R-:W-:Y:S02]  /*1e10*/  HADD2.F32 R38, -RZ, R12.reuse.H0_H0 ;  /* 0x2000000cff267230 */ /* 0x102fe40000004100 */
[----:B------:R-:W-:Y:S02]  /*1e20*/  HADD2.F32 R41, -RZ, R12.H1_H1 ;  /* 0x3000000cff297230 */ /* 0x000fe40000004100 */
[--C-:B------:R-:W-:Y:S01]  /*1e30*/  HADD2.F32 R40, -RZ, R13.reuse.H0_H0 ;  /* 0x2000000dff287230 */ /* 0x100fe20000004100 */
[----:B------:R-:W-:Y:S01]  /*1e40*/  FFMA.FTZ R12, R38, R38, RZ ;  /* 0x00000026260c7223 */ /* 0x000fe200000100ff */
[----:B------:R-:W-:-:S02]  /*1e50*/  HADD2.F32 R43, -RZ, R13.H1_H1 ;  /* 0x3000000dff2b7230 */ /* 0x000fc40000004100 */
        /* <DEDUP_REMOVED lines=13> */
.L_x_2453:
        /* <DEDUP_REMOVED lines=9> */
.L_x_2454:
        /* <DEDUP_REMOVED lines=31> */
.L_x_2444:
[----:B------:R-:W-:Y:S05]  /*21b0*/  BSYNC B0 ;  /* 0x0000000000007941 */ /* 0x000fea0003800000 */
.L_x_2443:
        /* <DEDUP_REMOVED lines=8> */
[----:B------:R-:W-:Y:S05]  /*2240*/  CALL.REL.NOINC `($__internal_133_$__cuda_sm70_warpsync) ;  /* 0x0000139000007944 */ /* 0x000fea0003c00000 */
.L_x_2447:
[----:B------:R-:W-:-:S06]  /*2250*/  NOP ;  /* 0x0000000000007918 */ /* 0x000fcc0000000000 */
[----:B------:R-:W-:Y:S05]  /*2260*/  BRA.DIV ~URZ, `(.L_x_2448) ;  /* 0x00000b827f007947 */ /* 0x000fea000b800000 */
[----:B------:R-:W-:-:S05]  /*2270*/  IMAD.U32 R13, RZ, RZ, UR5 ;  /* 0x00000005ff0d7e24 */ /* 0x000fca000f8e00ff */
[----:B------:R1:W2:Y:S02]  /*2280*/  SHFL.BFLY PT, R46, R38, R13, 0x1f ;  /* 0x0c001f0d262e7589 */ /* 0x0002a400000e0000 */
.L_x_2455:
[----:B------:R-:W-:Y:S01]  /*2290*/  IABS R44, c[0x0][0x19c] ;  /* 0x00006700002c7a13 */ /* 0x000fe20000000000 */
[----:B------:R-:W-:Y:S01]  /*22a0*/  HFMA2.MMA R12, -RZ, RZ, 0, 0 ;  /* 0x00000000ff0c7435 */ /* 0x000fe200000001ff */
        /* <DEDUP_REMOVED lines=21> */
[----:B------:R-:W-:-:S03]  /*2400*/  IMAD R12, R39, c[0x0][0x19c], R12 ;  /* 0x00006700270c7a24 */ /* 0x000fc600078e020c */
[----:B------:R-:W-:Y:S01]  /*2410*/  SHF.L.U32 R44, R13, 0x1, RZ ;  /* 0x000000010d2c7819 */ /* 0x000fe200000006ff */
[----:B------:R-:W-:Y:S02]  /*2420*/  IMAD.SHL.U32 R12, R12, 0x2, RZ ;  /* 0x000000020c0c7824 */ /* 0x000fe400078e00ff */
[----:B--2---:R-:W-:-:S03]  /*2430*/  FADD.FTZ R13, -R46, -RZ ;  /* 0x800000ff2e0d7221 */ /* 0x004fc60000010100 */
[----:B------:R-:W1:Y:S02]  /*2440*/  LDS.U16 R44, [R44] ;  /* 0x000000002c2c7984 */ /* 0x000e640000000400 */
[----:B------:R-:W-:Y:S02]  /*2450*/  FSEL R46, R13, R46, !P0 ;  /* 0x0000002e0d2e7208 */ /* 0x000fe40004000000 */
[----:B------:R-:W2:Y:S01]  /*2460*/  LDS.U16 R12, [R12] ;  /* 0x000000000c0c7984 */ /* 0x000ea20000000400 */
[----:B-1----:R-:W-:Y:S02]  /*2470*/  HADD2.F32 R45, -RZ, R44.H0_H0 ;  /* 0x2000002cff2d7230 */ /* 0x002fe40000004100 */
[----:B--2---:R-:W-:-:S03]  /*2480*/  HADD2.F32 R13, -RZ, R12.H0_H0 ;  /* 0x2000000cff0d7230 */ /* 0x004fc60000004100 */
[----:B------:R-:W-:-:S04]  /*2490*/  FMUL.FTZ R45, R45, R46 ;  /* 0x0000002e2d2d7220 */ /* 0x000fc80000410000 */
[----:B------:R-:W-:Y:S01]  /*24a0*/  FFMA.FTZ R38, R38, R13, R45 ;  /* 0x0000000d26267223 */ /* 0x000fe2000001002d */
[----:B------:R-:W-:Y:S05]  /*24b0*/  BRA.DIV ~URZ, `(.L_x_2449) ;  /* 0x000009a27f007947 */ /* 0x000fea000b800000 */
[C-C-:B------:R-:W-:Y:S01]  /*24c0*/  IMAD.IADD R12, R9.reuse, 0x1, R7.reuse ;  /* 0x00000001090c7824 */ /* 0x140fe200078e0207 */
[----:B------:R-:W-:Y:S01]  /*24d0*/  IADD3 R45, R9, R6, RZ ;  /* 0x00000006092d7210 */ /* 0x000fe20007ffe0ff */
[----:B------:R-:W-:Y:S02]  /*24e0*/  IMAD.U32 R50, RZ, RZ, UR5 ;  /* 0x00000005ff327e24 */ /* 0x000fe4000f8e00ff */
[C---:B------:R-:W-:Y:S01]  /*24f0*/  IMAD R47, R39.reuse, c[0x0][0x19c], R6 ;  /* 0x00006700272f7a24 */ /* 0x040fe200078e0206 */
[----:B------:R-:W-:Y:S01]  /*2500*/  SHF.L.U32 R46, R12, 0x1, RZ ;  /* 0x000000010c2e7819 */ /* 0x000fe200000006ff */
[----:B------:R-:W-:Y:S01]  /*2510*/  IMAD R12, R39, c[0x0][0x19c], R7 ;  /* 0x00006700270c7a24 */ /* 0x000fe200078e0207 */
[----:B------:R-:W1:Y:S01]  /*2520*/  SHFL.BFLY PT, R44, R41, R50, 0x1f ;  /* 0x0c001f32292c7589 */ /* 0x000e6200000e0000 */
[----:B------:R-:W-:Y:S02]  /*2530*/  IMAD.SHL.U32 R48, R45, 0x2, RZ ;  /* 0x000000022d307824 */ /* 0x000fe400078e00ff */
[----:B------:R-:W-:Y:S01]  /*2540*/  IMAD.SHL.U32 R12, R12, 0x2, RZ ;  /* 0x000000020c0c7824 */ /* 0x000fe200078e00ff */
[----:B------:R2:W3:Y:S01]  /*2550*/  LDS.U16 R13, [R46] ;  /* 0x000000002e0d7984 */ /* 0x0004e20000000400 */
[----:B------:R-:W-:-:S02]  /*2560*/  IMAD.U32 R51, RZ, RZ, UR5 ;  /* 0x00000005ff337e24 */ /* 0x000fc4000f8e00ff */
[----:B------:R-:W-:Y:S02]  /*2570*/  IMAD.U32 R53, RZ, RZ, UR5 ;  /* 0x00000005ff357e24 */ /* 0x000fe4000f8e00ff */
[----:B------:R-:W4:Y:S01]  /*2580*/  LDS.U16 R12, [R12] ;  /* 0x000000000c0c7984 */ /* 0x000f220000000400 */
[----:B------:R-:W-:Y:S01]  /*2590*/  IMAD.U32 R52, RZ, RZ, UR5 ;  /* 0x00000005ff347e24 */ /* 0x000fe2000f8e00ff */
[----:B--2---:R-:W-:-:S05]  /*25a0*/  IADD3 R46, R9, R5, RZ ;  /* 0x00000005092e7210 */ /* 0x004fca0007ffe0ff */
        /* <DEDUP_REMOVED lines=14> */
[----:B------:R-:W1:Y:S02]  /*2690*/  SHFL.BFLY PT, R44, R40, R51, 0x1f ;  /* 0x0c001f33282c7589 */ /* 0x000e6400000e0000 */
[----:B------:R-:W-:Y:S01]  /*26a0*/  SHF.L.U32 R12, R12, 0x1, RZ ;  /* 0x000000010c0c7819 */ /* 0x000fe200000006ff */
        /* <DEDUP_REMOVED lines=15> */
[----:B--2---:R-:W-:-:S03]  /*27a0*/  @!P0 FADD.FTZ R46, -R46, -RZ ;  /* 0x800000ff2e2e8221 */ /* 0x004fc60000010100 */
[----:B------:R-:W-:Y:S01]  /*27b0*/  SHF.L.U32 R45, R13, 0x1, RZ ;  /* 0x000000010d2d7819 */ /* 0x000fe200000006ff */
[----:B------:R-:W-:-:S05]  /*27c0*/  HADD2.F32 R12, -RZ, R12.H0_H0 ;  /* 0x2000000cff0c7230 */ /* 0x000fca0000004100 */
[----:B------:R-:W2:Y:S01]  /*27d0*/  LDS.U16 R45, [R45] ;  /* 0x000000002d2d7984 */ /* 0x000ea20000000400 */
[----:B------:R-:W-:Y:S02]  /*27e0*/  FFMA.FTZ R43, R43, R12, R47 ;  /* 0x0000000c2b2b7223 */ /* 0x000fe4000001002f */
[----:B------:R-:W-:Y:S02]  /*27f0*/  IMAD.IADD R12, R9, 0x1, R3 ;  /* 0x00000001090c7824 */ /* 0x000fe400078e0203 */
[----:B------:R-:W-:Y:S02]  /*2800*/  IMAD R47, R39, c[0x0][0x19c], R2 ;  /* 0x00006700272f7a24 */ /* 0x000fe400078e0202 */
[----:B------:R-:W-:Y:S01]  /*2810*/  IMAD.SHL.U32 R13, R12, 0x2, RZ ;  /* 0x000000020c0d7824 */ /* 0x000fe200078e00ff */
[----:B------:R-:W-:Y:S01]  /*2820*/  IADD3 R12, R9, R2, RZ ;  /* 0x00000002090c7210 */ /* 0x000fe20007ffe0ff */
[----:B-1----:R-:W-:-:S04]  /*2830*/  @!P0 FADD.FTZ R48, -R48, -RZ ;  /* 0x800000ff30308221 */ /* 0x002fc80000010100 */
[----:B------:R-:W-:Y:S01]  /*2840*/  IMAD.SHL.U32 R12, R12, 0x2, RZ ;  /* 0x000000020c0c7824 */ /* 0x000fe200078e00ff */
[----:B------:R-:W-:Y:S01]  /*2850*/  LDS.U16 R13, [R13] ;  /* 0x000000000d0d7984 */ /* 0x000fe20000000400 */
[----:B------:R-:W-:-:S04]  /*2860*/  HADD2.F32 R51, -RZ, R44.H0_H0 ;  /* 0x2000002cff337230 */ /* 0x000fc80000004100 */
[----:B------:R-:W-:Y:S01]  /*2870*/  LDS.U16 R12, [R12] ;  /* 0x000000000c0c7984 */ /* 0x000fe20000000400 */
[----:B------:R-:W-:Y:S01]  /*2880*/  SHF.L.U32 R44, R47, 0x1, RZ ;  /* 0x000000012f2c7819 */ /* 0x000fe200000006ff */
[----:B------:R-:W-:Y:S02]  /*2890*/  FMUL.FTZ R51, R51, R46 ;  /* 0x0000002e33337220 */ /* 0x000fe40000410000 */
[----:B------:R-:W1:Y:S04]  /*28a0*/  SHFL.BFLY PT, R47, R14, R53, 0x1f ;  /* 0x0c001f350e2f7589 */ /* 0x000e6800000e0000 */
[----:B------:R-:W3:Y:S04]  /*28b0*/  LDS.U16 R46, [R50] ;  /* 0x00000000322e7984 */ /* 0x000ee80000000400 */
[----:B------:R-:W4:Y:S01]  /*28c0*/  LDS.U16 R44, [R44] ;  /* 0x000000002c2c7984 */ /* 0x000f220000000400 */
[----:B--2---:R-:W-:-:S05]  /*28d0*/  HADD2.F32 R45, -RZ, R45.H0_H0 ;  /* 0x2000002dff2d7230 */ /* 0x004fca0000004100 */
[----:B------:R-:W-:Y:S01]  /*28e0*/  FFMA.FTZ R42, R42, R45, R51 ;  /* 0x0000002d2a2a7223 */ /* 0x000fe20000010033 */
[----:B------:R-:W-:Y:S01]  /*28f0*/  MOV R45, UR5 ;  /* 0x00000005002d7c02 */ /* 0x000fe20008000f00 */
[----:B-1----:R-:W-:-:S05]  /*2900*/  @!P0 FADD.FTZ R47, -R47, -RZ ;  /* 0x800000ff2f2f8221 */ /* 0x002fca0000010100 */
[----:B------:R1:W2:Y:S01]  /*2910*/  SHFL.BFLY PT, R45, R15, R45, 0x1f ;  /* 0x0c001f2d0f2d7589 */ /* 0x0002a200000e0000 */
[----:B------:R-:W-:Y:S02]  /*2920*/  HADD2.F32 R13, -RZ, R13.H0_H0 ;  /* 0x2000000dff0d7230 */ /* 0x000fe40000004100 */
[----:B------:R-:W-:-:S03]  /*2930*/  HADD2.F32 R12, -RZ, R12.H0_H0 ;  /* 0x2000000cff0c7230 */ /* 0x000fc60000004100 */
[----:B------:R-:W-:Y:S02]  /*2940*/  FMUL.FTZ R13, R13, R48 ;  /* 0x000000300d0d7220 */ /* 0x000fe40000410000 */
[----:B------:R-:W-:Y:S01]  /*2950*/  FMUL.FTZ R12, R12, R47 ;  /* 0x0000002f0c0c7220 */ /* 0x000fe20000410000 */
[----:B---3--:R-:W-:Y:S02]  /*2960*/  HADD2.F32 R46, -RZ, R46.H0_H0 ;  /* 0x2000002eff2e7230 */ /* 0x008fe40000004100 */
[----:B----4-:R-:W-:-:S03]  /*2970*/  HADD2.F32 R47, -RZ, R44.H0_H0 ;  /* 0x2000002cff2f7230 */ /* 0x010fc60000004100 */
[----:B------:R-:W-:Y:S02]  /*2980*/  FFMA.FTZ R49, R49, R46, R13 ;  /* 0x0000002e31317223 */ /* 0x000fe4000001000d */
[----:B------:R-:W-:Y:S02]  /*2990*/  FFMA.FTZ R14, R14, R47, R12 ;  /* 0x0000002f0e0e7223 */ /* 0x000fe4000001000c */
.L_x_2456:
        /* <DEDUP_REMOVED lines=15> */
[----:B------:R-:W-:Y:S05]  /*2a90*/  CALL.REL.NOINC `($__internal_133_$__cuda_sm70_warpsync) ;  /* 0x00000b4000007944 */ /* 0x000fea0003c00000 */
.L_x_2450:
[----:B------:R-:W-:-:S06]  /*2aa0*/  NOP ;  /* 0x0000000000007918 */ /* 0x000fcc0000000000 */
.L_x_2446:
[----:B------:R-:W-:Y:S05]  /*2ab0*/  BSYNC B0 ;  /* 0x0000000000007941 */ /* 0x000fea0003800000 */
.L_x_2445:
        /* <DEDUP_REMOVED lines=19> */
.L_x_2451:
[----:B------:R-:W-:Y:S05]  /*2bf0*/  EXIT ;  /* 0x000000000000794d */ /* 0x000fea0003800000 */
.L_x_2441:
[----:B------:R-:W-:Y:S01]  /*2c00*/  HFMA2.MMA R46, -RZ, RZ, 0, 1.847743988037109375e-06 ;  /* 0x0000001fff2e7435 */ /* 0x000fe200000001ff */
[----:B------:R-:W-:Y:S01]  /*2c10*/  IMAD.MOV.U32 R47, RZ, RZ, 0x10 ;  /* 0x00000010ff2f7424 */ /* 0x000fe200078e00ff */
[----:B------:R-:W-:Y:S01]  /*2c20*/  MOV R12, 0x2c50 ;  /* 0x00002c50000c7802 */ /* 0x000fe20000000f00 */
[----:B------:R-:W-:-:S03]  /*2c30*/  IMAD.MOV.U32 R45, RZ, RZ, -0x1 ;  /* 0xffffffffff2d7424 */ /* 0x000fc600078e00ff */
[----:B------:R-:W-:Y:S05]  /*2c40*/  CALL.REL.NOINC `($__internal_132_$__cuda_sm70_shflsync_bfly_p) ;  /* 0x0000095000007944 */ /* 0x000fea0003c00000 */
[----:B-12---:R-:W-:Y:S05]  /*2c50*/  BRA `(.L_x_2453) ;  /* 0xfffff2d000007947 */ /* 0x006fea000383ffff */
.L_x_2442:
[----:B-1----:R-:W-:Y:S01]  /*2c60*/  IMAD.MOV.U32 R48, RZ, RZ, R49 ;  /* 0x000000ffff307224 */ /* 0x002fe200078e0031 */
[----:B------:R-:W-:Y:S01]  /*2c70*/  MOV R47, 0x8 ;  /* 0x00000008002f7802 */ /* 0x000fe20000000f00 */
[----:B------:R-:W-:Y:S01]  /*2c80*/  IMAD.MOV.U32 R46, RZ, RZ, 0x1f ;  /* 0x0000001fff2e7424 */ /* 0x000fe200078e00ff */
[----:B------:R-:W-:Y:S01]  /*2c90*/  MOV R12, 0x2cc0 ;  /* 0x00002cc0000c7802 */ /* 0x000fe20000000f00 */
[----:B------:R-:W-:Y:S02]  /*2ca0*/  IMAD.MOV.U32 R45, RZ, RZ, -0x1 ;  /* 0xffffffffff2d7424 */ /* 0x000fe400078e00ff */
[----:B------:R-:W-:Y:S05]  /*2cb0*/  CALL.REL.NOINC `($__internal_132_$__cuda_sm70_shflsync_bfly_p) ;  /* 0x000008e000007944 */ /* 0x000fea0003c00000 */
[----:B-1----:R-:W-:Y:S01]  /*2cc0*/  HFMA2.MMA R47, -RZ, RZ, 0, 2.384185791015625e-07 ;  /* 0x00000004ff2f7435 */ /* 0x002fe200000001ff */
[----:B--2---:R-:W-:Y:S01]  /*2cd0*/  FADD.FTZ R48, R49, R46 ;  /* 0x0000002e31307221 */ /* 0x004fe20000010000 */
[----:B------:R-:W-:Y:S01]  /*2ce0*/  MOV R12, 0x2d20 ;  /* 0x00002d20000c7802 */ /* 0x000fe20000000f00 */
[----:B------:R-:W-:-:S02]  /*2cf0*/  IMAD.MOV.U32 R46, RZ, RZ, 0x1f ;  /* 0x0000001fff2e7424 */ /* 0x000fc400078e00ff */
[----:B------:R-:W-:Y:S02]  /*2d00*/  IMAD.MOV.U32 R45, RZ, RZ, -0x1 ;  /* 0xffffffffff2d7424 */ /* 0x000fe400078e00ff */
[----:B------:R-:W-:Y:S05]  /*2d10*/  CALL.REL.NOINC `($__internal_132_$__cuda_sm70_shflsync_bfly_p) ;  /* 0x0000088000007944 */ /* 0x000fea0003c00000 */
[----:B-12---:R-:W-:Y:S01]  /*2d20*/  FADD.FTZ R48, R48, R46 ;  /* 0x0000002e30307221 */ /* 0x006fe20000010000 */
[----:B------:R-:W-:Y:S01]  /*2d30*/  MOV R47, 0x2 ;  /* 0x00000002002f7802 */ /* 0x000fe20000000f00 */
[----:B------:R-:W-:Y:S01]  /*2d40*/  IMAD.MOV.U32 R46, RZ, RZ, 0x1f ;  /* 0x0000001fff2e7424 */ /* 0x000fe200078e00ff */
[----:B------:R-:W-:Y:S01]  /*2d50*/  MOV R12, 0x2d80 ;  /* 0x00002d80000c7802 */ /* 0x000fe20000000f00 */
[----:B------:R-:W-:Y:S02]  /*2d60*/  IMAD.MOV.U32 R45, RZ, RZ, -0x1 ;  /* 0xffffffffff2d7424 */ /* 0x000fe400078e00ff */
[----:B------:R-:W-:Y:S05]  /*2d70*/  CALL.REL.NOINC `($__internal_132_$__cuda_sm70_shflsync_bfly_p) ;  /* 0x0000082000007944 */ /* 0x000fea0003c00000 */
[----:B-1----:R-:W-:Y:S01]  /*2d80*/  HFMA2.MMA R47, -RZ, RZ, 0, 5.9604644775390625e-08 ;  /* 0x00000001ff2f7435 */ /* 0x002fe200000001ff */
[----:B--2---:R-:W-:Y:S01]  /*2d90*/  FADD.FTZ R48, R48, R46 ;  /* 0x0000002e30307221 */ /* 0x004fe20000010000 */
[----:B------:R-:W-:Y:S01]  /*2da0*/  MOV R12, 0x2de0 ;  /* 0x00002de0000c7802 */ /* 0x000fe20000000f00 */
[----:B------:R-:W-:Y:S02]  /*2db0*/  IMAD.MOV.U32 R46, RZ, RZ, 0x1f ;  /* 0x0000001fff2e7424 */ /* 0x000fe400078e00ff */
[----:B------:R-:W-:Y:S02]  /*2dc0*/  IMAD.MOV.U32 R45, RZ, RZ, -0x1 ;  /* 0xffffffffff2d7424 */ /* 0x000fe400078e00ff */
[----:B------:R-:W-:Y:S05]  /*2dd0*/  CALL.REL.NOINC `($__internal_132_$__cuda_sm70_shflsync_bfly_p) ;  /* 0x000007c000007944 */ /* 0x000fea0003c00000 */
[----:B-12---:R-:W-:Y:S05]  /*2de0*/  BRA `(.L_x_2454) ;  /* 0xfffff1d000007947 */ /* 0x006fea000383ffff */
.L_x_2448:
[----:B------:R-:W-:Y:S01]  /*2df0*/  MOV R48, R38 ;  /* 0x0000002600307202 */ /* 0x000fe20000000f00 */
[----:B------:R-:W-:Y:S01]  /*2e00*/  IMAD.U32 R47, RZ, RZ, UR5 ;  /* 0x00000005ff2f7e24 */ /* 0x000fe2000f8e00ff */
[----:B------:R-:W-:Y:S01]  /*2e10*/  MOV R45, 0xffffffff ;  /* 0xffffffff002d7802 */ /* 0x000fe20000000f00 */
[----:B------:R-:W-:Y:S01]  /*2e20*/  IMAD.MOV.U32 R46, RZ, RZ, 0x1f ;  /* 0x0000001fff2e7424 */ /* 0x000fe200078e00ff */
[----:B------:R-:W-:-:S02]  /*2e30*/  MOV R12, 0x2e50 ;  /* 0x00002e50000c7802 */ /* 0x000fc40000000f00 */
[----:B------:R-:W-:Y:S05]  /*2e40*/  CALL.REL.NOINC `($__internal_132_$__cuda_sm70_shflsync_bfly_p) ;  /* 0x0000075000007944 */ /* 0x000fea0003c00000 */
[----:B-12---:R-:W-:Y:S05]  /*2e50*/  BRA `(.L_x_2455) ;  /* 0xfffff43000007947 */ /* 0x006fea000383ffff */
.L_x_2449:
[----:B------:R-:W-:Y:S01]  /*2e60*/  IMAD.MOV.U32 R48, RZ, RZ, R41 ;  /* 0x000000ffff307224 */ /* 0x000fe200078e0029 */
[----:B------:R-:W-:Y:S01]  /*2e70*/  MOV R46, 0x1f ;  /* 0x0000001f002e7802 */ /* 0x000fe20000000f00 */
[----:B------:R-:W-:Y:S01]  /*2e80*/  IMAD.U32 R47, RZ, RZ, UR5 ;  /* 0x00000005ff2f7e24 */ /* 0x000fe2000f8e00ff */
[----:B------:R-:W-:Y:S01]  /*2e90*/  MOV R12, 0x2ec0 ;  /* 0x00002ec0000c7802 */ /* 0x000fe20000000f00 */
[----:B------:R-:W-:-:S02]  /*2ea0*/  IMAD.MOV.U32 R45, RZ, RZ, -0x1 ;  /* 0xffffffffff2d7424 */ /* 0x000fc400078e00ff */
[----:B------:R-:W-:Y:S05]  /*2eb0*/  CALL.REL.NOINC `($__internal_132_$__cuda_sm70_shflsync_bfly_p) ;  /* 0x000006e000007944 */ /* 0x000fea0003c00000 */
[--C-:B------:R-:W-:Y:S01]  /*2ec0*/  IMAD.IADD R13, R9, 0x1, R7.reuse ;  /* 0x00000001090d7824 */ /* 0x100fe200078e0207 */
[----:B-1----:R-:W-:Y:S01]  /*2ed0*/  MOV R47, UR5 ;  /* 0x00000005002f7c02 */ /* 0x002fe20008000f00 */
[----:B------:R-:W-:-:S02]  /*2ee0*/  IMAD R12, R39, c[0x0][0x19c], R7 ;  /* 0x00006700270c7a24 */ /* 0x000fc400078e0207 */
[----:B------:R-:W-:Y:S01]  /*2ef0*/  IMAD.MOV.U32 R48, RZ, RZ, R40 ;  /* 0x000000ffff307224 */ /* 0x000fe200078e0028 */
[----:B------:R-:W-:Y:S01]  /*2f00*/  SHF.L.U32 R45, R13, 0x1, RZ ;  /* 0x000000010d2d7819 */ /* 0x000fe200000006ff */
[----:B------:R-:W-:Y:S02]  /*2f10*/  IMAD.SHL.U32 R12, R12, 0x2, RZ ;  /* 0x000000020c0c7824 */ /* 0x000fe400078e00ff */
[----:B--2---:R-:W-:-:S03]  /*2f20*/  FADD.FTZ R13, -R46, -RZ ;  /* 0x800000ff2e0d7221 */ /* 0x004fc60000010100 */
[----:B------:R-:W1:Y:S02]  /*2f30*/  LDS.U16 R45, [R45] ;  /* 0x000000002d2d7984 */ /* 0x000e640000000400 */
[----:B------:R-:W-:Y:S02]  /*2f40*/  FSEL R46, R13, R46, !P0 ;  /* 0x0000002e0d2e7208 */ /* 0x000fe40004000000 */
        /* <DEDUP_REMOVED lines=8> */
[----:B------:R-:W-:Y:S05]  /*2fd0*/  CALL.REL.NOINC `($__internal_132_$__cuda_sm70_shflsync_bfly_p) ;  /* 0x000005c000007944 */ /* 0x000fea0003c00000 */
[----:B------:R-:W-:Y:S01]  /*2fe0*/  IADD3 R13, R9, R6, RZ ;  /* 0x00000006090d7210 */ /* 0x000fe20007ffe0ff */
[----:B------:R-:W-:Y:S01]  /*2ff0*/  IMAD R12, R39, c[0x0][0x19c], R6 ;  /* 0x00006700270c7a24 */ /* 0x000fe200078e0206 */
[----:B-1----:R-:W-:Y:S01]  /*3000*/  MOV R48, R43 ;  /* 0x0000002b00307202 */ /* 0x002fe20000000f00 */
[----:B------:R-:W-:Y:S02]  /*3010*/  IMAD.U32 R47, RZ, RZ, UR5 ;  /* 0x00000005ff2f7e24 */ /* 0x000fe4000f8e00ff */
        /* <DEDUP_REMOVED lines=13> */
[----:B------:R-:W-:Y:S05]  /*30f0*/  CALL.REL.NOINC `($__internal_132_$__cuda_sm70_shflsync_bfly_p) ;  /* 0x000004a000007944 */ /* 0x000fea0003c00000 */
[--C-:B------:R-:W-:Y:S02]  /*3100*/  IMAD.IADD R13, R9, 0x1, R5.reuse ;  /* 0x00000001090d7824 */ /* 0x100fe400078e0205 */
[----:B------:R-:W-:Y:S02]  /*3110*/  IMAD R12, R39, c[0x0][0x19c], R5 ;  /* 0x00006700270c7a24 */ /* 0x000fe400078e0205 */
[----:B------:R-:W-:Y:S02]  /*3120*/  IMAD.SHL.U32 R13, R13, 0x2, RZ ;  /* 0x000000020d0d7824 */ /* 0x000fe400078e00ff */
[----:B-12---:R-:W-:Y:S01]  /*3130*/  FADD.FTZ R45, -R46, -RZ ;  /* 0x800000ff2e2d7221 */ /* 0x006fe20000010100 */
[----:B------:R-:W-:Y:S01]  /*3140*/  SHF.L.U32 R12, R12, 0x1, RZ ;  /* 0x000000010c0c7819 */ /* 0x000fe200000006ff */
[----:B------:R-:W-:-:S02]  /*3150*/  IMAD.MOV.U32 R48, RZ, RZ, R42 ;  /* 0x000000ffff307224 */ /* 0x000fc400078e002a */
        /* <DEDUP_REMOVED lines=11> */
[----:B------:R-:W-:Y:S05]  /*3210*/  CALL.REL.NOINC `($__internal_132_$__cuda_sm70_shflsync_bfly_p) ;  /* 0x0000038000007944 */ /* 0x000fea0003c00000 */
        /* <DEDUP_REMOVED lines=17> */
[----:B------:R-:W-:Y:S05]  /*3330*/  CALL.REL.NOINC `($__internal_132_$__cuda_sm70_shflsync_bfly_p) ;  /* 0x0000026000007944 */ /* 0x000fea0003c00000 */
        /* <DEDUP_REMOVED lines=36> */
[----:B-12---:R-:W-:Y:S01]  /*3580*/  IMAD.MOV.U32 R45, RZ, RZ, R46 ;  /* 0x000000ffff2d7224 */ /* 0x006fe200078e002e */
[----:B------:R-:W-:Y:S05]  /*3590*/  BRA `(.L_x_2456) ;  /* 0xfffff40000007947 */ /* 0x000fea000383ffff */
        .weak           $__internal_132_$__cuda_sm70_shflsync_bfly_p
        .type           $__internal_132_$__cuda_sm70_shflsync_bfly_p,@function
        .size           $__internal_132_$__cuda_sm70_shflsync_bfly_p,($__internal_133_$__cuda_sm70_warpsync - $__internal_132_$__cuda_sm70_shflsync_bfly_p)
$__internal_132_$__cuda_sm70_shflsync_bfly_p:
[----:B------:R-:W-:Y:S01]  /*35a0*/  MOV R13, 0x0 ;  /* 0x00000000000d7802 */ /* 0x000fe20000000f00 */
[----:B------:R-:W-:Y:S04]  /*35b0*/  WARPSYNC R45 ;  /* 0x0000002d00007348 */ /* 0x000fe80003800000 */
[----:B------:R1:W2:Y:S01]  /*35c0*/  SHFL.BFLY PT, R46, R48, R47, R46 ;  /* 0x0c00002f302e7389 */ /* 0x0002a200000e002e */
[----:B------:R-:W-:Y:S05]  /*35d0*/  RET.REL.NODEC R12 `(_ZN12tensorrt_llm7kernels32fusedQKNormRopeKernelNTokenHeadsIN3c104HalfES3_Li256ELb0ELi8EEEvPviiifPKvS6_S6_PKlii) ;  /* 0xffffca200c007950 */ /* 0x000fea0003c3ffff */
        .weak           $__internal_133_$__cuda_sm70_warpsync
        .type           $__internal_133_$__cuda_sm70_warpsync,@function
        .size           $__internal_133_$__cuda_sm70_warpsync,(.L_x_3769 - $__internal_133_$__cuda_sm70_warpsync)
$__internal_133_$__cuda_sm70_warpsync:
[----:B------:R-:W-:Y:S04]  /*35e0*/  WARPSYNC R13 ;  /* 0x0000000d00007348 */ /* 0x000fe80003800000 */
[----:B------:R-:W-:-:S04]  /*35f0*/  IMAD.MOV.U32 R13, RZ, RZ, 0x0 ;  /* 0x00000000ff0d7424 */ /* 0x000fc800078e00ff */
[----:B------:R-:W-:Y:S05]  /*3600*/  RET.REL.NODEC R12 `(_ZN12tensorrt_llm7kernels32fusedQKNormRopeKernelNTokenHeadsIN3c104HalfES3_Li256ELb0ELi8EEEvPviiifPKvS6_S6_PKlii) ;  /* 0xffffc9f00c007950 */ /* 0x000fea0003c3ffff */
.L_x_2457:
        /* <DEDUP_REMOVED lines=15> */
.L_x_3769:


//--------------------- .text._ZN12tensorrt_llm7kernels32fusedQKNormRopeKernelNTokenHeadsIN3c104HalfES3_Li256ELb1ELi8EEEvPviiifPKvS6_S6_PKlii --------------------------
	.section	.text._ZN12tensorrt_llm7kernels32fusedQKNormRopeKernelNTokenHeadsIN3c104HalfES3_Li256ELb1ELi8EEEvPviiifPKvS6_S6_PKlii,"ax",@progbits
	.sectioninfo	@"SHI_REGISTERS=48"
	.align	128
        .global         _ZN12tensorrt_llm7kernels32fusedQKNormRopeKernelNTokenHeadsIN3c104HalfES3_Li256ELb1ELi8EEEvPviiifPKvS6_S6_PKlii
        .type           _ZN12tensorrt_llm7kernels32fusedQKNormRopeKernelNTokenHeadsIN3c104HalfES3_Li256ELb1ELi8EEEvPviiifPKvS6_S6_PKlii,@function
        .size           _ZN12tensorrt_llm7kernels32fusedQKNormRopeKernelNTokenHeadsIN3c104HalfES3_Li256ELb1ELi8EEEvPviiifPKvS6_S6_PKlii,(.L_x_3770 - _ZN12tensorrt_llm7kernels32fusedQKNormRopeKernelNTokenHeadsIN3c104HalfES3_Li256ELb1ELi8EEEvPviiifPKvS6_S6_PKlii)
        .other          _ZN12tensorrt_llm7kernels32fusedQKNormRopeKernelNTokenHeadsIN3c104HalfES3_Li256ELb1ELi8EEEvPviiifPKvS6_S6_PKlii,@"STO_CUDA_ENTRY STV_DEFAULT"
_ZN12tensorrt_llm7kernels32fusedQKNormRopeKernelNTokenHeadsIN3c104HalfES3_Li256ELb1ELi8EEEvPviiifPKvS6_S6_PKlii:
.text._ZN12tensorrt_llm7kernels32fusedQKNormRopeKernelNTokenHeadsIN3c104HalfES3_Li256ELb1ELi8EEEvPviiifPKvS6_S6_PKlii:
        /* <DEDUP_REMOVED lines=77> */
.L_x_2462:
[C-C-:B-1----:R-:W-:Y:S01]  /*04d0*/  IMAD.IADD R14, R0.reuse, 0x1, R13.reuse ;  /* 0x00000001000e7824 */ /* 0x142fe200078e020d */
[C-C-:B------:R-:W-:Y:S01]  /*04e0*/  IADD3 R20, R0.reuse, 0x3, R13.reuse ;  /* 0x0000000300147810 */ /* 0x140fe20007ffe00d */
[----:B------:R-:W-:Y:S01]  /*04f0*/  IMAD.MOV.U32 R27, RZ, RZ, 0x2 ;  /* 0x00000002ff1b7424 */ /* 0x000fe200078e00ff */
[--C-:B------:R-:W-:Y:S02]  /*0500*/  IADD3 R16, R0, 0x1, R13.reuse ;  /* 0x0000000100107810 */ /* 0x100fe40007ffe00d */
[----:B------:R-:W-:Y:S02]  /*0510*/  ISETP.GE.AND P2, PT, R14, c[0x0][0x168], PT ;  /* 0x00005a000e007a0c */ /* 0x000fe40003f46270 */
[----:B------:R-:W-:Y:S02]  /*0520*/  IADD3 R18, R0, 0x2, R13 ;  /* 0x0000000200127810 */ /* 0x000fe40007ffe00d */
[----:B------:R-:W-:Y:S02]  /*0530*/  ISETP.GE.AND P5, PT, R20, c[0x0][0x168], PT ;  /* 0x00005a0014007a0c */ /* 0x000fe40003fa6270 */
[----:B------:R-:W-:-:S02]  /*0540*/  SEL R15, RZ, c[0x0][0x168], !P2 ;  /* 0x00005a00ff0f7a07 */ /* 0x000fc40005000000 */
[----:B------:R-:W-:Y:S02]  /*0550*/  ISETP.GE.AND P3, PT, R16, c[0x0][0x168], PT ;  /* 0x00005a0010007a0c */ /* 0x000fe40003f66270 */
[----:B------:R-:W-:Y:S02]  /*0560*/  SEL R17, R6, R7, !P2 ;  /* 0x0000000706117207 */ /* 0x000fe40005000000 */
[----:B------:R-:W-:Y:S02]  /*0570*/  ISETP.GE.AND P4, PT, R18, c[0x0][0x168], PT ;  /* 0x00005a0012007a0c */ /* 0x000fe40003f86270 */
[----:B------:R-:W-:Y:S02]  /*0580*/  SEL R23, RZ, c[0x0][0x168], !P5 ;  /* 0x00005a00ff177a07 */ /* 0x000fe40006800000 */
[----:B------:R-:W-:Y:S02]  /*0590*/  IADD3 R15, R14, -R15, RZ ;  /* 0x8000000f0e0f7210 */ /* 0x000fe40007ffe0ff */
[----:B------:R-:W-:Y:S01]  /*05a0*/  SEL R19, RZ, c[0x0][0x168], !P3 ;  /* 0x00005a00ff137a07 */ /* 0x000fe20005800000 */
[----:B------:R-:W-:Y:S01]  /*05b0*/  IMAD.IADD R20, R20, 0x1, -R23 ;  /* 0x0000000114147824 */ /* 0x000fe200078e0a17 */
[----:B------:R-:W-:-:S02]  /*05c0*/  LEA R14, R8, R17, 0x3 ;  /* 0x00000011080e7211 */ /* 0x000fc400078e18ff */
[-C--:B------:R-:W-:Y:S01]  /*05d0*/  SEL R17, R6, R7.reuse, !P3 ;  /* 0x0000000706117207 */ /* 0x080fe20005800000 */
[----:B------:R-:W-:Y:S01]  /*05e0*/  IMAD.IADD R19, R16, 0x1, -R19 ;  /* 0x0000000110137824 */ /* 0x000fe200078e0a13 */
[----:B------:R-:W-:Y:S01]  /*05f0*/  SEL R21, RZ, c[0x0][0x168], !P4 ;  /* 0x00005a00ff157a07 */ /* 0x000fe20006000000 */
[----:B------:R-:W-:Y:S01]  /*0600*/  IMAD R14, R15, 0x100, R14 ;  /* 0x000001000f0e7824 */ /* 0x000fe200078e020e */
[-C--:B------:R-:W-:Y:S01]  /*0610*/  SEL R23, R6, R7.reuse, !P4 ;  /* 0x0000000706177207 */ /* 0x080fe20006000000 */
[----:B------:R-:W-:Y:S01]  /*0620*/  IMAD R16, R8, 0x8, R17 ;  /* 0x0000000808107824 */ /* 0x000fe200078e0211 */
[----:B------:R-:W-:Y:S01]  /*0630*/  SEL R25, R6, R7, !P5 ;  /* 0x0000000706197207 */ /* 0x000fe20006800000 */
[----:B------:R-:W-:Y:S01]  /*0640*/  IMAD.IADD R21, R18, 0x1, -R21 ;  /* 0x0000000112157824 */ /* 0x000fe200078e0a15 */
[----:B------:R-:W-:Y:S01]  /*0650*/  LEA R18, R8, R23, 0x3 ;  /* 0x0000001708127211 */ /* 0x000fe200078e18ff */
[----:B------:R-:W-:Y:S01]  /*0660*/  IMAD.WIDE R14, R14, R27, c[0x0][0x160] ;  /* 0x000058000e0e7625 */ /* 0x000fe200078e021b */
[----:B------:R-:W-:-:S02]  /*0670*/  LEA R16, R19, R16, 0x8 ;  /* 0x0000001013107211 */ /* 0x000fc400078e40ff */
[----:B------:R-:W-:Y:S01]  /*0680*/  LEA R23, R13, R10, 0x9 ;  /* 0x0000000a0d177211 */ /* 0x000fe200078e48ff */
[----:B------:R-:W-:Y:S01]  /*0690*/  IMAD R25, R8, 0x8, R25 ;  /* 0x0000000808197824 */ /* 0x000fe200078e0219 */
[----:B------:R-:W-:Y:S01]  /*06a0*/  IADD3 R12, R12, -0x4, RZ ;  /* 0xfffffffc0c0c7810 */ /* 0x000fe20007ffe0ff */
[----:B------:R-:W-:Y:S01]  /*06b0*/  IMAD R18, R21, 0x100, R18 ;  /* 0x0000010015127824 */ /* 0x000fe200078e0212 */
[----:B------:R-:W-:Y:S01]  /*06c0*/  IADD3 R13, R13, 0x4, RZ ;  /* 0x000000040d0d7810 */ /* 0x000fe20007ffe0ff */
[----:B------:R-:W-:Y:S01]  /*06d0*/  IMAD R20, R20, 0x100, R25 ;  /* 0x0000010014147824 */ /* 0x000fe200078e0219 */
[----:B------:R-:W-:Y:S01]  /*06e0*/  @!PT LDS RZ, [RZ] ;  /* 0x00000000fffff984 */ /* 0x000fe20000000800 */
[----:B------:R-:W-:Y:S01]  /*06f0*/  @!PT LDS RZ, [RZ] ;  /* 0x00000000fffff984 */ /* 0x000fe20000000800 */
[----:B------:R-:W-:Y:S01]  /*0700*/  @!PT LDS RZ, [RZ] ;  /* 0x00000000fffff984 */ /* 0x000fe20000000800 */
[----:B------:R1:W-:Y:S01]  /*0710*/  LDGSTS.E.128 [R23], [R14.64] ;  /* 0x000000000e177fae */ /* 0x0003e2000b921c4a */
[----:B------:R-:W-:Y:S01]  /*0720*/  IMAD.WIDE R16, R16, R27, c[0x0][0x160] ;  /* 0x0000580010107625 */ /* 0x000fe200078e021b */
[----:B------:R-:W-:-:S03]  /*0730*/  ISETP.NE.AND P2, PT, R12, RZ, PT ;  /* 0x000000ff0c00720c */ /* 0x000fc60003f45270 */
[-C--:B------:R-:W-:Y:S01]  /*0740*/  IMAD.WIDE R18, R18, R27.reuse, c[0x0][0x160] ;  /* 0x0000580012127625 */ /* 0x080fe200078e021b */
[----:B------:R1:W-:Y:S03]  /*0750*/  LDGSTS.E.128 [R23+0x200], [R16.64] ;  /* 0x0020000010177fae */ /* 0x0003e6000b921c4a */
[----:B------:R-:W-:Y:S01]  /*0760*/  IMAD.WIDE R20, R20, R27, c[0x0][0x160] ;  /* 0x0000580014147625 */ /* 0x000fe200078e021b */
[----:B------:R1:W-:Y:S04]  /*0770*/  LDGSTS.E.128 [R23+0x400], [R18.64] ;  /* 0x0040000012177fae */ /* 0x0003e8000b921c4a */
[----:B------:R1:W-:Y:S01]  /*0780*/  LDGSTS.E.128 [R23+0x600], [R20.64] ;  /* 0x0060000014177fae */ /* 0x0003e2000b921c4a */
[----:B------:R-:W-:Y:S05]  /*0790*/  @P2 BRA `(.L_x_2462) ;  /* 0xfffffd3000002947 */ /* 0x000fea000383ffff */
.L_x_2461:
[----:B------:R-:W-:Y:S05]  /*07a0*/  BSYNC B1 ;  /* 0x0000000000017941 */ /* 0x000fea0003800000 */
.L_x_2460:
[----:B------:R-:W-:Y:S05]  /*07b0*/  @!P0 BRA `(.L_x_2459) ;  /* 0x0000018000008947 */ /* 0x000fea0003800000 */
[----:B------:R-:W-:Y:S01]  /*07c0*/  LEA R10, R8, UR4, 0x4 ;  /* 0x00000004080a7c11 */ /* 0x000fe2000f8e20ff */
[----:B------:R-:W-:Y:S01]  /*07d0*/  IMAD R12, R5, 0x100, R8 ;  /* 0x00000100050c7824 */ /* 0x000fe200078e0208 */
[----:B-1----:R-:W-:Y:S01]  /*07e0*/  HFMA2.MMA R16, -RZ, RZ, 0, 1.1920928955078125e-07 ;  /* 0x00000002ff107435 */ /* 0x002fe200000001ff */
[----:B------:R-:W-:-:S02]  /*07f0*/  IMAD.IADD R14, R0, 0x1, R13 ;  /* 0x00000001000e7824 */ /* 0x000fc400078e020d */
[----:B------:R-:W-:Y:S01]  /*0800*/  IMAD.IADD R10, R11, 0x1, R10 ;  /* 0x000000010b0a7824 */ /* 0x000fe200078e020a */
[----:B------:R-:W-:-:S03]  /*0810*/  LEA R12, R13, R12, 0x5 ;  /* 0x0000000c0d0c7211 */ /* 0x000fc600078e28ff */
[----:B------:R-:W-:Y:S02]  /*0820*/  IMAD R15, R13, 0x200, R10 ;  /* 0x000002000d0f7824 */ /* 0x000fe400078e020a */
[----:B------:R-:W-:Y:S02]  /*0830*/  IMAD.SHL.U32 R10, R12, 0x8, RZ ;  /* 0x000000080c0a7824 */ /* 0x000fe400078e00ff */
.L_x_2463:
        /* <DEDUP_REMOVED lines=16> */
.L_x_2459:
[----:B------:R-:W-:Y:S05]  /*0940*/  BSYNC B0 ;  /* 0x0000000000007941 */ /* 0x000fea0003800000 */
.L_x_2458:
        /* <DEDUP_REMOVED lines=26> */
[----:B------:R-:W-:Y:S01]  /*0af0*/  MOV R4, R8 ;  /* 0x0000000800047202 */ /* 0x000fe20000000f00 */
[----:B------:R-:W-:-:S03]  /*0b00*/  IMAD.SHL.U32 R14, R12, 0x2, RZ ;  /* 0x000000020c0e7824 */ /* 0x000fc600078e00ff */
        /* <DEDUP_REMOVED lines=8> */
.L_x_2468:
        /* <DEDUP_REMOVED lines=13> */
.L_x_2467:
[----:B------:R-:W-:Y:S05]  /*0c60*/  BSYNC B1 ;  /* 0x0000000000017941 */ /* 0x000fea0003800000 */
.L_x_2466:
        /* <DEDUP_REMOVED lines=14> */
[----:B------:R-:W-:-:S02]  /*0d50*/  PLOP3.LUT P0, PT, PT, PT, PT, 0x80, 0x0 ;  /* 0x000000000000781c */ /* 0x000fc40003f0f070 */
[C---:B------:R-:W-:Y:S02]  /*0d60*/  IADD3 R21, R15.reuse, 0x600, RZ ;  /* 0x000006000f157810 */ /* 0x040fe40007ffe0ff */
[C---:B------:R-:W-:Y:S02]  /*0d70*/  IADD3 R23, R15.reuse, 0x400, RZ ;  /* 0x000004000f177810 */ /* 0x040fe40007ffe0ff */
[----:B------:R-:W-:Y:S01]  /*0d80*/  IADD3 R25, R15, 0x200, RZ ;  /* 0x000002000f197810 */ /* 0x000fe20007ffe0ff */
[----:B------:R-:W-:Y:S05]  /*0d90*/  @!P2 BRA `(.L_x_2470) ;  /* 0x000003400000a947 */ /* 0x000fea0003800000 */
[----:B------:R-:W-:Y:S01]  /*0da0*/  IMAD.U32 R27, RZ, RZ, UR6 ;  /* 0x00000006ff1b7e24 */ /* 0x000fe2000f8e00ff */
[----:B------:R-:W-:-:S04]  /*0db0*/  PLOP3.LUT P0, PT, PT, PT, PT, 0x8, 0x0 ;  /* 0x000000000000781c */ /* 0x000fc80003f0e170 */
[----:B------:R-:W-:Y:S02]  /*0dc0*/  IADD3 R27, R27, -0x180, RZ ;  /* 0xfffffe801b1b7810 */ /* 0x000fe40007ffe0ff */
.L_x_2471:
[C---:B--2---:R-:W-:Y:S01]  /*0dd0*/  IADD3 R6, P2, R10.reuse, R17, RZ ;  /* 0x000000110a067210 */ /* 0x044fe20007f5e0ff */
        /* <DEDUP_REMOVED lines=13> */
[--C-:B------:R-:W-:Y:S01]  /*0eb0*/  IMAD.IADD R35, R25, 0x1, R16.reuse ;  /* 0x0000000119237824 */ /* 0x100fe200078e0210 */
[----:B------:R-:W-:Y:S01]  /*0ec0*/  IADD3.X R13, RZ, R7, RZ, P2, !PT ;  /* 0x00000007ff0d7210 */ /* 0x000fe200017fe4ff */
[----:B------:R2:W-:Y:S01]  /*0ed0*/  LDGSTS.E.BYPASS.128 [R29], [R6.64+0x200] ;  /* 0x00000200061d7fae */ /* 0x0005e2000b901c4a */
[----:B------:R-:W-:Y:S01]  /*0ee0*/  IMAD.IADD R33, R23, 0x1, R16 ;  /* 0x0000000117217824 */ /* 0x000fe200078e0210 */
[----:B------:R-:W-:Y:S01]  /*0ef0*/  IADD3 R4, R4, 0x200, RZ ;  /* 0x0000020004047810 */ /* 0x000fe20007ffe0ff */
[----:B------:R-:W-:Y:S01]  /*0f00*/  IMAD.IADD R41, R25, 0x1, R18 ;  /* 0x0000000119297824 */ /* 0x000fe200078e0212 */
[----:B------:R3:W-:Y:S01]  /*0f10*/  LDGSTS.E.BYPASS.128 [R39], [R6.64+0x400] ;  /* 0x0000040006277fae */ /* 0x0007e2000b901c4a */
[----:B-1----:R-:W-:-:S03]  /*0f20*/  IADD3 R31, R21, R16, RZ ;  /* 0x00000010151f7210 */ /* 0x002fc60007ffe0ff */
[----:B------:R1:W-:Y:S01]  /*0f30*/  LDGSTS.E.BYPASS.128 [R37], [R6.64+0x600] ;  /* 0x0000060006257fae */ /* 0x0003e2000b901c4a */
[C---:B------:R-:W-:Y:S01]  /*0f40*/  IADD3 R16, R10.reuse, 0x1800, RZ ;  /* 0x000018000a107810 */ /* 0x040fe20007ffe0ff */
[--C-:B--2---:R-:W-:Y:S02]  /*0f50*/  IMAD.IADD R29, R15, 0x1, R18.reuse ;  /* 0x000000010f1d7824 */ /* 0x104fe400078e0212 */
[----:B------:R2:W-:Y:S01]  /*0f60*/  LDGSTS.E.BYPASS.128 [R43], [R12.64+-0x800] ;  /* 0x000008000c2b7fae */ /* 0x0005e2000b901c4a */
[----:B------:R-:W-:Y:S02]  /*0f70*/  IADD3 R10, P3, R10, 0x2000, RZ ;  /* 0x000020000a0a7810 */ /* 0x000fe40007f7e0ff */
[----:B---3--:R-:W-:Y:S01]  /*0f80*/  IADD3 R39, R23, R18, RZ ;  /* 0x0000001217277210 */ /* 0x008fe20007ffe0ff */
        /* <DEDUP_REMOVED lines=21> */
.L_x_2470:
[----:B------:R-:W-:Y:S05]  /*10e0*/  BSYNC B1 ;  /* 0x0000000000017941 */ /* 0x000fea0003800000 */
.L_x_2469:
        /* <DEDUP_REMOVED lines=32> */
.L_x_2473:
[----:B------:R-:W-:Y:S05]  /*12f0*/  BSYNC B1 ;  /* 0x0000000000017941 */ /* 0x000fea0003800000 */
.L_x_2472:
        /* <DEDUP_REMOVED lines=15> */
.L_x_2465:
[----:B------:R-:W-:Y:S05]  /*13f0*/  BSYNC B0 ;  /* 0x0000000000007941 */ /* 0x000fea0003800000 */
.L_x_2464:
        /* <DEDUP_REMOVED lines=59> */
.L_x_2480:
        /* <DEDUP_REMOVED lines=20> */
.L_x_2481:
        /* <DEDUP_REMOVED lines=9> */
.L_x_2482:
        /* <DEDUP_REMOVED lines=31> */
.L_x_2477:
[----:B------:R-:W-:Y:S05]  /*1b70*/  BSYNC B0 ;  /* 0x0000000000007941 */ /* 0x000fea0003800000 */
.L_x_2476:
        /* <DEDUP_REMOVED lines=37> */
.L_x_2479:
[----:B------:R-:W-:Y:S05]  /*1dd0*/  BSYNC B0 ;  /* 0x0000000000007941 */ /* 0x000fea0003800000 */
.L_x_2478:
[----:B------:R-:W-:Y:S02]  /*1de0*/  ISETP.GE.AND P0, PT, R0, c[0x0][0x168], PT ;  /* 0x00005a0000007a0c */ /* 0x000fe40003f06270 */
[----:B------:R-:W-:Y:S02]  /*1df0*/  F2FP.PACK_AB R5, R2, R5 ;  /* 0x000000050205723e */ /* 0x000fe400000000ff */
[----:B------:R-:W-:Y:S02]  /*1e00*/  SEL R7, R27, R24, !P0 ;  /* 0x000000181b077207 */ /* 0x000fe40004000000 */
[----:B------:R-:W-:Y:S02]  /*1e10*/  SEL R36, RZ, c[0x0][0x168], !P0 ;  /* 0x00005a00ff247a07 */ /* 0x000fe40004000000 */
[----:B------:R-:W-:-:S02]  /*1e20*/  F2FP.PACK_AB R4, R3, R4 ;  /* 0x000000040304723e */ /* 0x000fc400000000ff */
[----:B------:R-:W-:Y:S01]  /*1e30*/  F2FP.PACK_AB R6, R33, R6 ;  /* 0x000000062106723e */ /* 0x000fe200000000ff */
[----:B------:R-:W-:Y:S01]  /*1e40*/  IMAD R7, R36, -0x100, R7 ;  /* 0xffffff0024077824 */ /* 0x000fe200078e0207 */
[----:B------:R-:W-:Y:S01]  /*1e50*/  HFMA2.MMA R36, -RZ, RZ, 0, 1.1920928955078125e-07 ;  /* 0x00000002ff247435 */ /* 0x000fe200000001ff */
[----:B------:R-:W-:Y:S02]  /*1e60*/  IADD3 R28, R28, 0x1, RZ ;  /* 0x000000011c1c7810 */ /* 0x000fe40007ffe0ff */
[----:B------:R-:W-:Y:S01]  /*1e70*/  IMAD.IADD R35, R7, 0x1, R10 ;  /* 0x0000000107237824 */ /* 0x000fe200078e020a */
[----:B------:R-:W-:Y:S02]  /*1e80*/  F2FP.PACK_AB R7, R34, R39 ;  /* 0x000000272207723e */ /* 0x000fe400000000ff */
[----:B------:R-:W-:Y:S02]  /*1e90*/  ISETP.GE.AND P0, PT, R28, R9, PT ;  /* 0x000000091c00720c */ /* 0x000fe40003f06270 */
[----:B------:R-:W-:-:S02]  /*1ea0*/  IADD3 R11, R11, 0x200, RZ ;  /* 0x000002000b0b7810 */ /* 0x000fc40007ffe0ff */
[----:B------:R-:W-:Y:S01]  /*1eb0*/  IMAD.WIDE R2, R35, R36, c[0x0][0x160] ;  /* 0x0000580023027625 */ /* 0x000fe200078e0224 */
[----:B------:R-:W-:Y:S02]  /*1ec0*/  IADD3 R0, R0, 0x1, RZ ;  /* 0x0000000100007810 */ /* 0x000fe40007ffe0ff */
[----:B------:R-:W-:Y:S02]  /*1ed0*/  IADD3 R10, R10, 0x100, RZ ;  /* 0x000001000a0a7810 */ /* 0x000fe40007ffe0ff */
[----:B------:R1:W-:Y:S04]  /*1ee0*/  STG.E.128 [R2.64], R4 ;  /* 0x0000000402007986 */ /* 0x0003e8000c101d0a */
[----:B-1----:R-:W-:Y:S05]  /*1ef0*/  @!P0 BRA `(.L_x_2480) ;  /* 0xfffff8b000008947 */ /* 0x002fea000383ffff */
[----:B------:R-:W-:Y:S05]  /*1f00*/  EXIT ;  /* 0x000000000000794d */ /* 0x000fea0003800000 */
.L_x_2474:
[----:B------:R-:W-:Y:S01]  /*1f10*/  IMAD.MOV.U32 R5, RZ, RZ, 0x10 ;  /* 0x00000010ff057424 */ /* 0x000fe200078e00ff */
[----:B------:R-:W-:Y:S01]  /*1f20*/  MOV R6, 0x1f ;  /* 0x0000001f00067802 */ /* 0x000fe20000000f00 */
[----:B------:R-:W-:Y:S01]  /*1f30*/  IMAD.MOV.U32 R41, RZ, RZ, -0x1 ;  /* 0xffffffffff297424 */ /* 0x000fe200078e00ff */
[----:B------:R-:W-:-:S02]  /*1f40*/  MOV R2, 0x1f60 ;  /* 0x00001f6000027802 */ /* 0x000fc40000000f00 */
[----:B------:R-:W-:Y:S05]  /*1f50*/  CALL.REL.NOINC `($__internal_134_$__cuda_sm70_shflsync_bfly_p) ;  /* 0x000001b000007944 */ /* 0x000fea0003c00000 */
[----:B--2---:R-:W-:Y:S01]  /*1f60*/  IMAD.MOV.U32 R2, RZ, RZ, R5 ;  /* 0x000000ffff027224 */ /* 0x004fe200078e0005 */
[----:B-1----:R-:W-:Y:S05]  /*1f70*/  BRA `(.L_x_2481) ;  /* 0xfffff97000007947 */ /* 0x002fea000383ffff */
.L_x_2475:
[----:B-1----:R-:W-:Y:S01]  /*1f80*/  MOV R4, R40 ;  /* 0x0000002800047202 */ /* 0x002fe20000000f00 */
[----:B------:R-:W-:Y:S01]  /*1f90*/  IMAD.MOV.U32 R5, RZ, RZ, 0x8 ;  /* 0x00000008ff057424 */ /* 0x000fe200078e00ff */
[----:B------:R-:W-:Y:S01]  /*1fa0*/  MOV R41, 0xffffffff ;  /* 0xffffffff00297802 */ /* 0x000fe20000000f00 */
[----:B------:R-:W-:Y:S01]  /*1fb0*/  IMAD.MOV.U32 R6, RZ, RZ, 0x1f ;  /* 0x0000001fff067424 */ /* 0x000fe200078e00ff */
[----:B------:R-:W-:-:S02]  /*1fc0*/  MOV R2, 0x1fe0 ;  /* 0x00001fe000027802 */ /* 0x000fc40000000f00 */
[----:B------:R-:W-:Y:S05]  /*1fd0*/  CALL.REL.NOINC `($__internal_134_$__cuda_sm70_shflsync_bfly_p) ;  /* 0x0000013000007944 */ /* 0x000fea0003c00000 */
[----:B-12---:R-:W-:Y:S01]  /*1fe0*/  FADD.FTZ R4, R40, R5 ;  /* 0x0000000528047221 */ /* 0x006fe20000010000 */
[----:B------:R-:W-:Y:S01]  /*1ff0*/  MOV R41, 0xffffffff ;  /* 0xffffffff00297802 */ /* 0x000fe20000000f00 */
[----:B------:R-:W-:Y:S01]  /*2000*/  IMAD.MOV.U32 R5, RZ, RZ, 0x4 ;  /* 0x00000004ff057424 */ /* 0x000fe200078e00ff */
[----:B------:R-:W-:Y:S01]  /*2010*/  MOV R2, 0x2040 ;  /* 0x0000204000027802 */ /* 0x000fe20000000f00 */
[----:B------:R-:W-:-:S02]  /*2020*/  IMAD.MOV.U32 R6, RZ, RZ, 0x1f ;  /* 0x0000001fff067424 */ /* 0x000fc400078e00ff */
        /* <DEDUP_REMOVED lines=13> */
[----:B-12---:R-:W-:Y:S05]  /*2100*/  BRA `(.L_x_2482) ;  /* 0xfffff87000007947 */ /* 0x006fea000383ffff */
        .weak           $__internal_134_$__cuda_sm70_shflsync_bfly_p
        .type           $__internal_134_$__cuda_sm70_shflsync_bfly_p,@function
        .size           $__internal_134_$__cuda_sm70_shflsync_bfly_p,(.L_x_3770 - $__internal_134_$__cuda_sm70_shflsync_bfly_p)
$__internal_134_$__cuda_sm70_shflsync_bfly_p:
[----:B------:R-:W-:Y:S01]  /*2110*/  IMAD.MOV.U32 R3, RZ, RZ, 0x0 ;  /* 0x00000000ff037424 */ /* 0x000fe200078e00ff */
[----:B------:R-:W-:Y:S04]  /*2120*/  WARPSYNC R41 ;  /* 0x0000002900007348 */ /* 0x000fe80003800000 */
[----:B------:R1:W2:Y:S01]  /*2130*/  SHFL.BFLY PT, R5, R4, R5, R6 ;  /* 0x0c00000504057389 */ /* 0x0002a200000e0006 */
[----:B------:R-:W-:Y:S05]  /*2140*/  RET.REL.NODEC R2 `(_ZN12tensorrt_llm7kernels32fusedQKNormRopeKernelNTokenHeadsIN3c104HalfES3_Li256ELb1ELi8EEEvPviiifPKvS6_S6_PKlii) ;  /* 0xffffdeb002007950 */ /* 0x000fea0003c3ffff */
.L_x_2483:
        /* <DEDUP_REMOVED lines=11> */
.L_x_3770:


//--------------------- .text._ZN12tensorrt_llm7kernels32fusedQKNormRopeKernelNTokenHeadsIN3c104HalfES3_Li128ELb0ELi8EEEvPviiifPKvS6_S6_PKlii --------------------------
	.section	.text._ZN12tensorrt_llm7kernels32fusedQKNormRopeKernelNTokenHeadsIN3c104HalfES3_Li128ELb0ELi8EEEvPviiifPKvS6_S6_PKlii,"ax",@progbits
	.sectioninfo	@"SHI_REGISTERS=38"
	.align	128
        .global         _ZN12tensorrt_llm7kernels32fusedQKNormRopeKernelNTokenHeadsIN3c104HalfES3_Li128ELb0ELi8EEEvPviiifPKvS6_S6_PKlii
        .type           _ZN12tensorrt_llm7kernels32fusedQKNormRopeKernelNTokenHeadsIN3c104HalfES3_Li128ELb0ELi8EEEvPviiifPKvS6_S6_PKlii,@function
        .size           _ZN12tensorrt_llm7kernels32fusedQKNormRopeKernelNTokenHeadsIN3c104HalfES3_Li128ELb0ELi8EEEvPviiifPKvS6_S6_PKlii,(.L_x_3772 - _ZN12tensorrt_llm7kernels32fusedQKNormRopeKernelNTokenHeadsIN3c104HalfES3_Li128ELb0ELi8EEEvPviiifPKvS6_S6_PKlii)
        .other          _ZN12tensorrt_llm7kernels32fusedQKNormRopeKernelNTokenHeadsIN3c104HalfES3_Li128ELb0ELi8EEEvPviiifPKvS6_S6_PKlii,@"STO_CUDA_ENTRY STV_DEFAULT"
_ZN12tensorrt_llm7kernels32fusedQKNormRopeKernelNTokenHeadsIN3c104HalfES3_Li128ELb0ELi8EEEvPviiifPKvS6_S6_PKlii:
.text._ZN12tensorrt_llm7kernels32fusedQKNormRopeKernelNTokenHeadsIN3c104HalfES3_Li128ELb0ELi8EEEvPviiifPKvS6_S6_PKlii:
        /* <DEDUP_REMOVED lines=76> */
.L_x_2488:
        /* <DEDUP_REMOVED lines=45> */
.L_x_2487:
[----:B------:R-:W-:Y:S05]  /*0790*/  BSYNC B1 ;  /* 0x0000000000017941 */ /* 0x000fea0003800000 */
.L_x_2486:
        /* <DEDUP_REMOVED lines=9> */
.L_x_2489:
        /* <DEDUP_REMOVED lines=16> */
.L_x_2485:
[----:B------:R-:W-:Y:S05]  /*0930*/  BSYNC B0 ;  /* 0x0000000000007941 */ /* 0x000fea0003800000 */
.L_x_2484:
        /* <DEDUP_REMOVED lines=36> */
.L_x_2494:
        /* <DEDUP_REMOVED lines=13> */
.L_x_2493:
[----:B------:R-:W-:Y:S05]  /*0c50*/  BSYNC B1 ;  /* 0x0000000000017941 */ /* 0x000fea0003800000 */
.L_x_2492:
        /* <DEDUP_REMOVED lines=23> */
.L_x_2497:
        /* <DEDUP_REMOVED lines=28> */
[----:B----4-:R-:W-:Y:S01]  /*0f90*/  IADD3 R10, P2, R10, 0x2000, RZ ;  /* 0x000020000a0a7810 */ /* 0x010fe20007f5e0ff */
[----:B------:R3:W-:Y:S01]  /*0fa0*/  LDGSTS.E.BYPASS.128 [R21], [R4.64+-0x400] ;  /* 0x00000c0004157fae */ /* 0x0007e2000b901c4a */
[C---:B------:R-:W-:Y:S02]  /*0fb0*/  IADD3 R17, R13.reuse, 0x1800, RZ ;  /* 0x000018000d117810 */ /* 0x040fe40007ffe0ff */
[----:B------:R-:W-:Y:S01]  /*0fc0*/  IADD3 R13, P3, R13, 0x2000, RZ ;  /* 0x000020000d0d7810 */ /* 0x000fe20007f7e0ff */
[----:B------:R4:W-:Y:S01]  /*0fd0*/  LDGSTS.E.BYPASS.128 [R19], [R4.64+-0x200] ;  /* 0x00000e0004137fae */ /* 0x0009e2000b901c4a */
[----:B------:R-:W-:Y:S01]  /*0fe0*/  IMAD.X R11, RZ, RZ, R11, P2 ;  /* 0x000000ffff0b7224 */ /* 0x000fe200010e060b */
[----:B------:R-:W-:-:S02]  /*0ff0*/  ISETP.GE.AND P2, PT, R3, R26, PT ;  /* 0x0000001a0300720c */ /* 0x000fc40003f46270 */
[-C--:B--2---:R-:W-:Y:S01]  /*1000*/  IADD3 R23, R12, R17.reuse, RZ ;  /* 0x000000110c177210 */ /* 0x084fe20007ffe0ff */
[----:B------:R1:W-:Y:S01]  /*1010*/  LDGSTS.E.BYPASS.128 [R31], [R4.64] ;  /* 0x00000000041f7fae */ /* 0x0003e2000b901c4a */
[----:B------:R-:W-:Y:S02]  /*1020*/  IMAD.X R15, RZ, RZ, R15, P3 ;  /* 0x000000ffff0f7224 */ /* 0x000fe400018e060f */
        /* <DEDUP_REMOVED lines=11> */
.L_x_2496:
[----:B------:R-:W-:Y:S05]  /*10e0*/  BSYNC B1 ;  /* 0x0000000000017941 */ /* 0x000fea0003800000 */
.L_x_2495:
        /* <DEDUP_REMOVED lines=17> */
[----:B------:R-:W-:Y:S01]  /*1200*/  IADD3.X R5, RZ, R11, RZ, P0, !PT ;  /* 0x0000000bff057210 */ /* 0x000fe200007fe4ff */
[--C-:B------:R-:W-:Y:S01]  /*1210*/  IMAD.IADD R21, R16, 0x1, R17.reuse ;  /* 0x0000000110157824 */ /* 0x100fe200078e0211 */
[----:B------:R-:W-:Y:S01]  /*1220*/  IADD3 R13, P2, R13, 0x1000, RZ ;  /* 0x000010000d0d7810 */ /* 0x000fe20007f5e0ff */
[----:B------:R1:W-:Y:S01]  /*1230*/  LDGSTS.E.BYPASS.128 [R29], [R10.64+0x200] ;  /* 0x000002000a1d7fae */ /* 0x0003e2000b901c4a */
[----:B------:R-:W-:Y:S01]  /*1240*/  IMAD.IADD R19, R22, 0x1, R17 ;  /* 0x0000000116137824 */ /* 0x000fe200078e0211 */
[----:B------:R-:W-:-:S02]  /*1250*/  IADD3 R17, R20, R17, RZ ;  /* 0x0000001114117210 */ /* 0x000fc40007ffe0ff */
[----:B------:R1:W-:Y:S01]  /*1260*/  LDGSTS.E.BYPASS.128 [R27], [R10.64+0x400] ;  /* 0x000004000a1b7fae */ /* 0x0003e2000b901c4a */
[----:B------:R-:W-:Y:S01]  /*1270*/  PLOP3.LUT P0, PT, PT, PT, PT, 0x8, 0x0 ;  /* 0x000000000000781c */ /* 0x000fe20003f0e170 */
[----:B------:R-:W-:Y:S01]  /*1280*/  IMAD.X R15, RZ, RZ, R15, P2 ;  /* 0x000000ffff0f7224 */ /* 0x000fe200010e060f */
[----:B------:R-:W-:Y:S01]  /*1290*/  IADD3 R3, R3, 0x100, RZ ;  /* 0x0000010003037810 */ /* 0x000fe20007ffe0ff */
[----:B------:R1:W-:Y:S04]  /*12a0*/  LDGSTS.E.BYPASS.128 [R25], [R10.64+0x600] ;  /* 0x000006000a197fae */ /* 0x0003e8000b901c4a */
[----:B------:R1:W-:Y:S04]  /*12b0*/  LDGSTS.E.BYPASS.128 [R23], [R4.64+-0x800] ;  /* 0x0000080004177fae */ /* 0x0003e8000b901c4a */
[----:B------:R1:W-:Y:S04]  /*12c0*/  LDGSTS.E.BYPASS.128 [R21], [R4.64+-0x600] ;  /* 0x00000a0004157fae */ /* 0x0003e8000b901c4a */
[----:B------:R1:W-:Y:S04]  /*12d0*/  LDGSTS.E.BYPASS.128 [R19], [R4.64+-0x400] ;  /* 0x00000c0004137fae */ /* 0x0003e8000b901c4a */
[----:B------:R1:W-:Y:S02]  /*12e0*/  LDGSTS.E.BYPASS.128 [R17], [R4.64+-0x200] ;  /* 0x00000e0004117fae */ /* 0x0003e4000b901c4a */
.L_x_2499:
[----:B------:R-:W-:Y:S05]  /*12f0*/  BSYNC B1 ;  /* 0x0000000000017941 */ /* 0x000fea0003800000 */
.L_x_2498:
[----:B------:R-:W-:-:S13]  /*1300*/  ISETP.LT.OR P0, PT, R3, UR6, P0 ;  /* 0x0000000603007c0c */ /* 0x000fda0008701670 */
[----:B------:R-:W-:Y:S05]  /*1310*/  @!P0 BRA `(.L_x_2491) ;  /* 0x000000d000008947 */ /* 0x000fea0003800000 */
[----:B------:R-:W-:Y:S01]  /*1320*/  IADD3 R14, P0, R13, R14, RZ ;  /* 0x0000000e0d0e7210 */ /* 0x000fe20007f1e0ff */
[--C-:B-1----:R-:W-:Y:S01]  /*1330*/  IMAD.IADD R5, R16, 0x1, R13.reuse ;  /* 0x0000000110057824 */ /* 0x102fe200078e020d */
        /* <DEDUP_REMOVED lines=11> */
.L_x_2491:
[----:B------:R-:W-:Y:S05]  /*13f0*/  BSYNC B0 ;  /* 0x0000000000007941 */ /* 0x000fea0003800000 */
.L_x_2490:
[----:B------:R-:W0:Y:S01]  /*1400*/  LDGDEPBAR ;  /* 0x00000000000079af */ /* 0x000e220000000000 */
[----:B------:R-:W-:-:S04]  /*1410*/  DEPBAR.LE SB0, 0x1 ;  /* 0x000080400000791a */ /* 0x000fc80000000000 */
[----:B------:R-:W-:Y:S05]  /*1420*/  @!P1 EXIT ;  /* 0x000000000000994d */ /* 0x000fea0003800000 */
[----:B-1----:R-:W-:Y:S01]  /*1430*/  MOV R15, UR9 ;  /* 0x00000009000f7c02 */ /* 0x002fe20008000f00 */
[----:B------:R-:W-:Y:S02]  /*1440*/  IMAD.SHL.U32 R10, R6, 0x4, RZ ;  /* 0x00000004060a7824 */ /* 0x000fe400078e00ff */
[----:B------:R-:W-:Y:S02]  /*1450*/  IMAD.U32 R13, RZ, RZ, UR9 ;  /* 0x00000009ff0d7e24 */ /* 0x000fe4000f8e00ff */
[----:B------:R-:W-:-:S04]  /*1460*/  IMAD.WIDE.U32 R14, R10, R15, c[0x0][0x180] ;  /* 0x000060000a0e7625 */ /* 0x000fc800078e000f */
[----:B------:R-:W-:Y:S01]  /*1470*/  IMAD.WIDE.U32 R12, R10, R13, c[0x0][0x178] ;  /* 0x00005e000a0c7625 */ /* 0x000fe200078e000d */
[----:B------:R1:W2:Y:S04]  /*1480*/  LDG.E.U16 R20, [R14.64] ;  /* 0x0000000a0e147981 */ /* 0x0002a8000c1e1500 */
[----:B------:R3:W4:Y:S04]  /*1490*/  LDG.E.U16 R25, [R12.64] ;  /* 0x0000000a0c197981 */ /* 0x000728000c1e1500 */
[----:B------:R3:W4:Y:S04]  /*14a0*/  LDG.E.U16 R22, [R12.64+0x2] ;  /* 0x0000020a0c167981 */ /* 0x000728000c1e1500 */
[----:B------:R3:W4:Y:S04]  /*14b0*/  LDG.E.U16 R23, [R12.64+0x4] ;  /* 0x0000040a0c177981 */ /* 0x000728000c1e1500 */
[----:B------:R3:W4:Y:S04]  /*14c0*/  LDG.E.U16 R21, [R12.64+0x6] ;  /* 0x0000060a0c157981 */ /* 0x000728000c1e1500 */
[----:B------:R1:W4:Y:S04]  /*14d0*/  LDG.E.U16 R19, [R14.64+0x2] ;  /* 0x0000020a0e137981 */ /* 0x000328000c1e1500 */
[----:B------:R1:W4:Y:S04]  /*14e0*/  LDG.E.U16 R18, [R14.64+0x4] ;  /* 0x0000040a0e127981 */ /* 0x000328000c1e1500 */
[----:B------:R1:W4:Y:S01]  /*14f0*/  LDG.E.U16 R16, [R14.64+0x6] ;  /* 0x0000060a0e107981 */ /* 0x000322000c1e1500 */
[----:B------:R-:W-:-:S04]  /*1500*/  IABS R3, c[0x0][0x19c] ;  /* 0x0000670000037a13 */ /* 0x000fc80000000000 */
[----:B------:R-:W1:Y:S08]  /*1510*/  I2F.RP R17, R3 ;  /* 0x0000000300117306 */ /* 0x000e700000209400 */
[----:B-1----:R-:W1:Y:S02]  /*1520*/  MUFU.RCP R17, R17 ;  /* 0x0000001100117308 */ /* 0x002e640000001000 */
[----:B-1---5:R-:W-:-:S06]  /*1530*/  IADD3 R4, R17, 0xffffffe, RZ ;  /* 0x0ffffffe11047810 */ /* 0x022fcc0007ffe0ff */
[----:B------:R1:W1:Y:S01]  /*1540*/  F2I.FTZ.U32.TRUNC.NTZ R5, R4 ;  /* 0x0000000400057305 */ /* 0x000262000021f000 */
[----:B---3--:R-:W-:-:S05]  /*1550*/  IMAD.IADD R13, R10, 0x1, R10 ;  /* 0x000000010a0d7824 */ /* 0x008fca00078e020a */
[C---:B------:R-:W-:Y:S01]  /*1560*/  IADD3 R11, R13.reuse, 0x2, RZ ;  /* 0x000000020d0b7810 */ /* 0x040fe20007ffe0ff */
[----:B-1----:R-:W-:Y:S01]  /*1570*/  HFMA2.MMA R4, -RZ, RZ, 0, 0 ;  /* 0x00000000ff047435 */ /* 0x002fe200000001ff */
[----:B------:R-:W-:Y:S01]  /*1580*/  IADD3 R12, R13, 0x4, RZ ;  /* 0x000000040d0c7810 */ /* 0x000fe20007ffe0ff */
[----:B------:R-:W-:Y:S01]  /*1590*/  IMAD.MOV R26, RZ, RZ, -R5 ;  /* 0x000000ffff1a7224 */ /* 0x000fe200078e0a05 */
[----:B------:R-:W-:-:S03]  /*15a0*/  IABS R14, R11 ;  /* 0x0000000b000e7213 */ /* 0x000fc60000000000 */
[----:B------:R-:W-:Y:S01]  /*15b0*/  IMAD R15, R26, R3, RZ ;  /* 0x000000031a0f7224 */ /* 0x000fe200078e02ff */
[----:B------:R-:W-:Y:S02]  /*15c0*/  IADD3 R13, R13, 0x6, RZ ;  /* 0x000000060d0d7810 */ /* 0x000fe40007ffe0ff */
[----:B------:R-:W-:Y:S01]  /*15d0*/  IABS R17, R12 ;  /* 0x0000000c00117213 */ /* 0x000fe20000000000 */
[----:B------:R-:W-:Y:S01]  /*15e0*/  IMAD.HI.U32 R4, R5, R15, R4 ;  /* 0x0000000f05047227 */ /* 0x000fe200078e0004 */
[----:B------:R-:W-:-:S03]  /*15f0*/  IABS R27, R13 ;  /* 0x0000000d001b7213 */ /* 0x000fc60000000000 */
        /* <DEDUP_REMOVED lines=13> */
[--C-:B------:R-:W-:Y:S02]  /*16d0*/  @!P0 IMAD.IADD R4, R4, 0x1, -R3.reuse ;  /* 0x0000000104048824 */ /* 0x100fe400078e0a03 */
[----:B------:R-:W-:Y:S02]  /*16e0*/  @!P2 IMAD.IADD R26, R26, 0x1, -R3 ;  /* 0x000000011a1aa824 */ /* 0x000fe400078e0a03 */
[----:B------:R-:W-:Y:S02]  /*16f0*/  @!P1 IADD3 R14, R14, -R3, RZ ;  /* 0x800000030e0e9210 */ /* 0x000fe40007ffe0ff */
[C---:B------:R-:W-:Y:S02]  /*1700*/  ISETP.GT.U32.AND P3, PT, R3.reuse, R4, PT ;  /* 0x000000040300720c */ /* 0x040fe40003f64070 */
[C---:B------:R-:W-:Y:S02]  /*1710*/  ISETP.GT.U32.AND P4, PT, R3.reuse, R14, PT ;  /* 0x0000000e0300720c */ /* 0x040fe40003f84070 */
[----:B------:R-:W-:-:S02]  /*1720*/  ISETP.GT.U32.AND P5, PT, R3, R26, PT ;  /* 0x0000001a0300720c */ /* 0x000fc40003fa4070 */
[----:B------:R-:W-:Y:S02]  /*1730*/  ISETP.GE.AND P1, PT, R12, RZ, PT ;  /* 0x000000ff0c00720c */ /* 0x000fe40003f26270 */
[----:B------:R-:W-:Y:S02]  /*1740*/  ISETP.GE.AND P2, PT, R13, RZ, PT ;  /* 0x000000ff0d00720c */ /* 0x000fe40003f46270 */
[----:B------:R-:W-:Y:S01]  /*1750*/  ISETP.GE.AND P0, PT, R11, RZ, PT ;  /* 0x000000ff0b00720c */ /* 0x000fe20003f06270 */
[----:B------:R-:W-:Y:S02]  /*1760*/  ULDC UR9, c[0x0][0x19c] ;  /* 0x0000670000097ab9 */ /* 0x000fe40000000800 */
[----:B------:R-:W-:Y:S01]  /*1770*/  ULEA.HI UR5, UR8, UR9, URZ, 0x1 ;  /* 0x0000000908057291 */ /* 0x000fe2000f8f083f */
[----:B------:R-:W-:Y:S01]  /*1780*/  @!P3 IADD3 R4, R4, -R3, RZ ;  /* 0x800000030404b210 */ /* 0x000fe20007ffe0ff */
[--C-:B------:R-:W-:Y:S02]  /*1790*/  @!P4 IMAD.IADD R14, R14, 0x1, -R3.reuse ;  /* 0x000000010e0ec824 */ /* 0x100fe400078e0a03 */
[----:B------:R-:W-:Y:S01]  /*17a0*/  @!P5 IMAD.IADD R26, R26, 0x1, -R3 ;  /* 0x000000011a1ad824 */ /* 0x000fe200078e0a03 */
[----:B------:R-:W-:Y:S01]  /*17b0*/  USHF.R.S32.HI UR5, URZ, 0x1, UR5 ;  /* 0x000000013f057899 */ /* 0x000fe20008011405 */
[----:B------:R-:W-:Y:S01]  /*17c0*/  IMAD R9, R9, 0x400, R10 ;  /* 0x0000040009097824 */ /* 0x000fe200078e020a */
[----:B------:R-:W-:Y:S01]  /*17d0*/  ISETP.NE.AND P3, PT, RZ, c[0x0][0x19c], PT ;  /* 0x00006700ff007a0c */ /* 0x000fe20003f65270 */
[----:B------:R-:W-:Y:S01]  /*17e0*/  @!P1 IMAD.MOV R14, RZ, RZ, -R14 ;  /* 0x000000ffff0e9224 */ /* 0x000fe200078e0a0e */
[----:B------:R-:W-:Y:S01]  /*17f0*/  LOP3.LUT R3, RZ, c[0x0][0x19c], RZ, 0x33, !PT ;  /* 0x00006700ff037a12 */ /* 0x000fe200078e33ff */
[----:B------:R-:W-:Y:S01]  /*1800*/  @!P2 IMAD.MOV R26, RZ, RZ, -R26 ;  /* 0x000000ffff1aa224 */ /* 0x000fe200078e0a1a */
[----:B------:R-:W-:Y:S01]  /*1810*/  @!P0 IADD3 R4, -R4, RZ, RZ ;  /* 0x000000ff04048210 */ /* 0x000fe20007ffe1ff */
[----:B------:R-:W-:Y:S01]  /*1820*/  IMAD R10, R2, UR7, RZ ;  /* 0x00000007020a7c24 */ /* 0x000fe2000f8e02ff */
[----:B------:R-:W-:Y:S01]  /*1830*/  USHF.R.S32.HI UR6, URZ, 0x1f, UR8 ;  /* 0x0000001f3f067899 */ /* 0x000fe20008011408 */
[C---:B------:R-:W-:Y:S01]  /*1840*/  SEL R15, R3.reuse, R14, !P3 ;  /* 0x0000000e030f7207 */ /* 0x040fe20005800000 */
[----:B------:R-:W-:Y:S01]  /*1850*/  IMAD.SHL.U32 R11, R6, 0x8, RZ ;  /* 0x00000008060b7824 */ /* 0x000fe200078e00ff */
[----:B------:R-:W-:-:S02]  /*1860*/  SEL R17, R3, R4, !P3 ;  /* 0x0000000403117207 */ /* 0x000fc40005800000 */
[----:B------:R-:W-:Y:S01]  /*1870*/  SEL R13, R3, R26, !P3 ;  /* 0x0000001a030d7207 */ /* 0x000fe20005800000 */
[----:B------:R-:W-:Y:S01]  /*1880*/  IMAD.U32 R3, RZ, RZ, UR5 ;  /* 0x00000005ff037e24 */ /* 0x000fe2000f8e00ff */
[----:B------:R-:W-:Y:S02]  /*1890*/  MOV R27, c[0x0][0x168] ;  /* 0x00005a00001b7a02 */ /* 0x000fe40000000f00 */
[----:B------:R-:W-:Y:S01]  /*18a0*/  SHF.L.U32 R10, R10, 0x7, RZ ;  /* 0x000000070a0a7819 */ /* 0x000fe200000006ff */
[----:B------:R-:W-:Y:S01]  /*18b0*/  ULEA.HI UR7, UR6, UR9, URZ, 0x2 ;  /* 0x0000000906077291 */ /* 0x000fe2000f8f103f */
[----:B------:R-:W-:Y:S01]  /*18c0*/  IMAD.MOV.U32 R12, RZ, RZ, RZ ;  /* 0x000000ffff0c7224 */ /* 0x000fe200078e00ff */
[----:B------:R-:W-:Y:S01]  /*18d0*/  ULEA.HI UR6, UR6, UR9, URZ, 0x3 ;  /* 0x0000000906067291 */ /* 0x000fe2000f8f183f */
[----:B------:R-:W-:Y:S01]  /*18e0*/  IADD3 R24, R24, UR4, R11 ;  /* 0x0000000418187c10 */ /* 0x000fe2000fffe00b */
[----:B------:R-:W-:Y:S01]  /*18f0*/  IMAD R27, R27, 0x80, R10 ;  /* 0x000000801b1b7824 */ /* 0x000fe200078e020a */
[----:B------:R-:W-:Y:S01]  /*1900*/  SHF.R.U32.HI R17, RZ, 0x1, R17 ;  /* 0x00000001ff117819 */ /* 0x000fe20000011611 */
[----:B------:R-:W-:Y:S01]  /*1910*/  IMAD R14, R8, c[0x0][0x19c], R3 ;  /* 0x00006700080e7a24 */ /* 0x000fe200078e0203 */
[----:B------:R-:W-:-:S02]  /*1920*/  SHF.R.U32.HI R15, RZ, 0x1, R15 ;  /* 0x00000001ff0f7819 */ /* 0x000fc4000001160f */
[----:B------:R-:W-:Y:S01]  /*1930*/  SHF.R.U32.HI R13, RZ, 0x1, R13 ;  /* 0x00000001ff0d7819 */ /* 0x000fe2000001160d */
[----:B------:R-:W-:Y:S02]  /*1940*/  USHF.R.S32.HI UR7, URZ, 0x2, UR7 ;  /* 0x000000023f077899 */ /* 0x000fe40008011407 */
[----:B------:R-:W-:Y:S01]  /*1950*/  USHF.R.S32.HI UR6, URZ, 0x3, UR6 ;  /* 0x000000033f067899 */ /* 0x000fe20008011406 */
[----:B--2---:R-:W-:Y:S02]  /*1960*/  HADD2.F32 R20, -RZ, R20.H0_H0 ;  /* 0x20000014ff147230 */ /* 0x004fe40000004100 */
[----:B----4-:R-:W-:Y:S02]  /*1970*/  HADD2.F32 R25, -RZ, R25.H0_H0 ;  /* 0x20000019ff197230 */ /* 0x010fe40000004100 */
[----:B------:R-:W-:Y:S02]  /*1980*/  HADD2.F32 R22, -RZ, R22.H0_H0 ;  /* 0x20000016ff167230 */ /* 0x000fe40000004100 */
[----:B------:R-:W-:-:S02]  /*1990*/  HADD2.F32 R23, -RZ, R23.H0_H0 ;  /* 0x20000017ff177230 */ /* 0x000fc40000004100 */
[----:B------:R-:W-:Y:S02]  /*19a0*/  HADD2.F32 R21, -RZ, R21.H0_H0 ;  /* 0x20000015ff157230 */ /* 0x000fe40000004100 */
[----:B------:R-:W-:Y:S02]  /*19b0*/  HADD2.F32 R19, -RZ, R19.H0_H0 ;  /* 0x20000013ff137230 */ /* 0x000fe40000004100 */
[----:B------:R-:W-:Y:S02]  /*19c0*/  HADD2.F32 R18, -RZ, R18.H0_H0 ;  /* 0x20000012ff127230 */ /* 0x000fe40000004100 */
[----:B------:R-:W-:Y:S02]  /*19d0*/  HADD2.F32 R16, -RZ, R16.H0_H0 ;  /* 0x20000010ff107230 */ /* 0x000fe40000004100 */
.L_x_2510:
[----:B------:R-:W1:Y:S01]  /*19e0*/  LDS.64 R2, [R24] ;  /* 0x0000000018027984 */ /* 0x000e620000000a00 */
[----:B------:R-:W-:Y:S01]  /*19f0*/  ISETP.GE.AND P0, PT, R0, c[0x0][0x168], PT ;  /* 0x00005a0000007a0c */ /* 0x000fe20003f06270 */
[--C-:B-1----:R-:W-:Y:S02]  /*1a00*/  HADD2.F32 R4, -RZ, R2.reuse.H0_H0 ;  /* 0x20000002ff047230 */ /* 0x102fe40000004100 */
[----:B------:R-:W-:-:S02]  /*1a10*/  HADD2.F32 R5, -RZ, R2.H1_H1 ;  /* 0x30000002ff057230 */ /* 0x000fc40000004100 */
        /* <DEDUP_REMOVED lines=8> */
.L_x_2511:
        /* <DEDUP_REMOVED lines=9> */
.L_x_2512:
[----:B------:R-:W-:Y:S01]  /*1b30*/  HFMA2.MMA R3, -RZ, RZ, 1, 0 ;  /* 0x3c000000ff037435 */ /* 0x000fe200000001ff */
[----:B--2---:R-:W-:Y:S01]  /*1b40*/  FADD.FTZ R28, R28, R31 ;  /* 0x0000001f1c1c7221 */ /* 0x004fe20000010000 */
[----:B------:R-:W-:Y:S01]  /*1b50*/  ISETP.NE.AND P1, PT, R12, RZ, PT ;  /* 0x000000ff0c00720c */ /* 0x000fe20003f25270 */
[----:B------:R-:W-:Y:S01]  /*1b60*/  BSSY B0, `(.L_x_2502) ;  /* 0x0000010000007945 */ /* 0x000fe20003800000 */
[----:B-1----:R-:W-:Y:S02]  /*1b70*/  FSEL R31, R22, R19, !P0 ;  /* 0x00000013161f7208 */ /* 0x002fe40004000000 */
[----:B------:R-:W-:Y:S02]  /*1b80*/  FSEL R33, R23, R18, !P0 ;  /* 0x0000001217217208 */ /* 0x000fe40004000000 */
[----:B------:R-:W-:Y:S02]  /*1b90*/  FSEL R35, R21, R16, !P0 ;  /* 0x0000001015237208 */ /* 0x000fe40004000000 */
[----:B------:R-:W-:Y:S01]  /*1ba0*/  FFMA.FTZ R28, R28, R3, c[0x0][0x174] ;  /* 0x00005d001c1c7623 */ /* 0x000fe20000010003 */
[----:B------:R-:W-:-:S02]  /*1bb0*/  FSEL R3, R25, R20, !P0 ;  /* 0x0000001419037208 */ /* 0x000fc40004000000 */
[----:B------:R-:W-:-:S03]  /*1bc0*/  ISETP.GE.AND P2, PT, R6, UR7, PT ;  /* 0x0000000706007c0c */ /* 0x000fc6000bf46270 */
[----:B------:R-:W1:Y:S02]  /*1bd0*/  MUFU.RSQ R28, R28 ;  /* 0x0000001c001c7308 */ /* 0x000e640000001400 */
[C---:B-1----:R-:W-:Y:S02]  /*1be0*/  FMUL.FTZ R3, R28.reuse, R3 ;  /* 0x000000031c037220 */ /* 0x042fe40000410000 */
[C---:B------:R-:W-:Y:S02]  /*1bf0*/  FMUL.FTZ R2, R28.reuse, R31 ;  /* 0x0000001f1c027220 */ /* 0x040fe40000410000 */
[C---:B------:R-:W-:Y:S02]  /*1c00*/  FMUL.FTZ R33, R28.reuse, R33 ;  /* 0x000000211c217220 */ /* 0x040fe40000410000 */
[----:B------:R-:W-:Y:S02]  /*1c10*/  FMUL.FTZ R30, R28, R35 ;  /* 0x000000231c1e7220 */ /* 0x000fe40000410000 */
[----:B------:R-:W-:-:S02]  /*1c20*/  FMUL.FTZ R4, R4, R3 ;  /* 0x0000000304047220 */ /* 0x000fc40000410000 */
[----:B------:R-:W-:Y:S01]  /*1c30*/  FMUL.FTZ R5, R5, R2 ;  /* 0x0000000205057220 */ /* 0x000fe20000410000 */
[----:B------:R-:W-:Y:S05]  /*1c40*/  @P1 BRA `(.L_x_2503) ;  /* 0x0000001000001947 */ /* 0x000fea0003800000 */
[----:B------:R-:W-:-:S04]  /*1c50*/  DEPBAR.LE SB0, 0x0 ;  /* 0x000080000000791a */ /* 0x000fc80000000000 */
.L_x_2503:
[----:B------:R-:W-:Y:S05]  /*1c60*/  BSYNC B0 ;  /* 0x0000000000007941 */ /* 0x000fea0003800000 */
.L_x_2502:
[----:B------:R-:W-:Y:S01]  /*1c70*/  BSSY B0, `(.L_x_2504) ;  /* 0x000005d000007945 */ /* 0x000fe20003800000 */
[----:B------:R-:W-:Y:S02]  /*1c80*/  FMUL.FTZ R26, R26, R33 ;  /* 0x000000211a1a7220 */ /* 0x000fe40000410000 */
[----:B------:R-:W-:Y:S01]  /*1c90*/  FMUL.FTZ R29, R29, R30 ;  /* 0x0000001e1d1d7220 */ /* 0x000fe20000410000 */
[----:B------:R-:W-:Y:S05]  /*1ca0*/  @P2 BRA `(.L_x_2505) ;  /* 0x0000059000002947 */ /* 0x000fea0003800000 */
[----:B------:R-:W-:Y:S01]  /*1cb0*/  ISETP.GE.AND P1, PT, R6, UR6, PT ;  /* 0x0000000606007c0c */ /* 0x000fe2000bf26270 */
[----:B------:R-:W-:Y:S05]  /*1cc0*/  BRA.CONV ~URZ, `(.L_x_2506) ;  /* 0x000000337f007947 */ /* 0x000fea000b800000 */
[----:B------:R-:W-:Y:S01]  /*1cd0*/  IMAD.MOV.U32 R3, RZ, RZ, -0x1 ;  /* 0xffffffffff037424 */ /* 0x000fe200078e00ff */
[----:B------:R-:W-:-:S06]  /*1ce0*/  MOV R2, 0x1d00 ;  /* 0x00001d0000027802 */ /* 0x000fcc0000000f00 */
[----:B------:R-:W-:Y:S05]  /*1cf0*/  CALL.REL.NOINC `($__internal_136_$__cuda_sm70_warpsync) ;  /* 0x00000ba000007944 */ /* 0x000fea0003c00000 */
.L_x_2506:
[----:B------:R-:W-:-:S06]  /*1d00*/  NOP ;  /* 0x0000000000007918 */ /* 0x000fcc0000000000 */
[----:B------:R-:W-:Y:S05]  /*1d10*/  BRA.DIV ~URZ, `(.L_x_2507) ;  /* 0x000008127f007947 */ /* 0x000fea000b800000 */
[----:B------:R-:W-:-:S05]  /*1d20*/  IMAD.U32 R3, RZ, RZ, UR6 ;  /* 0x00000006ff037e24 */ /* 0x000fca000f8e00ff */
[----:B------:R1:W2:Y:S02]  /*1d30*/  SHFL.BFLY PT, R28, R4, R3, 0x1f ;  /* 0x0c001f03041c7589 */ /* 0x0002a400000e0000 */
.L_x_2513:
        /* <DEDUP_REMOVED lines=8> */
[----:B-1----:R-:W-:-:S05]  /*1dc0*/  IADD3 R33, RZ, -R3, RZ ;  /* 0x80000003ff217210 */ /* 0x002fca0007ffe0ff */
        /* <DEDUP_REMOVED lines=21> */
[----:B-1----:R-:W-:Y:S02]  /*1f20*/  HADD2.F32 R28, -RZ, R2.H0_H0 ;  /* 0x20000002ff1c7230 */ /* 0x002fe40000004100 */
[----:B--2---:R-:W-:-:S03]  /*1f30*/  HADD2.F32 R31, -RZ, R3.H0_H0 ;  /* 0x20000003ff1f7230 */ /* 0x004fc60000004100 */
[----:B------:R-:W-:-:S04]  /*1f40*/  FMUL.FTZ R28, R28, R33 ;  /* 0x000000211c1c7220 */ /* 0x000fc80000410000 */
[----:B------:R-:W-:Y:S01]  /*1f50*/  FFMA.FTZ R4, R4, R31, R28 ;  /* 0x0000001f04047223 */ /* 0x000fe2000001001c */
[----:B------:R-:W-:Y:S05]  /*1f60*/  BRA.DIV ~URZ, `(.L_x_2508) ;  /* 0x000006327f007947 */ /* 0x000fea000b800000 */
[C---:B------:R-:W-:Y:S01]  /*1f70*/  IADD3 R2, R14.reuse, R17, RZ ;  /* 0x000000110e027210 */ /* 0x040fe20007ffe0ff */
[----:B------:R-:W-:Y:S01]  /*1f80*/  IMAD.IADD R3, R14, 0x1, R15 ;  /* 0x000000010e037824 */ /* 0x000fe200078e020f */
[----:B------:R-:W-:Y:S01]  /*1f90*/  MOV R34, UR6 ;  /* 0x0000000600227c02 */ /* 0x000fe20008000f00 */
[----:B------:R-:W-:Y:S02]  /*1fa0*/  IMAD.U32 R35, RZ, RZ, UR6 ;  /* 0x00000006ff237e24 */ /* 0x000fe4000f8e00ff */
[----:B------:R-:W-:Y:S01]  /*1fb0*/  IMAD.SHL.U32 R31, R2, 0x2, RZ ;  /* 0x00000002021f7824 */ /* 0x000fe200078e00ff */
[----:B------:R-:W-:Y:S01]  /*1fc0*/  SHF.L.U32 R28, R3, 0x1, RZ ;  /* 0x00000001031c7819 */ /* 0x000fe200000006ff */
[C---:B------:R-:W-:Y:S01]  /*1fd0*/  IMAD R2, R8.reuse, c[0x0][0x19c], R17 ;  /* 0x0000670008027a24 */ /* 0x040fe200078e0211 */
[----:B------:R-:W1:Y:S01]  /*1fe0*/  SHFL.BFLY PT, R32, R5, R34, 0x1f ;  /* 0x0c001f2205207589 */ /* 0x000e6200000e0000 */
[----:B------:R-:W-:-:S02]  /*1ff0*/  IMAD R3, R8, c[0x0][0x19c], R15 ;  /* 0x0000670008037a24 */ /* 0x000fc400078e020f */
[----:B------:R-:W-:Y:S01]  /*2000*/  IMAD.SHL.U32 R30, R2, 0x2, RZ ;  /* 0x00000002021e7824 */ /* 0x000fe200078e00ff */
[----:B------:R-:W2:Y:S01]  /*2010*/  LDS.U16 R31, [R31] ;  /* 0x000000001f1f7984 */ /* 0x000ea20000000400 */
[----:B------:R-:W-:Y:S02]  /*2020*/  IMAD.SHL.U32 R3, R3, 0x2, RZ ;  /* 0x0000000203037824 */ /* 0x000fe400078e00ff */
[----:B------:R-:W-:Y:S01]  /*2030*/  IMAD.U32 R2, RZ, RZ, UR6 ;  /* 0x00000006ff027e24 */ /* 0x000fe2000f8e00ff */
        /* <DEDUP_REMOVED lines=15> */
.L_x_2514:
[----:B----4-:R-:W-:Y:S01]  /*2130*/  IADD3 R28, R14, R13, RZ ;  /* 0x0000000d0e1c7210 */ /* 0x010fe20007ffe0ff */
[----:B------:R-:W-:Y:S01]  /*2140*/  IMAD R3, R8, c[0x0][0x19c], R13 ;  /* 0x0000670008037a24 */ /* 0x000fe200078e020d */
[----:B------:R-:W-:-:S03]  /*2150*/  MOV R31, R2 ;  /* 0x00000002001f7202 */ /* 0x000fc60000000f00 */
[----:B------:R-:W-:Y:S02]  /*2160*/  IMAD.SHL.U32 R28, R28, 0x2, RZ ;  /* 0x000000021c1c7824 */ /* 0x000fe400078e00ff */
[----:B------:R-:W-:Y:S02]  /*2170*/  IMAD.SHL.U32 R3, R3, 0x2, RZ ;  /* 0x0000000203037824 */ /* 0x000fe400078e00ff */
[----:B------:R-:W-:Y:S02]  /*2180*/  @!P1 FADD.FTZ R31, -R31, -RZ ;  /* 0x800000ff1f1f9221 */ /* 0x000fe40000010100 */
[----:B------:R-:W1:Y:S04]  /*2190*/  LDS.U16 R28, [R28] ;  /* 0x000000001c1c7984 */ /* 0x000e680000000400 */
[----:B------:R-:W2:Y:S01]  /*21a0*/  LDS.U16 R3, [R3] ;  /* 0x0000000003037984 */ /* 0x000ea20000000400 */
[----:B-1----:R-:W-:-:S02]  /*21b0*/  HADD2.F32 R30, -RZ, R28.H0_H0 ;  /* 0x2000001cff1e7230 */ /* 0x002fc40000004100 */
[----:B--2---:R-:W-:-:S03]  /*21c0*/  HADD2.F32 R2, -RZ, R3.H0_H0 ;  /* 0x20000003ff027230 */ /* 0x004fc60000004100 */
[----:B------:R-:W-:-:S04]  /*21d0*/  FMUL.FTZ R30, R30, R31 ;  /* 0x0000001f1e1e7220 */ /* 0x000fc80000410000 */
[----:B------:R-:W-:Y:S01]  /*21e0*/  FFMA.FTZ R29, R29, R2, R30 ;  /* 0x000000021d1d7223 */ /* 0x000fe2000001001e */
[----:B------:R-:W-:Y:S05]  /*21f0*/  BRA.CONV ~URZ, `(.L_x_2509) ;  /* 0x000000337f007947 */ /* 0x000fea000b800000 */
[----:B------:R-:W-:Y:S01]  /*2200*/  IMAD.MOV.U32 R3, RZ, RZ, -0x1 ;  /* 0xffffffffff037424 */ /* 0x000fe200078e00ff */
[----:B------:R-:W-:Y:S02]  /*2210*/  MOV R2, 0x2230 ;  /* 0x0000223000027802 */ /* 0x000fe40000000f00 */
[----:B------:R-:W-:Y:S05]  /*2220*/  CALL.REL.NOINC `($__internal_136_$__cuda_sm70_warpsync) ;  /* 0x0000067000007944 */ /* 0x000fea0003c00000 */
.L_x_2509:
[----:B------:R-:W-:-:S06]  /*2230*/  NOP ;  /* 0x0000000000007918 */ /* 0x000fcc0000000000 */
.L_x_2505:
[----:B------:R-:W-:Y:S05]  /*2240*/  BSYNC B0 ;  /* 0x0000000000007941 */ /* 0x000fea0003800000 */
.L_x_2504:
[----:B------:R-:W-:Y:S01]  /*2250*/  SEL R2, R10, R27, !P0 ;  /* 0x0000001b0a027207 */ /* 0x000fe20004000000 */
[----:B------:R-:W-:Y:S01]  /*2260*/  IMAD.MOV.U32 R31, RZ, RZ, 0x2 ;  /* 0x00000002ff1f7424 */ /* 0x000fe200078e00ff */
[----:B------:R-:W-:Y:S02]  /*2270*/  SEL R3, RZ, c[0x0][0x168], !P0 ;  /* 0x00005a00ff037a07 */ /* 0x000fe40004000000 */
[----:B------:R-:W-:Y:S02]  /*2280*/  IADD3 R12, R12, 0x1, RZ ;  /* 0x000000010c0c7810 */ /* 0x000fe40007ffe0ff */
[----:B------:R-:W-:Y:S01]  /*2290*/  IADD3 R24, R24, 0x100, RZ ;  /* 0x0000010018187810 */ /* 0x000fe20007ffe0ff */
[----:B------:R-:W-:Y:S01]  /*22a0*/  IMAD R2, R3, -0x80, R2 ;  /* 0xffffff8003027824 */ /* 0x000fe200078e0202 */
[----:B------:R-:W-:-:S02]  /*22b0*/  F2FP.PACK_AB R3, R29, R26 ;  /* 0x0000001a1d03723e */ /* 0x000fc400000000ff */
[----:B------:R-:W-:Y:S02]  /*22c0*/  ISETP.GE.AND P0, PT, R12, R7, PT ;  /* 0x000000070c00720c */ /* 0x000fe40003f06270 */
[----:B------:R-:W-:Y:S02]  /*22d0*/  IADD3 R28, R2, R9, RZ ;  /* 0x00000009021c7210 */ /* 0x000fe40007ffe0ff */
[----:B------:R-:W-:Y:S02]  /*22e0*/  F2FP.PACK_AB R2, R5, R4 ;  /* 0x000000040502723e */ /* 0x000fe400000000ff */
[----:B------:R-:W-:Y:S01]  /*22f0*/  IADD3 R0, R0, 0x1, RZ ;  /* 0x0000000100007810 */ /* 0x000fe20007ffe0ff */
[----:B------:R-:W-:Y:S01]  /*2300*/  IMAD.WIDE R4, R28, R31, c[0x0][0x160] ;  /* 0x000058001c047625 */ /* 0x000fe200078e021f */
[----:B------:R-:W-:-:S04]  /*2310*/  IADD3 R9, R9, 0x80, RZ ;  /* 0x0000008009097810 */ /* 0x000fc80007ffe0ff */
[----:B------:R1:W-:Y:S02]  /*2320*/  STG.E.64 [R4.64], R2 ;  /* 0x0000000204007986 */ /* 0x0003e4000c101b0a */
[----:B-1----:R-:W-:Y:S05]  /*2330*/  @!P0 BRA `(.L_x_2510) ;  /* 0xfffff6a000008947 */ /* 0x002fea000383ffff */
[----:B------:R-:W-:Y:S05]  /*2340*/  EXIT ;  /* 0x000000000000794d */ /* 0x000fea0003800000 */
.L_x_2500:
[----:B------:R-:W-:Y:S01]  /*2350*/  IMAD.MOV.U32 R28, RZ, RZ, 0x10 ;  /* 0x00000010ff1c7424 */ /* 0x000fe200078e00ff */
[----:B------:R-:W-:Y:S01]  /*2360*/  MOV R30, 0xffffffff ;  /* 0xffffffff001e7802 */ /* 0x000fe20000000f00 */
[----:B------:R-:W-:Y:S01]  /*2370*/  IMAD.MOV.U32 R33, RZ, RZ, 0x1f ;  /* 0x0000001fff217424 */ /* 0x000fe200078e00ff */
[----:B------:R-:W-:Y:S02]  /*2380*/  MOV R2, 0x23a0 ;  /* 0x000023a000027802 */ /* 0x000fe40000000f00 */
[----:B------:R-:W-:Y:S05]  /*2390*/  CALL.REL.NOINC `($__internal_135_$__cuda_sm70_shflsync_bfly_p) ;  /* 0x000004c000007944 */ /* 0x000fea0003c00000 */
[----:B-12---:R-:W-:Y:S05]  /*23a0*/  BRA `(.L_x_2511) ;  /* 0xfffff6f000007947 */ /* 0x006fea000383ffff */
.L_x_2501:
[----:B------:R-:W-:Y:S01]  /*23b0*/  IMAD.MOV.U32 R28, RZ, RZ, 0x8 ;  /* 0x00000008ff1c7424 */ /* 0x000fe200078e00ff */
[----:B------:R-:W-:Y:S01]  /*23c0*/  MOV R30, 0xffffffff ;  /* 0xffffffff001e7802 */ /* 0x000fe20000000f00 */
[----:B------:R-:W-:Y:S01]  /*23d0*/  IMAD.MOV.U32 R33, RZ, RZ, 0x1f ;  /* 0x0000001fff217424 */ /* 0x000fe200078e00ff */
[----:B------:R-:W-:Y:S02]  /*23e0*/  MOV R2, 0x2400 ;  /* 0x0000240000027802 */ /* 0x000fe40000000f00 */
[----:B------:R-:W-:Y:S05]  /*23f0*/  CALL.REL.NOINC `($__internal_135_$__cuda_sm70_shflsync_bfly_p) ;  /* 0x0000046000007944 */ /* 0x000fea0003c00000 */
[----:B-12---:R-:W-:Y:S01]  /*2400*/  FADD.FTZ R31, R31, R28 ;  /* 0x0000001c1f1f7221 */ /* 0x006fe20000010000 */
[----:B------:R-:W-:Y:S01]  /*2410*/  MOV R30, 0xffffffff ;  /* 0xffffffff001e7802 */ /* 0x000fe20000000f00 */
[----:B------:R-:W-:Y:S01]  /*2420*/  IMAD.MOV.U32 R28, RZ, RZ, 0x4 ;  /* 0x00000004ff1c7424 */ /* 0x000fe200078e00ff */
[----:B------:R-:W-:Y:S01]  /*2430*/  MOV R2, 0x2460 ;  /* 0x0000246000027802 */ /* 0x000fe20000000f00 */
[----:B------:R-:W-:-:S02]  /*2440*/  IMAD.MOV.U32 R33, RZ, RZ, 0x1f ;  /* 0x0000001fff217424 */ /* 0x000fc400078e00ff */
        /* <DEDUP_REMOVED lines=13> */
[----:B-12---:R-:W-:Y:S05]  /*2520*/  BRA `(.L_x_2512) ;  /* 0xfffff60000007947 */ /* 0x006fea000383ffff */
.L_x_2507:
[----:B------:R-:W-:Y:S01]  /*2530*/  HFMA2.MMA R33, -RZ, RZ, 0, 1.847743988037109375e-06 ;  /* 0x0000001fff217435 */ /* 0x000fe200000001ff */
[----:B------:R-:W-:Y:S01]  /*2540*/  IMAD.MOV.U32 R31, RZ, RZ, R4 ;  /* 0x000000ffff1f7224 */ /* 0x000fe200078e0004 */
[----:B------:R-:W-:Y:S01]  /*2550*/  MOV R2, 0x2590 ;  /* 0x0000259000027802 */ /* 0x000fe20000000f00 */
[----:B------:R-:W-:-:S02]  /*2560*/  IMAD.U32 R28, RZ, RZ, UR6 ;  /* 0x00000006ff1c7e24 */ /* 0x000fc4000f8e00ff */
[----:B------:R-:W-:Y:S02]  /*2570*/  IMAD.MOV.U32 R30, RZ, RZ, -0x1 ;  /* 0xffffffffff1e7424 */ /* 0x000fe400078e00ff */
[----:B------:R-:W-:Y:S05]  /*2580*/  CALL.REL.NOINC `($__internal_135_$__cuda_sm70_shflsync_bfly_p) ;  /* 0x000002d000007944 */ /* 0x000fea0003c00000 */
[----:B-12---:R-:W-:Y:S05]  /*2590*/  BRA `(.L_x_2513) ;  /* 0xfffff7a000007947 */ /* 0x006fea000383ffff */
.L_x_2508:
[----:B------:R-:W-:Y:S01]  /*25a0*/  IMAD.MOV.U32 R31, RZ, RZ, R5 ;  /* 0x000000ffff1f7224 */ /* 0x000fe200078e0005 */
[----:B------:R-:W-:Y:S01]  /*25b0*/  MOV R28, UR6 ;  /* 0x00000006001c7c02 */ /* 0x000fe20008000f00 */
[----:B------:R-:W-:Y:S01]  /*25c0*/  IMAD.MOV.U32 R33, RZ, RZ, 0x1f ;  /* 0x0000001fff217424 */ /* 0x000fe200078e00ff */
[----:B------:R-:W-:Y:S01]  /*25d0*/  MOV R2, 0x2600 ;  /* 0x0000260000027802 */ /* 0x000fe20000000f00 */
[----:B------:R-:W-:Y:S02]  /*25e0*/  IMAD.MOV.U32 R30, RZ, RZ, -0x1 ;  /* 0xffffffffff1e7424 */ /* 0x000fe400078e00ff */
[----:B------:R-:W-:Y:S05]  /*25f0*/  CALL.REL.NOINC `($__internal_135_$__cuda_sm70_shflsync_bfly_p) ;  /* 0x0000026000007944 */ /* 0x000fea0003c00000 */
        /* <DEDUP_REMOVED lines=14> */
[----:B------:R-:W-:Y:S02]  /*26e0*/  IMAD.U32 R28, RZ, RZ, UR6 ;  /* 0x00000006ff1c7e24 */ /* 0x000fe4000f8e00ff */
[----:B------:R-:W-:Y:S01]  /*26f0*/  FFMA.FTZ R5, R5, R30, R3 ;  /* 0x0000001e05057223 */ /* 0x000fe20000010003 */
[----:B------:R-:W-:Y:S02]  /*2700*/  MOV R30, 0xffffffff ;  /* 0xffffffff001e7802 */ /* 0x000fe40000000f00 */
[----:B------:R-:W-:Y:S05]  /*2710*/  CALL.REL.NOINC `($__internal_135_$__cuda_sm70_shflsync_bfly_p) ;  /* 0x0000014000007944 */ /* 0x000fea0003c00000 */
[--C-:B------:R-:W-:Y:S01]  /*2720*/  IMAD.IADD R3, R14, 0x1, R15.reuse ;  /* 0x000000010e037824 */ /* 0x100fe200078e020f */
[----:B-1----:R-:W-:Y:S01]  /*2730*/  HFMA2.MMA R33, -RZ, RZ, 0, 1.847743988037109375e-06 ;  /* 0x0000001fff217435 */ /* 0x002fe200000001ff */
[----:B------:R-:W-:Y:S02]  /*2740*/  IMAD R2, R8, c[0x0][0x19c], R15 ;  /* 0x0000670008027a24 */ /* 0x000fe400078e020f */
[----:B------:R-:W-:Y:S02]  /*2750*/  IMAD.SHL.U32 R30, R3, 0x2, RZ ;  /* 0x00000002031e7824 */ /* 0x000fe400078e00ff */
[----:B--2---:R-:W-:Y:S01]  /*2760*/  FADD.FTZ R3, -R28, -RZ ;  /* 0x800000ff1c037221 */ /* 0x004fe20000010100 */
[----:B------:R-:W-:-:S03]  /*2770*/  SHF.L.U32 R2, R2, 0x1, RZ ;  /* 0x0000000102027819 */ /* 0x000fc600000006ff */
[----:B------:R-:W1:Y:S01]  /*2780*/  LDS.U16 R30, [R30] ;  /* 0x000000001e1e7984 */ /* 0x000e620000000400 */
[----:B------:R-:W-:-:S03]  /*2790*/  FSEL R31, R3, R28, !P1 ;  /* 0x0000001c031f7208 */ /* 0x000fc60004800000 */
[----:B------:R-:W2:Y:S01]  /*27a0*/  LDS.U16 R2, [R2] ;  /* 0x0000000002027984 */ /* 0x000ea20000000400 */
[----:B-1----:R-:W-:Y:S01]  /*27b0*/  HADD2.F32 R28, -RZ, R30.H0_H0 ;  /* 0x2000001eff1c7230 */ /* 0x002fe20000004100 */
[----:B------:R-:W-:Y:S01]  /*27c0*/  IMAD.MOV.U32 R30, RZ, RZ, -0x1 ;  /* 0xffffffffff1e7424 */ /* 0x000fe200078e00ff */
[----:B--2---:R-:W-:-:S03]  /*27d0*/  HADD2.F32 R3, -RZ, R2.H0_H0 ;  /* 0x20000002ff037230 */ /* 0x004fc60000004100 */
[----:B------:R-:W-:Y:S01]  /*27e0*/  FMUL.FTZ R32, R31, R28 ;  /* 0x0000001c1f207220 */ /* 0x000fe20000410000 */
[----:B------:R-:W-:Y:S01]  /*27f0*/  MOV R2, 0x2840 ;  /* 0x0000284000027802 */ /* 0x000fe20000000f00 */
[----:B------:R-:W-:Y:S02]  /*2800*/  IMAD.MOV.U32 R31, RZ, RZ, R29 ;  /* 0x000000ffff1f7224 */ /* 0x000fe400078e001d */
[----:B------:R-:W-:Y:S02]  /*2810*/  IMAD.U32 R28, RZ, RZ, UR6 ;  /* 0x00000006ff1c7e24 */ /* 0x000fe4000f8e00ff */
[----:B------:R-:W-:Y:S02]  /*2820*/  FFMA.FTZ R26, R26, R3, R32 ;  /* 0x000000031a1a7223 */ /* 0x000fe40000010020 */
[----:B------:R-:W-:Y:S05]  /*2830*/  CALL.REL.NOINC `($__internal_135_$__cuda_sm70_shflsync_bfly_p) ;  /* 0x0000002000007944 */ /* 0x000fea0003c00000 */
[----:B--2---:R-:W-:Y:S01]  /*2840*/  IMAD.MOV.U32 R2, RZ, RZ, R28 ;  /* 0x000000ffff027224 */ /* 0x004fe200078e001c */
[----:B-1----:R-:W-:Y:S05]  /*2850*/  BRA `(.L_x_2514) ;  /* 0xfffff8d000007947 */ /* 0x002fea000383ffff */
        .weak           $__internal_135_$__cuda_sm70_shflsync_bfly_p
        .type           $__internal_135_$__cuda_sm70_shflsync_bfly_p,@function
        .size           $__internal_135_$__cuda_sm70_shflsync_bfly_p,($__internal_136_$__cuda_sm70_warpsync - $__internal_135_$__cuda_sm70_shflsync_bfly_p)
$__internal_135_$__cuda_sm70_shflsync_bfly_p:
[----:B------:R-:W-:Y:S01]  /*2860*/  MOV R3, 0x0 ;  /* 0x0000000000037802 */ /* 0x000fe20000000f00 */
[----:B------:R-:W-:Y:S04]  /*2870*/  WARPSYNC R30 ;  /* 0x0000001e00007348 */ /* 0x000fe80003800000 */
[----:B------:R1:W2:Y:S01]  /*2880*/  SHFL.BFLY PT, R28, R31, R28, R33 ;  /* 0x0c00001c1f1c7389 */ /* 0x0002a200000e0021 */
[----:B------:R-:W-:Y:S05]  /*2890*/  RET.REL.NODEC R2 `(_ZN12tensorrt_llm7kernels32fusedQKNormRopeKernelNTokenHeadsIN3c104HalfES3_Li128ELb0ELi8EEEvPviiifPKvS6_S6_PKlii) ;  /* 0xffffd76002007950 */ /* 0x000fea0003c3ffff */
        .weak           $__internal_136_$__cuda_sm70_warpsync
        .type           $__internal_136_$__cuda_sm70_warpsync,@function
        .size           $__internal_136_$__cuda_sm70_warpsync,(.L_x_3772 - $__internal_136_$__cuda_sm70_warpsync)
$__internal_136_$__cuda_sm70_warpsync:
[----:B------:R-:W-:Y:S04]  /*28a0*/  WARPSYNC R3 ;  /* 0x0000000300007348 */ /* 0x000fe80003800000 */
[----:B------:R-:W-:-:S04]  /*28b0*/  IMAD.MOV.U32 R3, RZ, RZ, 0x0 ;  /* 0x00000000ff037424 */ /* 0x000fc800078e00ff */
[----:B------:R-:W-:Y:S05]  /*28c0*/  RET.REL.NODEC R2 `(_ZN12tensorrt_llm7kernels32fusedQKNormRopeKernelNTokenHeadsIN3c104HalfES3_Li128ELb0ELi8EEEvPviiifPKvS6_S6_PKlii) ;  /* 0xffffd73002007950 */ /* 0x000fea0003c3ffff */
.L_x_2515:
        /* <DEDUP_REMOVED lines=11> */
.L_x_3772:


//--------------------- .text._ZN12tensorrt_llm7kernels32fusedQKNormRopeKernelNTokenHeadsIN3c104HalfES3_Li128ELb1ELi8EEEvPviiifPKvS6_S6_PKlii --------------------------
	.section	.text._ZN12tensorrt_llm7kernels32fusedQKNormRopeKernelNTokenHeadsIN3c104HalfES3_Li128ELb1ELi8EEEvPviiifPKvS6_S6_PKlii,"ax",@progbits
	.sectioninfo	@"SHI_REGISTERS=40"
	.align	128
        .global         _ZN12tensorrt_llm7kernels32fusedQKNormRopeKernelNTokenHeadsIN3c104HalfES3_Li128ELb1ELi8EEEvPviiifPKvS6_S6_PKlii
        .type           _ZN12tensorrt_llm7kernels32fusedQKNormRopeKernelNTokenHeadsIN3c104HalfES3_Li128ELb1ELi8EEEvPviiifPKvS6_S6_PKlii,@function
        .size           _ZN12tensorrt_llm7kernels32fusedQKNormRopeKernelNTokenHeadsIN3c104HalfES3_Li128ELb1ELi8EEEvPviiifPKvS6_S6_PKlii,(.L_x_3773 - _ZN12tensorrt_llm7kernels32fusedQKNormRopeKernelNTokenHeadsIN3c104HalfES3_Li128ELb1ELi8EEEvPviiifPKvS6_S6_PKlii)
        .other          _ZN12tensorrt_llm7kernels32fusedQKNormRopeKernelNTokenHeadsIN3c104HalfES3_Li128ELb1ELi8EEEvPviiifPKvS6_S6_PKlii,@"STO_CUDA_ENTRY STV_DEFAULT"
_ZN12tensorrt_llm7kernels32fusedQKNormRopeKernelNTokenHeadsIN3c104HalfES3_Li128ELb1ELi8EEEvPviiifPKvS6_S6_PKlii:
.text._ZN12tensorrt_llm7kernels32fusedQKNormRopeKernelNTokenHeadsIN3c104HalfES3_Li128ELb1ELi8EEEvPviiifPKvS6_S6_PKlii:
        /* <DEDUP_REMOVED lines=75> */
.L_x_2520:
        /* <DEDUP_REMOVED lines=45> */
.L_x_2519:
[----:B------:R-:W-:Y:S05]  /*0780*/  BSYNC B1 ;  /* 0x0000000000017941 */ /* 0x000fea0003800000 */
.L_x_2518:
[----:B------:R-:W-:Y:S05]  /*0790*/  @!P0 BRA `(.L_x_2517) ;  /* 0x0000018000008947 */ /* 0x000fea0003800000 */
[----:B-1----:R-:W-:Y:S01]  /*07a0*/  LEA R6, R21, UR4, 0x3 ;  /* 0x0000000415067c11 */ /* 0x002fe2000f8e18ff */
[----:B------:R-:W-:Y:S01]  /*07b0*/  IMAD.IADD R10, R19, 0x1, R16 ;  /* 0x00000001130a7824 */ /* 0x000fe200078e0210 */
[----:B------:R-:W-:Y:S01]  /*07c0*/  LEA R9, R18, R21, 0x8 ;  /* 0x0000001512097211 */ /* 0x000fe200078e40ff */
[----:B------:R-:W-:-:S02]  /*07d0*/  IMAD.MOV.U32 R12, RZ, RZ, 0x2 ;  /* 0x00000002ff0c7424 */ /* 0x000fc400078e00ff */
[----:B------:R-:W-:Y:S02]  /*07e0*/  IMAD.IADD R7, R17, 0x1, R6 ;  /* 0x0000000111077824 */ /* 0x000fe400078e0206 */
[----:B------:R-:W-:-:S03]  /*07f0*/  IMAD R8, R16, 0x20, R9 ;  /* 0x0000002010087824 */ /* 0x000fc600078e0209 */
[----:B------:R-:W-:Y:S01]  /*0800*/  LEA R9, R16, R7, 0x8 ;  /* 0x0000000710097211 */ /* 0x000fe200078e40ff */
[----:B------:R-:W-:Y:S02]  /*0810*/  IMAD.SHL.U32 R8, R8, 0x4, RZ ;  /* 0x0000000408087824 */ /* 0x000fe400078e00ff */
.L_x_2521:
[----:B------:R-:W-:Y:S02]  /*0820*/  ISETP.GE.AND P0, PT, R10, c[0x0][0x168], PT ;  /* 0x00005a000a007a0c */ /* 0x000fe40003f06270 */
[----:B------:R-:W-:Y:S02]  /*0830*/  IADD3 R0, R0, -0x1, RZ ;  /* 0xffffffff00007810 */ /* 0x000fe40007ffe0ff */
[----:B------:R-:W-:Y:S02]  /*0840*/  SEL R6, RZ, c[0x0][0x168], !P0 ;  /* 0x00005a00ff067a07 */ /* 0x000fe40004000000 */
        /* <DEDUP_REMOVED lines=13> */
.L_x_2517:
[----:B------:R-:W-:Y:S05]  /*0920*/  BSYNC B0 ;  /* 0x0000000000007941 */ /* 0x000fea0003800000 */
.L_x_2516:
[----:B------:R-:W-:Y:S01]  /*0930*/  MOV R5, 0x2 ;  /* 0x0000000200057802 */ /* 0x000fe20000000f00 */
[----:B------:R-:W-:Y:S01]  /*0940*/  IMAD.MOV.U32 R0, RZ, RZ, c[0x0][0x19c] ;  /* 0x00006700ff007624 */ /* 0x000fe200078e00ff */
[----:B------:R-:W0:Y:S01]  /*0950*/  LDGDEPBAR ;  /* 0x00000000000079af */ /* 0x000e220000000000 */
[----:B------:R-:W-:Y:S02]  /*0960*/  BSSY B0, `(.L_x_2522) ;  /* 0x00000a6000007945 */ /* 0x000fe40003800000 */
[----:B-1----:R-:W-:-:S05]  /*0970*/  IMAD R6, R5, R0, 0xf ;  /* 0x0000000f05067424 */ /* 0x002fca00078e0200 */
        /* <DEDUP_REMOVED lines=10> */
[----:B------:R-:W-:-:S03]  /*0a20*/  MOV R15, R21 ;  /* 0x00000015000f7202 */ /* 0x000fc60000000f00 */
[----:B------:R-:W-:-:S05]  /*0a30*/  IMAD.IADD R7, R6, 0x1, R7 ;  /* 0x0000000106077824 */ /* 0x000fca00078e0207 */
[C---:B------:R-:W-:Y:S02]  /*0a40*/  LEA.HI R8, R7.reuse, 0x1, RZ, 0x1b ;  /* 0x0000000107087811 */ /* 0x040fe400078fd8ff */
[----:B------:R-:W-:Y:S02]  /*0a50*/  ISETP.GE.U32.AND P2, PT, R7, 0x60, PT ;  /* 0x000000600700780c */ /* 0x000fe40003f46070 */
[----:B------:R-:W-:Y:S02]  /*0a60*/  LOP3.LUT P0, R14, R8, 0x3, RZ, 0xc0, !PT ;  /* 0x00000003080e7812 */ /* 0x000fe4000780c0ff */
[----:B------:R-:W-:-:S11]  /*0a70*/  SHF.R.S32.HI R7, RZ, 0x1f, R0 ;  /* 0x0000001fff077819 */ /* 0x000fd60000011400 */
[----:B------:R-:W-:Y:S05]  /*0a80*/  @!P0 BRA `(.L_x_2525) ;  /* 0x000001a000008947 */ /* 0x000fea0003800000 */
[----:B-----5:R-:W-:Y:S01]  /*0a90*/  IMAD R12, R11, c[0x0][0x19c], RZ ;  /* 0x000067000b0c7a24 */ /* 0x020fe200078e02ff */
[----:B------:R-:W-:Y:S01]  /*0aa0*/  MOV R15, R21 ;  /* 0x00000015000f7202 */ /* 0x000fe20000000f00 */
[----:B------:R-:W-:-:S04]  /*0ab0*/  IMAD.WIDE.U32 R8, R10, c[0x0][0x19c], RZ ;  /* 0x000067000a087a25 */ /* 0x000fc800078e00ff */
[----:B------:R-:W-:Y:S02]  /*0ac0*/  IMAD R13, R10, R7, R12 ;  /* 0x000000070a0d7224 */ /* 0x000fe400078e020c */
[----:B------:R-:W-:Y:S02]  /*0ad0*/  IMAD.SHL.U32 R12, R8, 0x2, RZ ;  /* 0x00000002080c7824 */ /* 0x000fe400078e00ff */
[----:B------:R-:W-:-:S05]  /*0ae0*/  IMAD.IADD R9, R9, 0x1, R13 ;  /* 0x0000000109097824 */ /* 0x000fca00078e020d */
[----:B------:R-:W-:Y:S01]  /*0af0*/  SHF.L.U64.HI R13, R8, 0x1, R9 ;  /* 0x00000001080d7819 */ /* 0x000fe20000010209 */
[----:B------:R-:W-:-:S04]  /*0b00*/  IMAD R8, R2, c[0x0][0x19c], RZ ;  /* 0x0000670002087a24 */ /* 0x000fc800078e02ff */
[----:B------:R-:W-:-:S04]  /*0b10*/  IMAD.WIDE.U32 R12, R21, 0x10, R12 ;  /* 0x00000010150c7825 */ /* 0x000fc800078e000c */
[----:B------:R-:W-:Y:S01]  /*0b20*/  IMAD R8, R21, 0x8, R8 ;  /* 0x0000000815087824 */ /* 0x000fe200078e0208 */
[----:B------:R-:W-:-:S04]  /*0b30*/  IADD3 R12, P0, R12, c[0x0][0x188], RZ ;  /* 0x000062000c0c7a10 */ /* 0x000fc80007f1e0ff */
[----:B------:R-:W-:Y:S01]  /*0b40*/  IADD3.X R25, R13, c[0x0][0x18c], RZ, P0, !PT ;  /* 0x000063000d197a10 */ /* 0x000fe200007fe4ff */
[----:B------:R-:W-:Y:S02]  /*0b50*/  IMAD.SHL.U32 R13, R8, 0x2, RZ ;  /* 0x00000002080d7824 */ /* 0x000fe400078e00ff */
.L_x_2526:
        /* <DEDUP_REMOVED lines=13> */
.L_x_2525:
[----:B------:R-:W-:Y:S05]  /*0c30*/  BSYNC B1 ;  /* 0x0000000000017941 */ /* 0x000fea0003800000 */
.L_x_2524:
        /* <DEDUP_REMOVED lines=22> */
.L_x_2529:
        /* <DEDUP_REMOVED lines=49> */
.L_x_2528:
[----:B------:R-:W-:Y:S05]  /*10b0*/  BSYNC B1 ;  /* 0x0000000000017941 */ /* 0x000fea0003800000 */
.L_x_2527:
        /* <DEDUP_REMOVED lines=32> */
.L_x_2531:
[----:B------:R-:W-:Y:S05]  /*12c0*/  BSYNC B1 ;  /* 0x0000000000017941 */ /* 0x000fea0003800000 */
.L_x_2530:
        /* <DEDUP_REMOVED lines=15> */
.L_x_2523:
[----:B------:R-:W-:Y:S05]  /*13c0*/  BSYNC B0 ;  /* 0x0000000000007941 */ /* 0x000fea0003800000 */
.L_x_2522:
        /* <DEDUP_REMOVED lines=40> */
.L_x_2538:
        /* <DEDUP_REMOVED lines=12> */
.L_x_2539:
        /* <DEDUP_REMOVED lines=9> */
.L_x_2540:
        /* <DEDUP_REMOVED lines=20> */
.L_x_2535:
[----:B------:R-:W-:Y:S05]  /*18e0*/  BSYNC B0 ;  /* 0x0000000000007941 */ /* 0x000fea0003800000 */
.L_x_2534:
        /* <DEDUP_REMOVED lines=19> */
.L_x_2537:
[----:B------:R-:W-:Y:S05]  /*1a20*/  BSYNC B0 ;  /* 0x0000000000007941 */ /* 0x000fea0003800000 */
.L_x_2536:
        /* <DEDUP_REMOVED lines=16> */
.L_x_2532:
[----:B------:R-:W-:Y:S01]  /*1b30*/  IMAD.MOV.U32 R25, RZ, RZ, 0x10 ;  /* 0x00000010ff197424 */ /* 0x000fe200078e00ff */
[----:B------:R-:W-:Y:S01]  /*1b40*/  MOV R28, 0x1b80 ;  /* 0x00001b80001c7802 */ /* 0x000fe20000000f00 */
[----:B------:R-:W-:Y:S02]  /*1b50*/  IMAD.MOV.U32 R24, RZ, RZ, 0x1f ;  /* 0x0000001fff187424 */ /* 0x000fe400078e00ff */
[----:B------:R-:W-:Y:S02]  /*1b60*/  IMAD.MOV.U32 R15, RZ, RZ, -0x1 ;  /* 0xffffffffff0f7424 */ /* 0x000fe400078e00ff */
[----:B------:R-:W-:Y:S05]  /*1b70*/  CALL.REL.NOINC `($__internal_137_$__cuda_sm70_shflsync_bfly_p) ;  /* 0x000001a000007944 */ /* 0x000fea0003c00000 */
[----:B-12---:R-:W-:Y:S05]  /*1b80*/  BRA `(.L_x_2539) ;  /* 0xfffffb8000007947 */ /* 0x006fea000383ffff */
.L_x_2533:
[----:B------:R-:W-:Y:S01]  /*1b90*/  MOV R25, 0x8 ;  /* 0x0000000800197802 */ /* 0x000fe20000000f00 */
[----:B------:R-:W-:Y:S01]  /*1ba0*/  IMAD.MOV.U32 R24, RZ, RZ, 0x1f ;  /* 0x0000001fff187424 */ /* 0x000fe200078e00ff */
[----:B------:R-:W-:Y:S01]  /*1bb0*/  MOV R28, 0x1be0 ;  /* 0x00001be0001c7802 */ /* 0x000fe20000000f00 */
[----:B------:R-:W-:Y:S02]  /*1bc0*/  IMAD.MOV.U32 R15, RZ, RZ, -0x1 ;  /* 0xffffffffff0f7424 */ /* 0x000fe400078e00ff */
[----:B------:R-:W-:Y:S05]  /*1bd0*/  CALL.REL.NOINC `($__internal_137_$__cuda_sm70_shflsync_bfly_p) ;  /* 0x0000014000007944 */ /* 0x000fea0003c00000 */
[----:B-12---:R-:W-:Y:S01]  /*1be0*/  FADD.FTZ R27, R27, R24 ;  /* 0x000000181b1b7221 */ /* 0x006fe20000010000 */
[----:B------:R-:W-:Y:S01]  /*1bf0*/  HFMA2.MMA R24, -RZ, RZ, 0, 1.847743988037109375e-06 ;  /* 0x0000001fff187435 */ /* 0x000fe200000001ff */
[----:B------:R-:W-:Y:S01]  /*1c00*/  IMAD.MOV.U32 R25, RZ, RZ, 0x4 ;  /* 0x00000004ff197424 */ /* 0x000fe200078e00ff */
[----:B------:R-:W-:Y:S01]  /*1c10*/  MOV R28, 0x1c40 ;  /* 0x00001c40001c7802 */ /* 0x000fe20000000f00 */
[----:B------:R-:W-:-:S03]  /*1c20*/  IMAD.MOV.U32 R15, RZ, RZ, -0x1 ;  /* 0xffffffffff0f7424 */ /* 0x000fc600078e00ff */
[----:B------:R-:W-:Y:S05]  /*1c30*/  CALL.REL.NOINC `($__internal_137_$__cuda_sm70_shflsync_bfly_p) ;  /* 0x000000e000007944 */ /* 0x000fea0003c00000 */
[----:B-12---:R-:W-:Y:S01]  /*1c40*/  FADD.FTZ R27, R27, R24 ;  /* 0x000000181b1b7221 */ /* 0x006fe20000010000 */
[----:B------:R-:W-:Y:S01]  /*1c50*/  MOV R15, 0xffffffff ;  /* 0xffffffff000f7802 */ /* 0x000fe20000000f00 */
[----:B------:R-:W-:Y:S01]  /*1c60*/  IMAD.MOV.U32 R25, RZ, RZ, 0x2 ;  /* 0x00000002ff197424 */ /* 0x000fe200078e00ff */
[----:B------:R-:W-:Y:S01]  /*1c70*/  MOV R28, 0x1ca0 ;  /* 0x00001ca0001c7802 */ /* 0x000fe20000000f00 */
[----:B------:R-:W-:-:S02]  /*1c80*/  IMAD.MOV.U32 R24, RZ, RZ, 0x1f ;  /* 0x0000001fff187424 */ /* 0x000fc400078e00ff */
[----:B------:R-:W-:Y:S05]  /*1c90*/  CALL.REL.NOINC `($__internal_137_$__cuda_sm70_shflsync_bfly_p) ;  /* 0x0000008000007944 */ /* 0x000fea0003c00000 */
[----:B--2---:R-:W-:Y:S01]  /*1ca0*/  FADD.FTZ R29, R27, R24 ;  /* 0x000000181b1d7221 */ /* 0x004fe20000010000 */
[----:B------:R-:W-:Y:S01]  /*1cb0*/  MOV R28, 0x1d10 ;  /* 0x00001d10001c7802 */ /* 0x000fe20000000f00 */
[----:B-1----:R-:W-:-:S02]  /*1cc0*/  IMAD.MOV.U32 R25, RZ, RZ, 0x1 ;  /* 0x00000001ff197424 */ /* 0x002fc400078e00ff */
[----:B------:R-:W-:Y:S01]  /*1cd0*/  IMAD.MOV.U32 R24, RZ, RZ, 0x1f ;  /* 0x0000001fff187424 */ /* 0x000fe200078e00ff */
[----:B------:R-:W-:Y:S01]  /*1ce0*/  MOV R27, R29 ;  /* 0x0000001d001b7202 */ /* 0x000fe20000000f00 */
[----:B------:R-:W-:Y:S02]  /*1cf0*/  IMAD.MOV.U32 R15, RZ, RZ, -0x1 ;  /* 0xffffffffff0f7424 */ /* 0x000fe400078e00ff */
[----:B------:R-:W-:Y:S05]  /*1d00*/  CALL.REL.NOINC `($__internal_137_$__cuda_sm70_shflsync_bfly_p) ;  /* 0x0000001000007944 */ /* 0x000fea0003c00000 */
[----:B-12---:R-:W-:Y:S05]  /*1d10*/  BRA `(.L_x_2540) ;  /* 0xfffffa8000007947 */ /* 0x006fea000383ffff */
        .weak           $__internal_137_$__cuda_sm70_shflsync_bfly_p
        .type           $__internal_137_$__cuda_sm70_shflsync_bfly_p,@function
        .size           $__internal_137_$__cuda_sm70_shflsync_bfly_p,(.L_x_3773 - $__internal_137_$__cuda_sm70_shflsync_bfly_p)
$__internal_137_$__cuda_sm70_shflsync_bfly_p:
[----:B------:R-:W-:Y:S01]  /*1d20*/  IMAD.MOV.U32 R30, RZ, RZ, R28 ;  /* 0x000000ffff1e7224 */ /* 0x000fe200078e001c */
[----:B------:R-:W-:Y:S04]  /*1d30*/  WARPSYNC R15 ;  /* 0x0000000f00007348 */ /* 0x000fe80003800000 */
[----:B------:R-:W-:Y:S01]  /*1d40*/  IMAD.MOV.U32 R31, RZ, RZ, 0x0 ;  /* 0x00000000ff1f7424 */ /* 0x000fe200078e00ff */
[----:B------:R1:W2:Y:S03]  /*1d50*/  SHFL.BFLY PT, R24, R27, R25, R24 ;  /* 0x0c0000191b187389 */ /* 0x0002a600000e0018 */
[----:B------:R-:W-:Y:S05]  /*1d60*/  RET.REL.NODEC R30 `(_ZN12tensorrt_llm7kernels32fusedQKNormRopeKernelNTokenHeadsIN3c104HalfES3_Li128ELb1ELi8EEEvPviiifPKvS6_S6_PKlii) ;  /* 0xffffe2901e007950 */ /* 0x000fea0003c3ffff */
.L_x_2541:
        /* <DEDUP_REMOVED lines=9> */
.L_x_3773:


//--------------------- .text._ZN12tensorrt_llm7kernels32fusedQKNormRopeKernelNTokenHeadsIN3c104HalfES3_Li64ELb0ELi8EEEvPviiifPKvS6_S6_PKlii --------------------------
	.section	.text._ZN12tensorrt_llm7kernels32fusedQKNormRopeKernelNTokenHeadsIN3c104HalfES3_Li64ELb0ELi8EEEvPviiifPKvS6_S6_PKlii,"ax",@progbits
	.sectioninfo	@"SHI_REGISTERS=32"
	.align	128
        .global         _ZN12tensorrt_llm7kernels32fusedQKNormRopeKernelNTokenHeadsIN3c104HalfES3_Li64ELb0ELi8EEEvPviiifPKvS6_S6_PKlii
        .type           _ZN12tensorrt_llm7kernels32fusedQKNormRopeKernelNTokenHeadsIN3c104HalfES3_Li64ELb0ELi8EEEvPviiifPKvS6_S6_PKlii,@function
        .size           _ZN12tensorrt_llm7kernels32fusedQKNormRopeKernelNTokenHeadsIN3c104HalfES3_Li64ELb0ELi8EEEvPviiifPKvS6_S6_PKlii,(.L_x_3775 - _ZN12tensorrt_llm7kernels32fusedQKNormRopeKernelNTokenHeadsIN3c104HalfES3_Li64ELb0ELi8EEEvPviiifPKvS6_S6_PKlii)
        .other          _ZN12tensorrt_llm7kernels32fusedQKNormRopeKernelNTokenHeadsIN3c104HalfES3_Li64ELb0ELi8EEEvPviiifPKvS6_S6_PKlii,@"STO_CUDA_ENTRY STV_DEFAULT"
_ZN12tensorrt_llm7kernels32fusedQKNormRopeKernelNTokenHeadsIN3c104HalfES3_Li64ELb0ELi8EEEvPviiifPKvS6_S6_PKlii:
.text._ZN12tensorrt_llm7kernels32fusedQKNormRopeKernelNTokenHeadsIN3c104HalfES3_Li64ELb0ELi8EEEvPviiifPKvS6_S6_PKlii:
        /* <DEDUP_REMOVED lines=75> */
.L_x_2546:
        /* <DEDUP_REMOVED lines=45> */
.L_x_2545:
[----:B------:R-:W-:Y:S05]  /*0780*/  BSYNC B1 ;  /* 0x0000000000017941 */ /* 0x000fea0003800000 */
.L_x_2544:
        /* <DEDUP_REMOVED lines=9> */
.L_x_2547:
        /* <DEDUP_REMOVED lines=16> */
.L_x_2543:
[----:B------:R-:W-:Y:S05]  /*0920*/  BSYNC B0 ;  /* 0x0000000000007941 */ /* 0x000fea0003800000 */
.L_x_2542:
        /* <DEDUP_REMOVED lines=35> */
.L_x_2552:
        /* <DEDUP_REMOVED lines=13> */
.L_x_2551:
[----:B------:R-:W-:Y:S05]  /*0c30*/  BSYNC B1 ;  /* 0x0000000000017941 */ /* 0x000fea0003800000 */
.L_x_2550:
        /* <DEDUP_REMOVED lines=22> */
.L_x_2555:
        /* <DEDUP_REMOVED lines=49> */
.L_x_2554:
[----:B------:R-:W-:Y:S05]  /*10b0*/  BSYNC B1 ;  /* 0x0000000000017941 */ /* 0x000fea0003800000 */
.L_x_2553:
        /* <DEDUP_REMOVED lines=32> */
.L_x_2557:
[----:B------:R-:W-:Y:S05]  /*12c0*/  BSYNC B1 ;  /* 0x0000000000017941 */ /* 0x000fea0003800000 */
.L_x_2556:
[----:B------:R-:W-:-:S13]  /*12d0*/  ISETP.LT.OR P0, PT, R14, R13, P0 ;  /* 0x0000000d0e00720c */ /* 0x000fda0000701670 */
[----:B------:R-:W-:Y:S05]  /*12e0*/  @!P0 BRA `(.L_x_2549) ;  /* 0x000000d000008947 */ /* 0x000fea0003800000 */
[----:B------:R-:W-:Y:S01]  /*12f0*/  IADD3 R14, P0, R25, R10, RZ ;  /* 0x0000000a190e7210 */ /* 0x000fe20007f1e0ff */
[--C-:B------:R-:W-:Y:S01]  /*1300*/  IMAD.IADD R13, R20, 0x1, R25.reuse ;  /* 0x00000001140d7824 */ /* 0x100fe200078e0219 */
[----:B----4-:R-:W-:Y:S01]  /*1310*/  IADD3 R17, R12, R25, RZ ;  /* 0x000000190c117210 */ /* 0x010fe20007ffe0ff */
        /* <DEDUP_REMOVED lines=10> */
.L_x_2549:
[----:B------:R-:W-:Y:S05]  /*13c0*/  BSYNC B0 ;  /* 0x0000000000007941 */ /* 0x000fea0003800000 */
.L_x_2548:
[----:B------:R-:W0:Y:S01]  /*13d0*/  LDGDEPBAR ;  /* 0x00000000000079af */ /* 0x000e220000000000 */
[----:B------:R-:W-:-:S04]  /*13e0*/  DEPBAR.LE SB0, 0x1 ;  /* 0x000080400000791a */ /* 0x000fc80000000000 */
[----:B------:R-:W-:Y:S05]  /*13f0*/  @!P1 EXIT ;  /* 0x000000000000994d */ /* 0x000fea0003800000 */
[----:B-1--45:R-:W-:-:S05]  /*1400*/  SHF.L.U32 R17, R6, 0x1, RZ ;  /* 0x0000000106117819 */ /* 0x032fca00000006ff */
        /* <DEDUP_REMOVED lines=10> */
[----:B------:R1:W4:Y:S01]  /*14b0*/  F2I.FTZ.U32.TRUNC.NTZ R13, R12 ;  /* 0x0000000c000d7305 */ /* 0x000322000021f000 */
[----:B------:R-:W-:Y:S01]  /*14c0*/  IMAD.SHL.U32 R8, R6, 0x4, RZ ;  /* 0x0000000406087824 */ /* 0x000fe200078e00ff */
[----:B-1----:R-:W-:Y:S01]  /*14d0*/  HFMA2.MMA R12, -RZ, RZ, 0, 0 ;  /* 0x00000000ff0c7435 */ /* 0x002fe200000001ff */
[----:B----4-:R-:W-:-:S04]  /*14e0*/  IMAD.MOV R20, RZ, RZ, -R13 ;  /* 0x000000ffff147224 */ /* 0x010fc800078e0a0d */
[----:B------:R-:W-:Y:S01]  /*14f0*/  IMAD.MOV.U32 R23, RZ, RZ, R20 ;  /* 0x000000ffff177224 */ /* 0x000fe200078e0014 */
[----:B------:R-:W-:-:S03]  /*1500*/  IADD3 R20, R8, 0x2, RZ ;  /* 0x0000000208147810 */ /* 0x000fc60007ffe0ff */
[----:B------:R-:W-:Y:S01]  /*1510*/  IMAD R15, R23, R10, RZ ;  /* 0x0000000a170f7224 */ /* 0x000fe200078e02ff */
[----:B------:R-:W-:-:S03]  /*1520*/  IABS R14, R20 ;  /* 0x00000014000e7213 */ /* 0x000fc60000000000 */
[----:B------:R-:W-:-:S04]  /*1530*/  IMAD.HI.U32 R13, R13, R15, R12 ;  /* 0x0000000f0d0d7227 */ /* 0x000fc800078e000c */
[----:B------:R-:W-:-:S04]  /*1540*/  IMAD.MOV.U32 R15, RZ, RZ, R14 ;  /* 0x000000ffff0f7224 */ /* 0x000fc800078e000e */
[----:B------:R-:W-:-:S04]  /*1550*/  IMAD.HI.U32 R13, R13, R15, RZ ;  /* 0x0000000f0d0d7227 */ /* 0x000fc800078e00ff */
[----:B------:R-:W-:-:S04]  /*1560*/  IMAD.MOV R13, RZ, RZ, -R13 ;  /* 0x000000ffff0d7224 */ /* 0x000fc800078e0a0d */
[----:B------:R-:W-:-:S05]  /*1570*/  IMAD R15, R10, R13, R15 ;  /* 0x0000000d0a0f7224 */ /* 0x000fca00078e020f */
[----:B------:R-:W-:-:S13]  /*1580*/  ISETP.GT.U32.AND P0, PT, R10, R15, PT ;  /* 0x0000000f0a00720c */ /* 0x000fda0003f04070 */
[----:B------:R-:W-:-:S05]  /*1590*/  @!P0 IMAD.IADD R15, R15, 0x1, -R10 ;  /* 0x000000010f0f8824 */ /* 0x000fca00078e0a0a */
[----:B------:R-:W-:Y:S02]  /*15a0*/  ISETP.GT.U32.AND P0, PT, R10, R15, PT ;  /* 0x0000000f0a00720c */ /* 0x000fe40003f04070 */
[----:B------:R-:W-:Y:S01]  /*15b0*/  ISETP.GE.AND P1, PT, R20, RZ, PT ;  /* 0x000000ff1400720c */ /* 0x000fe20003f26270 */
[----:B------:R-:W-:Y:S01]  /*15c0*/  IMAD R12, R2, R9, RZ ;  /* 0x00000009020c7224 */ /* 0x000fe200078e02ff */
[----:B------:R-:W-:-:S09]  /*15d0*/  LEA.HI R2, R11, c[0x0][0x19c], RZ, 0x1 ;  /* 0x000067000b027a11 */ /* 0x000fd200078f08ff */
[----:B------:R-:W-:Y:S01]  /*15e0*/  @!P0 IMAD.IADD R15, R15, 0x1, -R10 ;  /* 0x000000010f0f8824 */ /* 0x000fe200078e0a0a */
[----:B------:R-:W-:Y:S02]  /*15f0*/  ISETP.NE.AND P0, PT, RZ, c[0x0][0x19c], PT ;  /* 0x00006700ff007a0c */ /* 0x000fe40003f05270 */
[----:B------:R-:W-:Y:S01]  /*1600*/  LEA R9, R3, R17, 0x9 ;  /* 0x0000001103097211 */ /* 0x000fe200078e48ff */
[----:B------:R-:W-:Y:S01]  /*1610*/  IMAD.MOV.U32 R3, RZ, RZ, R15 ;  /* 0x000000ffff037224 */ /* 0x000fe200078e000f */
[----:B------:R-:W-:Y:S01]  /*1620*/  SHF.R.S32.HI R11, RZ, 0x1f, R11 ;  /* 0x0000001fff0b7819 */ /* 0x000fe2000001140b */
[----:B------:R-:W-:Y:S01]  /*1630*/  IMAD.MOV.U32 R23, RZ, RZ, c[0x0][0x168] ;  /* 0x00005a00ff177624 */ /* 0x000fe200078e00ff */
[----:B------:R-:W-:Y:S01]  /*1640*/  SHF.L.U32 R10, R12, 0x6, RZ ;  /* 0x000000060c0a7819 */ /* 0x000fe200000006ff */
[----:B------:R-:W-:Y:S01]  /*1650*/  @!P1 IMAD.MOV R3, RZ, RZ, -R3 ;  /* 0x000000ffff039224 */ /* 0x000fe200078e0a03 */
[----:B------:R-:W-:Y:S02]  /*1660*/  LEA.HI R17, R11, c[0x0][0x19c], RZ, 0x2 ;  /* 0x000067000b117a11 */ /* 0x000fe400078f10ff */
[----:B------:R-:W-:-:S03]  /*1670*/  SHF.R.S32.HI R11, RZ, 0x1, R2 ;  /* 0x00000001ff0b7819 */ /* 0x000fc60000011402 */
[----:B------:R-:W-:Y:S01]  /*1680*/  @!P0 LOP3.LUT R3, RZ, c[0x0][0x19c], RZ, 0x33, !PT ;  /* 0x00006700ff038a12 */ /* 0x000fe200078e33ff */
[----:B------:R-:W-:Y:S01]  /*1690*/  IMAD.MOV.U32 R13, RZ, RZ, RZ ;  /* 0x000000ffff0d7224 */ /* 0x000fe200078e00ff */
[----:B------:R-:W-:Y:S01]  /*16a0*/  IADD3 R12, R7, UR4, R8 ;  /* 0x00000004070c7c10 */ /* 0x000fe2000fffe008 */
[----:B------:R-:W-:Y:S01]  /*16b0*/  IMAD R15, R23, 0x40, R10 ;  /* 0x00000040170f7824 */ /* 0x000fe200078e020a */
[----:B------:R-:W-:Y:S01]  /*16c0*/  SHF.R.S32.HI R17, RZ, 0x2, R17 ;  /* 0x00000002ff117819 */ /* 0x000fe20000011411 */
[----:B------:R-:W-:Y:S01]  /*16d0*/  IMAD R7, R0, c[0x0][0x19c], R11 ;  /* 0x0000670000077a24 */ /* 0x000fe200078e020b */
[----:B--2---:R-:W-:Y:S01]  /*16e0*/  HADD2.F32 R14, -RZ, R18.H0_H0 ;  /* 0x20000012ff0e7230 */ /* 0x004fe20000004100 */
[----:B------:R-:W-:Y:S01]  /*16f0*/  SHF.R.U32.HI R18, RZ, 0x1, R3 ;  /* 0x00000001ff127819 */ /* 0x000fe20000011603 */
[----:B---3--:R-:W-:Y:S02]  /*1700*/  HADD2.F32 R16, -RZ, R16.H0_H0 ;  /* 0x20000010ff107230 */ /* 0x008fe40000004100 */
[----:B------:R-:W-:-:S02]  /*1710*/  HADD2.F32 R19, -RZ, R19.H0_H0 ;  /* 0x20000013ff137230 */ /* 0x000fc40000004100 */
[----:B------:R-:W-:Y:S02]  /*1720*/  HADD2.F32 R21, -RZ, R21.H0_H0 ;  /* 0x20000015ff157230 */ /* 0x000fe40000004100 */
.L_x_2568:
        /* <DEDUP_REMOVED lines=8> */
.L_x_2569:
        /* <DEDUP_REMOVED lines=9> */
.L_x_2570:
[----:B------:R-:W-:Y:S01]  /*1840*/  MOV R2, 0x3c800000 ;  /* 0x3c80000000027802 */ /* 0x000fe20000000f00 */
[----:B--2---:R-:W-:Y:S01]  /*1850*/  FADD.FTZ R25, R25, R23 ;  /* 0x0000001719197221 */ /* 0x004fe20000010000 */
[----:B------:R-:W-:Y:S01]  /*1860*/  ISETP.NE.AND P1, PT, R13, RZ, PT ;  /* 0x000000ff0d00720c */ /* 0x000fe20003f25270 */
[----:B------:R-:W-:Y:S01]  /*1870*/  BSSY B0, `(.L_x_2560) ;  /* 0x000000a000007945 */ /* 0x000fe20003800000 */
[----:B------:R-:W-:Y:S01]  /*1880*/  FSEL R24, R14, R21, !P0 ;  /* 0x000000150e187208 */ /* 0x000fe20004000000 */
[----:B------:R-:W-:Y:S01]  /*1890*/  FFMA.FTZ R25, R25, R2, c[0x0][0x174] ;  /* 0x00005d0019197623 */ /* 0x000fe20000010002 */
[----:B------:R-:W-:Y:S02]  /*18a0*/  FSEL R2, R16, R19, !P0 ;  /* 0x0000001310027208 */ /* 0x000fe40004000000 */
[----:B------:R-:W-:-:S03]  /*18b0*/  ISETP.GE.AND P2, PT, R6, R11, PT ;  /* 0x0000000b0600720c */ /* 0x000fc60003f46270 */
[----:B------:R-:W2:Y:S02]  /*18c0*/  MUFU.RSQ R25, R25 ;  /* 0x0000001900197308 */ /* 0x000ea40000001400 */
[C---:B--2---:R-:W-:Y:S02]  /*18d0*/  FMUL.FTZ R3, R25.reuse, R2 ;  /* 0x0000000219037220 */ /* 0x044fe40000410000 */
[----:B-1----:R-:W-:Y:S01]  /*18e0*/  FMUL.FTZ R23, R25, R24 ;  /* 0x0000001819177220 */ /* 0x002fe20000410000 */
[----:B------:R-:W-:Y:S05]  /*18f0*/  @P1 BRA `(.L_x_2561) ;  /* 0x0000001000001947 */ /* 0x000fea0003800000 */
[----:B------:R-:W-:-:S04]  /*1900*/  DEPBAR.LE SB0, 0x0 ;  /* 0x000080000000791a */ /* 0x000fc80000000000 */
.L_x_2561:
[----:B------:R-:W-:Y:S05]  /*1910*/  BSYNC B0 ;  /* 0x0000000000007941 */ /* 0x000fea0003800000 */
.L_x_2560:
        /* <DEDUP_REMOVED lines=8> */
[----:B------:R-:W-:Y:S05]  /*19a0*/  CALL.REL.NOINC `($__internal_139_$__cuda_sm70_warpsync) ;  /* 0x0000078000007944 */ /* 0x000fea0003c00000 */
.L_x_2564:
[----:B------:R-:W-:-:S06]  /*19b0*/  NOP ;  /* 0x0000000000007918 */ /* 0x000fcc0000000000 */
[----:B------:R-:W-:Y:S05]  /*19c0*/  BRA.DIV ~URZ, `(.L_x_2565) ;  /* 0x000006327f007947 */ /* 0x000fea000b800000 */
[----:B------:R1:W2:Y:S02]  /*19d0*/  SHFL.BFLY PT, R23, R20, R17, 0x1f ;  /* 0x0c001f1114177589 */ /* 0x0002a400000e0000 */
.L_x_2571:
        /* <DEDUP_REMOVED lines=36> */
.L_x_2572:
[--C-:B------:R-:W-:Y:S02]  /*1c20*/  IMAD.IADD R3, R7, 0x1, R18.reuse ;  /* 0x0000000107037824 */ /* 0x100fe400078e0212 */
[----:B------:R-:W-:Y:S02]  /*1c30*/  IMAD R2, R0, c[0x0][0x19c], R18 ;  /* 0x0000670000027a24 */ /* 0x000fe400078e0212 */
[----:B--2---:R-:W-:Y:S01]  /*1c40*/  @!P1 FADD.FTZ R25, -R25, -RZ ;  /* 0x800000ff19199221 */ /* 0x004fe20000010100 */
        /* <DEDUP_REMOVED lines=8> */
[----:B------:R-:W-:Y:S05]  /*1cd0*/  BRA.CONV ~URZ, `(.L_x_2567) ;  /* 0x000000337f007947 */ /* 0x000fea000b800000 */
[----:B------:R-:W-:Y:S01]  /*1ce0*/  IMAD.MOV.U32 R3, RZ, RZ, -0x1 ;  /* 0xffffffffff037424 */ /* 0x000fe200078e00ff */
[----:B------:R-:W-:Y:S02]  /*1cf0*/  MOV R2, 0x1d10 ;  /* 0x00001d1000027802 */ /* 0x000fe40000000f00 */
[----:B------:R-:W-:Y:S05]  /*1d00*/  CALL.REL.NOINC `($__internal_139_$__cuda_sm70_warpsync) ;  /* 0x0000042000007944 */ /* 0x000fea0003c00000 */
.L_x_2567:
[----:B------:R-:W-:-:S06]  /*1d10*/  NOP ;  /* 0x0000000000007918 */ /* 0x000fcc0000000000 */
.L_x_2563:
[----:B------:R-:W-:Y:S05]  /*1d20*/  BSYNC B0 ;  /* 0x0000000000007941 */ /* 0x000fea0003800000 */
.L_x_2562:
        /* <DEDUP_REMOVED lines=15> */
.L_x_2558:
[----:B------:R-:W-:Y:S01]  /*1e20*/  IMAD.MOV.U32 R26, RZ, RZ, 0x10 ;  /* 0x00000010ff1a7424 */ /* 0x000fe200078e00ff */
[----:B------:R-:W-:Y:S01]  /*1e30*/  MOV R2, 0x1e70 ;  /* 0x00001e7000027802 */ /* 0x000fe20000000f00 */
[----:B------:R-:W-:Y:S02]  /*1e40*/  IMAD.MOV.U32 R25, RZ, RZ, 0x1f ;  /* 0x0000001fff197424 */ /* 0x000fe400078e00ff */
[----:B------:R-:W-:Y:S02]  /*1e50*/  IMAD.MOV.U32 R24, RZ, RZ, -0x1 ;  /* 0xffffffffff187424 */ /* 0x000fe400078e00ff */
[----:B------:R-:W-:Y:S05]  /*1e60*/  CALL.REL.NOINC `($__internal_138_$__cuda_sm70_shflsync_bfly_p) ;  /* 0x0000028000007944 */ /* 0x000fea0003c00000 */
[----:B-12---:R-:W-:Y:S05]  /*1e70*/  BRA `(.L_x_2569) ;  /* 0xfffff93000007947 */ /* 0x006fea000383ffff */
.L_x_2559:
[----:B------:R-:W-:Y:S01]  /*1e80*/  HFMA2.MMA R26, -RZ, RZ, 0, 4.76837158203125e-07 ;  /* 0x00000008ff1a7435 */ /* 0x000fe200000001ff */
[----:B------:R-:W-:Y:S01]  /*1e90*/  IMAD.MOV.U32 R25, RZ, RZ, 0x1f ;  /* 0x0000001fff197424 */ /* 0x000fe200078e00ff */
[----:B------:R-:W-:Y:S01]  /*1ea0*/  MOV R2, 0x1ed0 ;  /* 0x00001ed000027802 */ /* 0x000fe20000000f00 */
[----:B------:R-:W-:-:S03]  /*1eb0*/  IMAD.MOV.U32 R24, RZ, RZ, -0x1 ;  /* 0xffffffffff187424 */ /* 0x000fc600078e00ff */
[----:B------:R-:W-:Y:S05]  /*1ec0*/  CALL.REL.NOINC `($__internal_138_$__cuda_sm70_shflsync_bfly_p) ;  /* 0x0000022000007944 */ /* 0x000fea0003c00000 */
[----:B-12---:R-:W-:Y:S01]  /*1ed0*/  FADD.FTZ R23, R23, R25 ;  /* 0x0000001917177221 */ /* 0x006fe20000010000 */
[----:B------:R-:W-:Y:S01]  /*1ee0*/  MOV R25, 0x1f ;  /* 0x0000001f00197802 */ /* 0x000fe20000000f00 */
[----:B------:R-:W-:Y:S01]  /*1ef0*/  IMAD.MOV.U32 R26, RZ, RZ, 0x4 ;  /* 0x00000004ff1a7424 */ /* 0x000fe200078e00ff */
[----:B------:R-:W-:Y:S01]  /*1f00*/  MOV R2, 0x1f30 ;  /* 0x00001f3000027802 */ /* 0x000fe20000000f00 */
[----:B------:R-:W-:-:S02]  /*1f10*/  IMAD.MOV.U32 R24, RZ, RZ, -0x1 ;  /* 0xffffffffff187424 */ /* 0x000fc400078e00ff */
[----:B------:R-:W-:Y:S05]  /*1f20*/  CALL.REL.NOINC `($__internal_138_$__cuda_sm70_shflsync_bfly_p) ;  /* 0x000001c000007944 */ /* 0x000fea0003c00000 */
[----:B-12---:R-:W-:Y:S01]  /*1f30*/  FADD.FTZ R23, R23, R25 ;  /* 0x0000001917177221 */ /* 0x006fe20000010000 */
[----:B------:R-:W-:Y:S01]  /*1f40*/  MOV R24, 0xffffffff ;  /* 0xffffffff00187802 */ /* 0x000fe20000000f00 */
[----:B------:R-:W-:Y:S01]  /*1f50*/  IMAD.MOV.U32 R26, RZ, RZ, 0x2 ;  /* 0x00000002ff1a7424 */ /* 0x000fe200078e00ff */
[----:B------:R-:W-:Y:S01]  /*1f60*/  MOV R2, 0x1f90 ;  /* 0x00001f9000027802 */ /* 0x000fe20000000f00 */
[----:B------:R-:W-:-:S02]  /*1f70*/  IMAD.MOV.U32 R25, RZ, RZ, 0x1f ;  /* 0x0000001fff197424 */ /* 0x000fc400078e00ff */
[----:B------:R-:W-:Y:S05]  /*1f80*/  CALL.REL.NOINC `($__internal_138_$__cuda_sm70_shflsync_bfly_p) ;  /* 0x0000016000007944 */ /* 0x000fea0003c00000 */
[----:B-12---:R-:W-:Y:S01]  /*1f90*/  FADD.FTZ R23, R23, R25 ;  /* 0x0000001917177221 */ /* 0x006fe20000010000 */
[----:B------:R-:W-:Y:S01]  /*1fa0*/  MOV R2, 0x1ff0 ;  /* 0x00001ff000027802 */ /* 0x000fe20000000f00 */
[----:B------:R-:W-:-:S02]  /*1fb0*/  IMAD.MOV.U32 R26, RZ, RZ, 0x1 ;  /* 0x00000001ff1a7424 */ /* 0x000fc400078e00ff */
[----:B------:R-:W-:Y:S02]  /*1fc0*/  IMAD.MOV.U32 R25, RZ, RZ, 0x1f ;  /* 0x0000001fff197424 */ /* 0x000fe400078e00ff */
[----:B------:R-:W-:Y:S02]  /*1fd0*/  IMAD.MOV.U32 R24, RZ, RZ, -0x1 ;  /* 0xffffffffff187424 */ /* 0x000fe400078e00ff */
[----:B------:R-:W-:Y:S05]  /*1fe0*/  CALL.REL.NOINC `($__internal_138_$__cuda_sm70_shflsync_bfly_p) ;  /* 0x0000010000007944 */ /* 0x000fea0003c00000 */
[----:B-12---:R-:W-:Y:S05]  /*1ff0*/  BRA `(.L_x_2570) ;  /* 0xfffff84000007947 */ /* 0x006fea000383ffff */
.L_x_2565:
[----:B------:R-:W-:Y:S01]  /*2000*/  MOV R23, R20 ;  /* 0x0000001400177202 */ /* 0x000fe20000000f00 */
[----:B------:R-:W-:Y:S01]  /*2010*/  IMAD.MOV.U32 R26, RZ, RZ, R17 ;  /* 0x000000ffff1a7224 */ /* 0x000fe200078e0011 */
[----:B------:R-:W-:Y:S01]  /*2020*/  MOV R2, 0x2060 ;  /* 0x0000206000027802 */ /* 0x000fe20000000f00 */
[----:B------:R-:W-:Y:S02]  /*2030*/  IMAD.MOV.U32 R25, RZ, RZ, 0x1f ;  /* 0x0000001fff197424 */ /* 0x000fe400078e00ff */
[----:B------:R-:W-:Y:S02]  /*2040*/  IMAD.MOV.U32 R24, RZ, RZ, -0x1 ;  /* 0xffffffffff187424 */ /* 0x000fe400078e00ff */
[----:B------:R-:W-:Y:S05]  /*2050*/  CALL.REL.NOINC `($__internal_138_$__cuda_sm70_shflsync_bfly_p) ;  /* 0x0000009000007944 */ /* 0x000fea0003c00000 */
[----:B-12---:R-:W-:Y:S01]  /*2060*/  MOV R23, R25 ;  /* 0x0000001900177202 */ /* 0x006fe20000000f00 */
[----:B------:R-:W-:Y:S05]  /*2070*/  BRA `(.L_x_2571) ;  /* 0xfffff96000007947 */ /* 0x000fea000383ffff */
.L_x_2566:
[----:B------:R-:W-:Y:S01]  /*2080*/  IMAD.MOV.U32 R23, RZ, RZ, R22 ;  /* 0x000000ffff177224 */ /* 0x000fe200078e0016 */
[----:B------:R-:W-:Y:S01]  /*2090*/  MOV R24, 0xffffffff ;  /* 0xffffffff00187802 */ /* 0x000fe20000000f00 */
[----:B------:R-:W-:Y:S01]  /*20a0*/  IMAD.MOV.U32 R26, RZ, RZ, R17 ;  /* 0x000000ffff1a7224 */ /* 0x000fe200078e0011 */
[----:B------:R-:W-:Y:S01]  /*20b0*/  MOV R2, 0x20e0 ;  /* 0x000020e000027802 */ /* 0x000fe20000000f00 */
[----:B------:R-:W-:-:S02]  /*20c0*/  IMAD.MOV.U32 R25, RZ, RZ, 0x1f ;  /* 0x0000001fff197424 */ /* 0x000fc400078e00ff */
[----:B------:R-:W-:Y:S05]  /*20d0*/  CALL.REL.NOINC `($__internal_138_$__cuda_sm70_shflsync_bfly_p) ;  /* 0x0000001000007944 */ /* 0x000fea0003c00000 */
[----:B-12---:R-:W-:Y:S05]  /*20e0*/  BRA `(.L_x_2572) ;  /* 0xfffffb3000007947 */ /* 0x006fea000383ffff */
        .weak           $__internal_138_$__cuda_sm70_shflsync_bfly_p
        .type           $__internal_138_$__cuda_sm70_shflsync_bfly_p,@function
        .size           $__internal_138_$__cuda_sm70_shflsync_bfly_p,($__internal_139_$__cuda_sm70_warpsync - $__internal_138_$__cuda_sm70_shflsync_bfly_p)
$__internal_138_$__cuda_sm70_shflsync_bfly_p:
[----:B------:R-:W-:Y:S01]  /*20f0*/  IMAD.MOV.U32 R3, RZ, RZ, 0x0 ;  /* 0x00000000ff037424 */ /* 0x000fe200078e00ff */
[----:B------:R-:W-:Y:S04]  /*2100*/  WARPSYNC R24 ;  /* 0x0000001800007348 */ /* 0x000fe80003800000 */
[----:B------:R1:W2:Y:S01]  /*2110*/  SHFL.BFLY PT, R25, R23, R26, R25 ;  /* 0x0c00001a17197389 */ /* 0x0002a200000e0019 */
[----:B------:R-:W-:Y:S05]  /*2120*/  RET.REL.NODEC R2 `(_ZN12tensorrt_llm7kernels32fusedQKNormRopeKernelNTokenHeadsIN3c104HalfES3_Li64ELb0ELi8EEEvPviiifPKvS6_S6_PKlii) ;  /* 0xffffded002007950 */ /* 0x000fea0003c3ffff */
        .weak           $__internal_139_$__cuda_sm70_warpsync
        .type           $__internal_139_$__cuda_sm70_warpsync,@function
        .size           $__internal_139_$__cuda_sm70_warpsync,(.L_x_3775 - $__internal_139_$__cuda_sm70_warpsync)
$__internal_139_$__cuda_sm70_warpsync:
[----:B------:R-:W-:Y:S04]  /*2130*/  WARPSYNC R3 ;  /* 0x0000000300007348 */ /* 0x000fe80003800000 */
[----:B------:R-:W-:-:S04]  /*2140*/  IMAD.MOV.U32 R3, RZ, RZ, 0x0 ;  /* 0x00000000ff037424 */ /* 0x000fc800078e00ff */
[----:B------:R-:W-:Y:S05]  /*2150*/  RET.REL.NODEC R2 `(_ZN12tensorrt_llm7kernels32fusedQKNormRopeKernelNTokenHeadsIN3c104HalfES3_Li64ELb0ELi8EEEvPviiifPKvS6_S6_PKlii) ;  /* 0xffffdea002007950 */ /* 0x000fea0003c3ffff */
.L_x_2573:
        /* <DEDUP_REMOVED lines=10> */
.L_x_3775:


//--------------------- .text._ZN12tensorrt_llm7kernels32fusedQKNormRopeKernelNTokenHeadsIN3c104HalfES3_Li64ELb1ELi8EEEvPviiifPKvS6_S6_PKlii --------------------------
	.section	.text._ZN12tensorrt_llm7kernels32fusedQKNormRopeKernelNTokenHeadsIN3c104HalfES3_Li64ELb1ELi8EEEvPviiifPKvS6_S6_PKlii,"ax",@progbits
	.sectioninfo	@"SHI_REGISTERS=32"
	.align	128
        .global         _ZN12tensorrt_llm7kernels32fusedQKNormRopeKernelNTokenHeadsIN3c104HalfES3_Li64ELb1ELi8EEEvPviiifPKvS6_S6_PKlii
        .type           _ZN12tensorrt_llm7kernels32fusedQKNormRopeKernelNTokenHeadsIN3c104HalfES3_Li64ELb1ELi8EEEvPviiifPKvS6_S6_PKlii,@function
        .size           _ZN12tensorrt_llm7kernels32fusedQKNormRopeKernelNTokenHeadsIN3c104HalfES3_Li64ELb1ELi8EEEvPviiifPKvS6_S6_PKlii,(.L_x_3776 - _ZN12tensorrt_llm7kernels32fusedQKNormRopeKernelNTokenHeadsIN3c104HalfES3_Li64ELb1ELi8EEEvPviiifPKvS6_S6_PKlii)
        .other          _ZN12tensorrt_llm7kernels32fusedQKNormRopeKernelNTokenHeadsIN3c104HalfES3_Li64ELb1ELi8EEEvPviiifPKvS6_S6_PKlii,@"STO_CUDA_ENTRY STV_DEFAULT"
_ZN12tensorrt_llm7kernels32fusedQKNormRopeKernelNTokenHeadsIN3c104HalfES3_Li64ELb1ELi8EEEvPviiifPKvS6_S6_PKlii:
.text._ZN12tensorrt_llm7kernels32fusedQKNormRopeKernelNTokenHeadsIN3c104HalfES3_Li64ELb1ELi8EEEvPviiifPKvS6_S6_PKlii:
        /* <DEDUP_REMOVED lines=74> */
.L_x_2578:
        /* <DEDUP_REMOVED lines=8> */
[----:B------:R-:W-:Y:S02]  /*0520*/  ISETP.GE.AND P5, PT, R10, c[0x0][0x168], PT ;  /* 0x00005a000a007a0c */ /* 0x000fe40003fa6270 */
[----:B------:R-:W-:Y:S02]  /*0530*/  IADD3 R9, R9, -R6, RZ ;  /* 0x8000000609097210 */ /* 0x000fe40007ffe0ff */
[----:B------:R-:W-:Y:S02]  /*0540*/  SEL R6, RZ, c[0x0][0x168], !P3 ;  /* 0x00005a00ff067a07 */ /* 0x000fe40005800000 */
[----:B------:R-:W-:-:S02]  /*0550*/  ISETP.GE.AND P4, PT, R8, c[0x0][0x168], PT ;  /* 0x00005a0008007a0c */ /* 0x000fc40003f86270 */
[----:B------:R-:W-:Y:S01]  /*0560*/  SEL R27, RZ, c[0x0][0x168], !P5 ;  /* 0x00005a00ff1b7a07 */ /* 0x000fe20006800000 */
[----:B------:R-:W-:Y:S01]  /*0570*/  IMAD.IADD R6, R7, 0x1, -R6 ;  /* 0x0000000107067824 */ /* 0x000fe200078e0a06 */
[----:B------:R-:W-:Y:S02]  /*0580*/  SEL R11, R16, R23, !P2 ;  /* 0x00000017100b7207 */ /* 0x000fe40005000000 */
[----:B------:R-:W-:Y:S01]  /*0590*/  SEL R13, RZ, c[0x0][0x168], !P4 ;  /* 0x00005a00ff0d7a07 */ /* 0x000fe20006000000 */
[----:B------:R-:W-:Y:S01]  /*05a0*/  IMAD.IADD R7, R10, 0x1, -R27 ;  /* 0x000000010a077824 */ /* 0x000fe200078e0a1b */
[----:B------:R-:W-:Y:S02]  /*05b0*/  LEA R10, R22, R11, 0x1 ;  /* 0x0000000b160a7211 */ /* 0x000fe400078e08ff */
[-C--:B------:R-:W-:Y:S01]  /*05c0*/  SEL R11, R16, R23.reuse, !P3 ;  /* 0x00000017100b7207 */ /* 0x080fe20005800000 */
[----:B------:R-:W-:Y:S01]  /*05d0*/  IMAD.IADD R8, R8, 0x1, -R13 ;  /* 0x0000000108087824 */ /* 0x000fe200078e0a0d */
[CC--:B------:R-:W-:Y:S01]  /*05e0*/  SEL R13, R16.reuse, R23.reuse, !P4 ;  /* 0x00000017100d7207 */ /* 0x0c0fe20006000000 */
[----:B------:R-:W-:Y:S01]  /*05f0*/  IMAD R9, R9, 0x40, R10 ;  /* 0x0000004009097824 */ /* 0x000fe200078e020a */
[----:B------:R-:W-:Y:S01]  /*0600*/  SEL R27, R16, R23, !P5 ;  /* 0x00000017101b7207 */ /* 0x000fe20006800000 */
[C---:B------:R-:W-:Y:S01]  /*0610*/  IMAD R11, R22.reuse, 0x2, R11 ;  /* 0x00000002160b7824 */ /* 0x040fe200078e020b */
[----:B------:R-:W-:-:S02]  /*0620*/  LEA R13, R22, R13, 0x1 ;  /* 0x0000000d160d7211 */ /* 0x000fc400078e08ff */
[----:B------:R-:W-:Y:S01]  /*0630*/  IADD3 R20, R20, -0x4, RZ ;  /* 0xfffffffc14147810 */ /* 0x000fe20007ffe0ff */
[----:B------:R-:W-:Y:S01]  /*0640*/  IMAD R10, R22, 0x2, R27 ;  /* 0x00000002160a7824 */ /* 0x000fe200078e021b */
[----:B------:R-:W-:Y:S01]  /*0650*/  LEA R11, R6, R11, 0x6 ;  /* 0x0000000b060b7211 */ /* 0x000fe200078e30ff */
[----:B------:R-:W-:Y:S01]  /*0660*/  IMAD R13, R8, 0x40, R13 ;  /* 0x00000040080d7824 */ /* 0x000fe200078e020d */
[----:B------:R-:W-:Y:S01]  /*0670*/  LEA R27, R18, R25, 0x7 ;  /* 0x00000019121b7211 */ /* 0x000fe200078e38ff */
[----:B------:R-:W-:Y:S01]  /*0680*/  IMAD R29, R7, 0x40, R10 ;  /* 0x00000040071d7824 */ /* 0x000fe200078e020a */
[----:B------:R-:W-:Y:S01]  /*0690*/  ISETP.NE.AND P2, PT, R20, RZ, PT ;  /* 0x000000ff1400720c */ /* 0x000fe20003f45270 */
[----:B------:R-:W-:Y:S01]  /*06a0*/  IMAD.WIDE R6, R9, R12, c[0x0][0x160] ;  /* 0x0000580009067625 */ /* 0x000fe200078e020c */
[----:B------:R-:W-:-:S03]  /*06b0*/  IADD3 R18, R18, 0x4, RZ ;  /* 0x0000000412127810 */ /* 0x000fc60007ffe0ff */
        /* <DEDUP_REMOVED lines=11> */
.L_x_2577:
[----:B------:R-:W-:Y:S05]  /*0770*/  BSYNC B1 ;  /* 0x0000000000017941 */ /* 0x000fea0003800000 */
.L_x_2576:
[----:B------:R-:W-:Y:S05]  /*0780*/  @!P0 BRA `(.L_x_2575) ;  /* 0x0000018000008947 */ /* 0x000fea0003800000 */
[----:B------:R-:W-:Y:S01]  /*0790*/  IMAD R15, R15, 0x100, R22 ;  /* 0x000001000f0f7824 */ /* 0x000fe200078e0216 */
[----:B-1----:R-:W-:Y:S01]  /*07a0*/  LEA R7, R22, UR4, 0x2 ;  /* 0x0000000416077c11 */ /* 0x002fe2000f8e10ff */
[----:B------:R-:W-:Y:S01]  /*07b0*/  HFMA2.MMA R12, -RZ, RZ, 0, 1.1920928955078125e-07 ;  /* 0x00000002ff0c7435 */ /* 0x000fe200000001ff */
[----:B------:R-:W-:-:S02]  /*07c0*/  IMAD.IADD R10, R21, 0x1, R18 ;  /* 0x00000001150a7824 */ /* 0x000fc400078e0212 */
[----:B------:R-:W-:Y:S01]  /*07d0*/  LEA R15, R18, R15, 0x5 ;  /* 0x0000000f120f7211 */ /* 0x000fe200078e28ff */
[----:B------:R-:W-:-:S04]  /*07e0*/  IMAD.IADD R7, R14, 0x1, R7 ;  /* 0x000000010e077824 */ /* 0x000fc800078e0207 */
[----:B------:R-:W-:Y:S02]  /*07f0*/  IMAD R9, R18, 0x80, R7 ;  /* 0x0000008012097824 */ /* 0x000fe400078e0207 */
[----:B------:R-:W-:Y:S02]  /*0800*/  IMAD.SHL.U32 R8, R15, 0x2, RZ ;  /* 0x000000020f087824 */ /* 0x000fe400078e00ff */
.L_x_2579:
        /* <DEDUP_REMOVED lines=16> */
.L_x_2575:
[----:B------:R-:W-:Y:S05]  /*0910*/  BSYNC B0 ;  /* 0x0000000000007941 */ /* 0x000fea0003800000 */
.L_x_2574:
        /* <DEDUP_REMOVED lines=35> */
.L_x_2584:
        /* <DEDUP_REMOVED lines=13> */
.L_x_2583:
[----:B------:R-:W-:Y:S05]  /*0c20*/  BSYNC B1 ;  /* 0x0000000000017941 */ /* 0x000fea0003800000 */
.L_x_2582:
        /* <DEDUP_REMOVED lines=22> */
.L_x_2587:
        /* <DEDUP_REMOVED lines=49> */
.L_x_2586:
[----:B------:R-:W-:Y:S05]  /*10a0*/  BSYNC B1 ;  /* 0x0000000000017941 */ /* 0x000fea0003800000 */
.L_x_2585:
        /* <DEDUP_REMOVED lines=32> */
.L_x_2589:
[----:B------:R-:W-:Y:S05]  /*12b0*/  BSYNC B1 ;  /* 0x0000000000017941 */ /* 0x000fea0003800000 */
.L_x_2588:
        /* <DEDUP_REMOVED lines=15> */
.L_x_2581:
[----:B------:R-:W-:Y:S05]  /*13b0*/  BSYNC B0 ;  /* 0x0000000000007941 */ /* 0x000fea0003800000 */
.L_x_2580:
        /* <DEDUP_REMOVED lines=35> */
.L_x_2598:
        /* <DEDUP_REMOVED lines=14> */
.L_x_2603:
        /* <DEDUP_REMOVED lines=9> */
.L_x_2604:
[----:B------:R-:W-:Y:S01]  /*1760*/  ISETP.NE.AND P0, PT, R14, RZ, PT ;  /* 0x000000ff0e00720c */ /* 0x000fe20003f05270 */
[----:B------:R-:W-:Y:S01]  /*1770*/  BSSY B1, `(.L_x_2594) ;  /* 0x0000006000017945 */ /* 0x000fe20003800000 */
[----:B------:R-:W-:Y:S01]  /*1780*/  ISETP.GE.AND P1, PT, R22, R19, PT ;  /* 0x000000131600720c */ /* 0x000fe20003f26270 */
[----:B--2---:R-:W-:Y:S01]  /*1790*/  FADD.FTZ R26, R26, R28 ;  /* 0x0000001c1a1a7221 */ /* 0x004fe20000010000 */
[----:B------:R-:W-:-:S09]  /*17a0*/  MOV R23, 0x3c800000 ;  /* 0x3c80000000177802 */ /* 0x000fd20000000f00 */
[----:B------:R-:W-:Y:S05]  /*17b0*/  @P0 BRA `(.L_x_2595) ;  /* 0x0000001000000947 */ /* 0x000fea0003800000 */
[----:B------:R-:W-:-:S04]  /*17c0*/  DEPBAR.LE SB0, 0x0 ;  /* 0x000080000000791a */ /* 0x000fc80000000000 */
.L_x_2595:
[----:B------:R-:W-:Y:S05]  /*17d0*/  BSYNC B1 ;  /* 0x0000000000017941 */ /* 0x000fea0003800000 */
.L_x_2594:
[----:B------:R-:W2:Y:S01]  /*17e0*/  @!P1 LDS.U16 R25, [R12] ;  /* 0x000000000c199984 */ /* 0x000ea20000000400 */
[----:B------:R-:W-:Y:S01]  /*17f0*/  FFMA.FTZ R26, R26, R23, c[0x0][0x174] ;  /* 0x00005d001a1a7623 */ /* 0x000fe20000010017 */
[----:B------:R-:W-:Y:S01]  /*1800*/  FSEL R23, R11, R8, !P2 ;  /* 0x000000080b177208 */ /* 0x000fe20005000000 */
[----:B------:R-:W-:Y:S01]  /*1810*/  IMAD R3, R3, 0x40, R0 ;  /* 0x0000004003037824 */ /* 0x000fe200078e0200 */
[----:B------:R-:W3:Y:S01]  /*1820*/  @!P1 LDS.U16 R24, [R16] ;  /* 0x0000000010189984 */ /* 0x000ee20000000400 */
[----:B------:R-:W-:Y:S02]  /*1830*/  FSEL R27, R10, R9, !P2 ;  /* 0x000000090a1b7208 */ /* 0x000fe40005000000 */
[----:B------:R-:W4:Y:S01]  /*1840*/  MUFU.RSQ R26, R26 ;  /* 0x0000001a001a7308 */ /* 0x000f220000001400 */
[----:B------:R-:W5:Y:S01]  /*1850*/  LDS R6, [R6+0x80] ;  /* 0x0000800006067984 */ /* 0x000f620000000800 */
[C---:B----4-:R-:W-:Y:S02]  /*1860*/  FMUL.FTZ R23, R26.reuse, R23 ;  /* 0x000000171a177220 */ /* 0x050fe40000410000 */
[----:B------:R-:W-:-:S02]  /*1870*/  FMUL.FTZ R27, R26, R27 ;  /* 0x0000001b1a1b7220 */ /* 0x000fc40000410000 */
[----:B------:R-:W-:Y:S02]  /*1880*/  FMUL.FTZ R23, R2, R23 ;  /* 0x0000001702177220 */ /* 0x000fe40000410000 */
[----:B------:R-:W-:Y:S02]  /*1890*/  FMUL.FTZ R4, R4, R27 ;  /* 0x0000001b04047220 */ /* 0x000fe40000410000 */
[----:B------:R-:W-:-:S04]  /*18a0*/  IMAD.MOV.U32 R2, RZ, RZ, 0x2 ;  /* 0x00000002ff027424 */ /* 0x000fc800078e00ff */
[----:B------:R-:W-:Y:S01]  /*18b0*/  IMAD.WIDE R2, R3, R2, c[0x0][0x160] ;  /* 0x0000580003027625 */ /* 0x000fe200078e0202 */
[----:B--2---:R-:W-:Y:S02]  /*18c0*/  @!P1 HADD2.F32 R25, -RZ, R25.H0_H0 ;  /* 0x20000019ff199230 */ /* 0x004fe40000004100 */
[----:B---3--:R-:W-:-:S03]  /*18d0*/  @!P1 HADD2.F32 R24, -RZ, R24.H0_H0 ;  /* 0x20000018ff189230 */ /* 0x008fc60000004100 */
[CC--:B------:R-:W-:Y:S02]  /*18e0*/  @!P1 FMUL.FTZ R27, R23.reuse, R25.reuse ;  /* 0x00000019171b9220 */ /* 0x0c0fe40000410000 */
[C---:B------:R-:W-:Y:S01]  /*18f0*/  @!P1 FMUL.FTZ R25, R4.reuse, R25 ;  /* 0x0000001904199220 */ /* 0x040fe20000410000 */
[----:B-----5:R-:W-:Y:S01]  /*1900*/  HADD2.F32 R0, -RZ, R6.H0_H0 ;  /* 0x20000006ff007230 */ /* 0x020fe20000004100 */
[-C--:B------:R-:W-:Y:S02]  /*1910*/  @!P1 FFMA.FTZ R27, R4, R24.reuse, -R27 ;  /* 0x00000018041b9223 */ /* 0x080fe4000001081b */
[----:B------:R-:W-:-:S03]  /*1920*/  @!P1 FFMA.FTZ R23, R23, R24, R25 ;  /* 0x0000001817179223 */ /* 0x000fc60000010019 */
[----:B------:R-:W-:-:S04]  /*1930*/  @!P1 MOV R4, R27 ;  /* 0x0000001b00049202 */ /* 0x000fc80000000f00 */
[----:B------:R-:W-:Y:S02]  /*1940*/  F2FP.PACK_AB R23, R23, R4 ;  /* 0x000000041717723e */ /* 0x000fe400000000ff */
[----:B------:R-:W-:Y:S01]  /*1950*/  IADD3 R4, R5, 0x1, RZ ;  /* 0x0000000105047810 */ /* 0x000fe20007ffe0ff */
[----:B------:R-:W-:Y:S01]  /*1960*/  HADD2.F32 R5, -RZ, R6.H1_H1 ;  /* 0x30000006ff057230 */ /* 0x000fe20000004100 */
[----:B------:R-:W-:Y:S01]  /*1970*/  FFMA.FTZ R6, R0, R0, RZ ;  /* 0x0000000000067223 */ /* 0x000fe200000100ff */
[----:B------:R2:W-:Y:S01]  /*1980*/  STG.E [R2.64], R23 ;  /* 0x0000001702007986 */ /* 0x0005e2000c101906 */
[----:B------:R-:W-:Y:S02]  /*1990*/  ISETP.GE.AND P0, PT, R4, c[0x0][0x168], PT ;  /* 0x00005a0004007a0c */ /* 0x000fe40003f06270 */
[----:B------:R-:W-:Y:S02]  /*19a0*/  FFMA.FTZ R27, R5, R5, R6 ;  /* 0x00000005051b7223 */ /* 0x000fe40000010006 */
[----:B------:R-:W-:-:S02]  /*19b0*/  SEL R25, RZ, c[0x0][0x168], !P0 ;  /* 0x00005a00ff197a07 */ /* 0x000fc40004000000 */
[----:B------:R-:W-:-:S03]  /*19c0*/  SEL R29, R18, R13, !P0 ;  /* 0x0000000d121d7207 */ /* 0x000fc60004000000 */
[----:B------:R-:W-:Y:S02]  /*19d0*/  IMAD.IADD R4, R4, 0x1, -R25 ;  /* 0x0000000104047824 */ /* 0x000fe400078e0a19 */
[----:B------:R-:W-:Y:S01]  /*19e0*/  IMAD.IADD R29, R20, 0x1, R29 ;  /* 0x00000001141d7824 */ /* 0x000fe200078e021d */
[----:B------:R-:W-:Y:S05]  /*19f0*/  BRA.DIV ~URZ, `(.L_x_2596) ;  /* 0x000007e27f007947 */ /* 0x000fea000b800000 */
[----:B--2---:R2:W3:Y:S02]  /*1a00*/  SHFL.BFLY PT, R26, R27, 0x10, 0x1f ;  /* 0x0e001f001b1a7f89 */ /* 0x0044e400000e0000 */
.L_x_2605:
[----:B--23--:R-:W-:Y:S01]  /*1a10*/  FADD.FTZ R27, R27, R26 ;  /* 0x0000001a1b1b7221 */ /* 0x00cfe20000010000 */
[----:B------:R-:W-:Y:S05]  /*1a20*/  BRA.DIV ~URZ, `(.L_x_2597) ;  /* 0x000008127f007947 */ /* 0x000fea000b800000 */
[----:B------:R-:W2:Y:S02]  /*1a30*/  SHFL.BFLY PT, R2, R27, 0x8, 0x1f ;  /* 0x0d001f001b027f89 */ /* 0x000ea400000e0000 */
[----:B--2---:R-:W-:-:S05]  /*1a40*/  FADD.FTZ R2, R27, R2 ;  /* 0x000000021b027221 */ /* 0x004fca0000010000 */
[----:B------:R-:W2:Y:S02]  /*1a50*/  SHFL.BFLY PT, R3, R2, 0x4, 0x1f ;  /* 0x0c801f0002037f89 */ /* 0x000ea400000e0000 */
[----:B--2---:R-:W-:-:S05]  /*1a60*/  FADD.FTZ R3, R2, R3 ;  /* 0x0000000302037221 */ /* 0x004fca0000010000 */
[----:B------:R-:W2:Y:S02]  /*1a70*/  SHFL.BFLY PT, R6, R3, 0x2, 0x1f ;  /* 0x0c401f0003067f89 */ /* 0x000ea400000e0000 */
[----:B--2---:R-:W-:-:S05]  /*1a80*/  FADD.FTZ R27, R3, R6 ;  /* 0x00000006031b7221 */ /* 0x004fca0000010000 */
[----:B------:R2:W3:Y:S02]  /*1a90*/  SHFL.BFLY PT, R26, R27, 0x1, 0x1f ;  /* 0x0c201f001b1a7f89 */ /* 0x0004e400000e0000 */
.L_x_2606:
[----:B------:R-:W4:Y:S01]  /*1aa0*/  @!P1 LDS.U16 R3, [R12] ;  /* 0x000000000c039984 */ /* 0x000f220000000400 */
[----:B------:R-:W-:Y:S01]  /*1ab0*/  HFMA2.MMA R23, -RZ, RZ, 1.125, 0 ;  /* 0x3c800000ff177435 */ /* 0x000fe200000001ff */
[----:B---3--:R-:W-:Y:S01]  /*1ac0*/  FADD.FTZ R26, R26, R27 ;  /* 0x0000001b1a1a7221 */ /* 0x008fe20000010000 */
[----:B------:R-:W-:Y:S01]  /*1ad0*/  FSEL R25, R11, R8, !P0 ;  /* 0x000000080b197208 */ /* 0x000fe20004000000 */
[----:B------:R-:W3:Y:S01]  /*1ae0*/  @!P1 LDS.U16 R2, [R16] ;  /* 0x0000000010029984 */ /* 0x000ee20000000400 */
[----:B------:R-:W-:Y:S01]  /*1af0*/  IMAD R4, R4, 0x40, R29 ;  /* 0x0000004004047824 */ /* 0x000fe200078e021d */
[----:B------:R-:W-:Y:S02]  /*1b00*/  IADD3 R7, R7, -0x2, RZ ;  /* 0xfffffffe07077810 */ /* 0x000fe40007ffe0ff */
        /* <DEDUP_REMOVED lines=9> */
[----:B----4-:R-:W-:Y:S01]  /*1ba0*/  @!P1 HADD2.F32 R3, -RZ, R3.H0_H0 ;  /* 0x20000003ff039230 */ /* 0x010fe20000004100 */
[----:B------:R-:W-:Y:S01]  /*1bb0*/  IMAD.MOV.U32 R25, RZ, RZ, 0x2 ;  /* 0x00000002ff197424 */ /* 0x000fe200078e00ff */
[----:B---3--:R-:W-:-:S03]  /*1bc0*/  @!P1 HADD2.F32 R2, -RZ, R2.H0_H0 ;  /* 0x20000002ff029230 */ /* 0x008fc60000004100 */
        /* <DEDUP_REMOVED lines=9> */
.L_x_2591:
[----:B------:R-:W-:Y:S05]  /*1c60*/  BSYNC B0 ;  /* 0x0000000000007941 */ /* 0x000fea0003800000 */
.L_x_2590:
        /* <DEDUP_REMOVED lines=16> */
.L_x_2607:
        /* <DEDUP_REMOVED lines=9> */
.L_x_2608:
[----:B------:R-:W-:Y:S01]  /*1e00*/  ISETP.NE.AND P0, PT, R14, RZ, PT ;  /* 0x000000ff0e00720c */ /* 0x000fe20003f05270 */
[----:B------:R-:W-:Y:S01]  /*1e10*/  BSSY B0, `(.L_x_2601) ;  /* 0x0000004000007945 */ /* 0x000fe20003800000 */
[----:B------:R-:W-:-:S11]  /*1e20*/  ISETP.GE.AND P2, PT, R22, R19, PT ;  /* 0x000000131600720c */ /* 0x000fd60003f46270 */
[----:B------:R-:W-:Y:S05]  /*1e30*/  @P0 BRA `(.L_x_2602) ;  /* 0x0000001000000947 */ /* 0x000fea0003800000 */
[----:B------:R-:W-:-:S04]  /*1e40*/  DEPBAR.LE SB0, 0x0 ;  /* 0x000080000000791a */ /* 0x000fc80000000000 */
.L_x_2602:
[----:B------:R-:W-:Y:S05]  /*1e50*/  BSYNC B0 ;  /* 0x0000000000007941 */ /* 0x000fea0003800000 */
.L_x_2601:
        /* <DEDUP_REMOVED lines=25> */
.L_x_2592:
[----:B------:R-:W-:Y:S01]  /*1ff0*/  HFMA2.MMA R25, -RZ, RZ, 0, 9.5367431640625e-07 ;  /* 0x00000010ff197435 */ /* 0x000fe200000001ff */
[----:B------:R-:W-:Y:S01]  /*2000*/  IMAD.MOV.U32 R26, RZ, RZ, 0x1f ;  /* 0x0000001fff1a7424 */ /* 0x000fe200078e00ff */
[----:B------:R-:W-:Y:S01]  /*2010*/  MOV R24, 0x2040 ;  /* 0x0000204000187802 */ /* 0x000fe20000000f00 */
[----:B------:R-:W-:-:S03]  /*2020*/  IMAD.MOV.U32 R23, RZ, RZ, -0x1 ;  /* 0xffffffffff177424 */ /* 0x000fc600078e00ff */
[----:B------:R-:W-:Y:S05]  /*2030*/  CALL.REL.NOINC `($__internal_140_$__cuda_sm70_shflsync_bfly_p) ;  /* 0x0000056000007944 */ /* 0x000fea0003c00000 */
[----:B--2---:R-:W-:Y:S05]  /*2040*/  BRA `(.L_x_2603) ;  /* 0xfffff68000007947 */ /* 0x004fea000383ffff */
.L_x_2593:
[----:B------:R-:W-:Y:S01]  /*2050*/  MOV R25, 0x8 ;  /* 0x0000000800197802 */ /* 0x000fe20000000f00 */
[----:B------:R-:W-:Y:S01]  /*2060*/  IMAD.MOV.U32 R26, RZ, RZ, 0x1f ;  /* 0x0000001fff1a7424 */ /* 0x000fe200078e00ff */
[----:B------:R-:W-:Y:S01]  /*2070*/  MOV R24, 0x20a0 ;  /* 0x000020a000187802 */ /* 0x000fe20000000f00 */
[----:B------:R-:W-:Y:S02]  /*2080*/  IMAD.MOV.U32 R23, RZ, RZ, -0x1 ;  /* 0xffffffffff177424 */ /* 0x000fe400078e00ff */
[----:B------:R-:W-:Y:S05]  /*2090*/  CALL.REL.NOINC `($__internal_140_$__cuda_sm70_shflsync_bfly_p) ;  /* 0x0000050000007944 */ /* 0x000fea0003c00000 */
[----:B------:R-:W-:Y:S01]  /*20a0*/  HFMA2.MMA R25, -RZ, RZ, 0, 2.384185791015625e-07 ;  /* 0x00000004ff197435 */ /* 0x000fe200000001ff */
[----:B--2---:R-:W-:Y:S01]  /*20b0*/  FADD.FTZ R27, R27, R26 ;  /* 0x0000001a1b1b7221 */ /* 0x004fe20000010000 */
[----:B------:R-:W-:Y:S01]  /*20c0*/  MOV R24, 0x2100 ;  /* 0x0000210000187802 */ /* 0x000fe20000000f00 */
[----:B------:R-:W-:-:S02]  /*20d0*/  IMAD.MOV.U32 R26, RZ, RZ, 0x1f ;  /* 0x0000001fff1a7424 */ /* 0x000fc400078e00ff */
[----:B------:R-:W-:Y:S02]  /*20e0*/  IMAD.MOV.U32 R23, RZ, RZ, -0x1 ;  /* 0xffffffffff177424 */ /* 0x000fe400078e00ff */
[----:B------:R-:W-:Y:S05]  /*20f0*/  CALL.REL.NOINC `($__internal_140_$__cuda_sm70_shflsync_bfly_p) ;  /* 0x000004a000007944 */ /* 0x000fea0003c00000 */
[----:B--2---:R-:W-:Y:S01]  /*2100*/  FADD.FTZ R27, R27, R26 ;  /* 0x0000001a1b1b7221 */ /* 0x004fe20000010000 */
[----:B------:R-:W-:Y:S01]  /*2110*/  MOV R25, 0x2 ;  /* 0x0000000200197802 */ /* 0x000fe20000000f00 */
[----:B------:R-:W-:Y:S01]  /*2120*/  IMAD.MOV.U32 R26, RZ, RZ, 0x1f ;  /* 0x0000001fff1a7424 */ /* 0x000fe200078e00ff */
[----:B------:R-:W-:Y:S01]  /*2130*/  MOV R24, 0x2160 ;  /* 0x0000216000187802 */ /* 0x000fe20000000f00 */
[----:B------:R-:W-:Y:S02]  /*2140*/  IMAD.MOV.U32 R23, RZ, RZ, -0x1 ;  /* 0xffffffffff177424 */ /* 0x000fe400078e00ff */
[----:B------:R-:W-:Y:S05]  /*2150*/  CALL.REL.NOINC `($__internal_140_$__cuda_sm70_shflsync_bfly_p) ;  /* 0x0000044000007944 */ /* 0x000fea0003c00000 */
[----:B--2---:R-:W-:Y:S01]  /*2160*/  FADD.FTZ R28, R27, R26 ;  /* 0x0000001a1b1c7221 */ /* 0x004fe20000010000 */
[----:B------:R-:W-:Y:S01]  /*2170*/  HFMA2.MMA R25, -RZ, RZ, 0, 5.9604644775390625e-08 ;  /* 0x00000001ff197435 */ /* 0x000fe200000001ff */
[----:B------:R-:W-:Y:S01]  /*2180*/  IMAD.MOV.U32 R26, RZ, RZ, 0x1f ;  /* 0x0000001fff1a7424 */ /* 0x000fe200078e00ff */
[----:B------:R-:W-:Y:S01]  /*2190*/  MOV R24, 0x21d0 ;  /* 0x000021d000187802 */ /* 0x000fe20000000f00 */
[----:B------:R-:W-:Y:S01]  /*21a0*/  IMAD.MOV.U32 R23, RZ, RZ, -0x1 ;  /* 0xffffffffff177424 */ /* 0x000fe200078e00ff */
[----:B------:R-:W-:Y:S02]  /*21b0*/  MOV R27, R28 ;  /* 0x0000001c001b7202 */ /* 0x000fe40000000f00 */
[----:B------:R-:W-:Y:S05]  /*21c0*/  CALL.REL.NOINC `($__internal_140_$__cuda_sm70_shflsync_bfly_p) ;  /* 0x000003d000007944 */ /* 0x000fea0003c00000 */
[----:B--2---:R-:W-:Y:S05]  /*21d0*/  BRA `(.L_x_2604) ;  /* 0xfffff58000007947 */ /* 0x004fea000383ffff */
.L_x_2596:
[----:B--2---:R-:W-:Y:S01]  /*21e0*/  IMAD.MOV.U32 R25, RZ, RZ, 0x10 ;  /* 0x00000010ff197424 */ /* 0x004fe200078e00ff */
[----:B------:R-:W-:Y:S01]  /*21f0*/  MOV R23, 0xffffffff ;  /* 0xffffffff00177802 */ /* 0x000fe20000000f00 */
[----:B------:R-:W-:Y:S01]  /*2200*/  IMAD.MOV.U32 R26, RZ, RZ, 0x1f ;  /* 0x0000001fff1a7424 */ /* 0x000fe200078e00ff */
[----:B------:R-:W-:-:S02]  /*2210*/  MOV R24, 0x2230 ;  /* 0x0000223000187802 */ /* 0x000fc40000000f00 */
[----:B-1----:R-:W-:Y:S05]  /*2220*/  CALL.REL.NOINC `($__internal_140_$__cuda_sm70_shflsync_bfly_p) ;  /* 0x0000037000007944 */ /* 0x002fea0003c00000 */
[----:B--2---:R-:W-:Y:S05]  /*2230*/  BRA `(.L_x_2605) ;  /* 0xfffff7d000007947 */ /* 0x004fea000383ffff */
.L_x_2597:
[----:B------:R-:W-:Y:S01]  /*2240*/  IMAD.MOV.U32 R25, RZ, RZ, 0x8 ;  /* 0x00000008ff197424 */ /* 0x000fe200078e00ff */
[----:B------:R-:W-:Y:S01]  /*2250*/  MOV R23, 0xffffffff ;  /* 0xffffffff00177802 */ /* 0x000fe20000000f00 */
[----:B------:R-:W-:Y:S01]  /*2260*/  IMAD.MOV.U32 R26, RZ, RZ, 0x1f ;  /* 0x0000001fff1a7424 */ /* 0x000fe200078e00ff */
[----:B------:R-:W-:-:S02]  /*2270*/  MOV R24, 0x2290 ;  /* 0x0000229000187802 */ /* 0x000fc40000000f00 */
[----:B-1----:R-:W-:Y:S05]  /*2280*/  CALL.REL.NOINC `($__internal_140_$__cuda_sm70_shflsync_bfly_p) ;  /* 0x0000031000007944 */ /* 0x002fea0003c00000 */
[----:B--2---:R-:W-:Y:S01]  /*2290*/  FADD.FTZ R27, R27, R26 ;  /* 0x0000001a1b1b7221 */ /* 0x004fe20000010000 */
[----:B------:R-:W-:Y:S01]  /*22a0*/  MOV R23, 0xffffffff ;  /* 0xffffffff00177802 */ /* 0x000fe20000000f00 */
[----:B------:R-:W-:Y:S01]  /*22b0*/  IMAD.MOV.U32 R25, RZ, RZ, 0x4 ;  /* 0x00000004ff197424 */ /* 0x000fe200078e00ff */
[----:B------:R-:W-:Y:S01]  /*22c0*/  MOV R24, 0x22f0 ;  /* 0x000022f000187802 */ /* 0x000fe20000000f00 */
[----:B------:R-:W-:-:S02]  /*22d0*/  IMAD.MOV.U32 R26, RZ, RZ, 0x1f ;  /* 0x0000001fff1a7424 */ /* 0x000fc400078e00ff */
[----:B------:R-:W-:Y:S05]  /*22e0*/  CALL.REL.NOINC `($__internal_140_$__cuda_sm70_shflsync_bfly_p) ;  /* 0x000002b000007944 */ /* 0x000fea0003c00000 */
        /* <DEDUP_REMOVED lines=12> */
[----:B--2---:R-:W-:Y:S05]  /*23b0*/  BRA `(.L_x_2606) ;  /* 0xfffff6e000007947 */ /* 0x004fea000383ffff */
.L_x_2599:
[----:B------:R-:W-:Y:S01]  /*23c0*/  IMAD.MOV.U32 R25, RZ, RZ, 0x10 ;  /* 0x00000010ff197424 */ /* 0x000fe200078e00ff */
[----:B------:R-:W-:Y:S01]  /*23d0*/  MOV R23, 0xffffffff ;  /* 0xffffffff00177802 */ /* 0x000fe20000000f00 */
[----:B------:R-:W-:Y:S01]  /*23e0*/  IMAD.MOV.U32 R26, RZ, RZ, 0x1f ;  /* 0x0000001fff1a7424 */ /* 0x000fe200078e00ff */
[----:B------:R-:W-:-:S02]  /*23f0*/  MOV R24, 0x2410 ;  /* 0x0000241000187802 */ /* 0x000fc40000000f00 */
[----:B------:R-:W-:Y:S05]  /*2400*/  CALL.REL.NOINC `($__internal_140_$__cuda_sm70_shflsync_bfly_p) ;  /* 0x0000019000007944 */ /* 0x000fea0003c00000 */
[----:B--2---:R-:W-:Y:S05]  /*2410*/  BRA `(.L_x_2607) ;  /* 0xfffff95000007947 */ /* 0x004fea000383ffff */
.L_x_2600:
[----:B------:R-:W-:Y:S01]  /*2420*/  IMAD.MOV.U32 R25, RZ, RZ, 0x8 ;  /* 0x00000008ff197424 */ /* 0x000fe200078e00ff */
[----:B------:R-:W-:Y:S01]  /*2430*/  MOV R23, 0xffffffff ;  /* 0xffffffff00177802 */ /* 0x000fe20000000f00 */
[----:B------:R-:W-:Y:S01]  /*2440*/  IMAD.MOV.U32 R26, RZ, RZ, 0x1f ;  /* 0x0000001fff1a7424 */ /* 0x000fe200078e00ff */
[----:B------:R-:W-:-:S02]  /*2450*/  MOV R24, 0x2470 ;  /* 0x0000247000187802 */ /* 0x000fc40000000f00 */
        /* <DEDUP_REMOVED lines=20> */
        .weak           $__internal_140_$__cuda_sm70_shflsync_bfly_p
        .type           $__internal_140_$__cuda_sm70_shflsync_bfly_p,@function
        .size           $__internal_140_$__cuda_sm70_shflsync_bfly_p,(.L_x_3776 - $__internal_140_$__cuda_sm70_shflsync_bfly_p)
$__internal_140_$__cuda_sm70_shflsync_bfly_p:
[----:B------:R-:W-:Y:S04]  /*25a0*/  WARPSYNC R23 ;  /* 0x0000001700007348 */ /* 0x000fe80003800000 */
[----:B------:R1:W2:Y:S02]  /*25b0*/  SHFL.BFLY PT, R26, R27, R25, R26 ;  /* 0x0c0000191b1a7389 */ /* 0x0002a400000e001a */
[----:B-1----:R-:W-:-:S04]  /*25c0*/  IMAD.MOV.U32 R25, RZ, RZ, 0x0 ;  /* 0x00000000ff197424 */ /* 0x002fc800078e00ff */
[----:B------:R-:W-:Y:S05]  /*25d0*/  RET.REL.NODEC R24 `(_ZN12tensorrt_llm7kernels32fusedQKNormRopeKernelNTokenHeadsIN3c104HalfES3_Li64ELb1ELi8EEEvPviiifPKvS6_S6_PKlii) ;  /* 0xffffda2018007950 */ /* 0x000fea0003c3ffff */
.L_x_2609:
        /* <DEDUP_REMOVED lines=10> */
.L_x_3776:


//--------------------- .text._ZN12tensorrt_llm7kernels32fusedQKNormRopeKernelNTokenHeadsIN3c104HalfES3_Li256ELb0ELi4EEEvPviiifPKvS6_S6_PKlii --------------------------
	.section	.text._ZN12tensorrt_llm7kernels32fusedQKNormRopeKernelNTokenHeadsIN3c104HalfES3_Li256ELb0ELi4EEEvPviiifPKvS6_S6_PKlii,"ax",@progbits
	.sectioninfo	@"SHI_REGISTERS=56"
	.align	128
        .global         _ZN12tensorrt_llm7kernels32fusedQKNormRopeKernelNTokenHeadsIN3c104HalfES3_Li256ELb0ELi4EEEvPviiifPKvS6_S6_PKlii
        .type           _ZN12tensorrt_llm7kernels32fusedQKNormRopeKernelNTokenHeadsIN3c104HalfES3_Li256ELb0ELi4EEEvPviiifPKvS6_S6_PKlii,@function
        .size           _ZN12tensorrt_llm7kernels32fusedQKNormRopeKernelNTokenHeadsIN3c104HalfES3_Li256ELb0ELi4EEEvPviiifPKvS6_S6_PKlii,(.L_x_3778 - _ZN12tensorrt_llm7kernels32fusedQKNormRopeKernelNTokenHeadsIN3c104HalfES3_Li256ELb0ELi4EEEvPviiifPKvS6_S6_PKlii)
        .other          _ZN12tensorrt_llm7kernels32fusedQKNormRopeKernelNTokenHeadsIN3c104HalfES3_Li256ELb0ELi4EEEvPviiifPKvS6_S6_PKlii,@"STO_CUDA_ENTRY STV_DEFAULT"
_ZN12tensorrt_llm7kernels32fusedQKNormRopeKernelNTokenHeadsIN3c104HalfES3_Li256ELb0ELi4EEEvPviiifPKvS6_S6_PKlii:
.text._ZN12tensorrt_llm7kernels32fusedQKNormRopeKernelNTokenHeadsIN3c104HalfES3_Li256ELb0ELi4EEEvPviiifPKvS6_S6_PKlii:
        /* <DEDUP_REMOVED lines=74> */
.L_x_2614:
        /* <DEDUP_REMOVED lines=45> */
.L_x_2613:
[----:B------:R-:W-:Y:S05]  /*0770*/  BSYNC B1 ;  /* 0x0000000000017941 */ /* 0x000fea0003800000 */
.L_x_2612:
        /* <DEDUP_REMOVED lines=9> */
.L_x_2615:
        /* <DEDUP_REMOVED lines=16> */
.L_x_2611:
[----:B------:R-:W-:Y:S05]  /*0910*/  BSYNC B0 ;  /* 0x0000000000007941 */ /* 0x000fea0003800000 */
.L_x_2610:
        /* <DEDUP_REMOVED lines=36> */
.L_x_2620:
        /* <DEDUP_REMOVED lines=13> */
.L_x_2619:
[----:B------:R-:W-:Y:S05]  /*0c30*/  BSYNC B1 ;  /* 0x0000000000017941 */ /* 0x000fea0003800000 */
.L_x_2618:
        /* <DEDUP_REMOVED lines=22> */
.L_x_2623:
        /* <DEDUP_REMOVED lines=49> */
.L_x_2622:
[----:B------:R-:W-:Y:S05]  /*10b0*/  BSYNC B1 ;  /* 0x0000000000017941 */ /* 0x000fea0003800000 */
.L_x_2621:
        /* <DEDUP_REMOVED lines=32> */
.L_x_2625:
[----:B------:R-:W-:Y:S05]  /*12c0*/  BSYNC B1 ;  /* 0x0000000000017941 */ /* 0x000fea0003800000 */
.L_x_2624:
        /* <DEDUP_REMOVED lines=15> */
.L_x_2617:
[----:B------:R-:W-:Y:S05]  /*13c0*/  BSYNC B0 ;  /* 0x0000000000007941 */ /* 0x000fea0003800000 */
.L_x_2616:
        /* <DEDUP_REMOVED lines=162> */
.L_x_2637:
        /* <DEDUP_REMOVED lines=20> */
.L_x_2638:
        /* <DEDUP_REMOVED lines=9> */
.L_x_2639:
        /* <DEDUP_REMOVED lines=31> */
.L_x_2629:
[----:B------:R-:W-:Y:S05]  /*21b0*/  BSYNC B0 ;  /* 0x0000000000007941 */ /* 0x000fea0003800000 */
.L_x_2628:
        /* <DEDUP_REMOVED lines=8> */
[----:B------:R-:W-:Y:S05]  /*2240*/  CALL.REL.NOINC `($__internal_142_$__cuda_sm70_warpsync) ;  /* 0x0000139000007944 */ /* 0x000fea0003c00000 */
.L_x_2632:
[----:B------:R-:W-:-:S06]  /*2250*/  NOP ;  /* 0x0000000000007918 */ /* 0x000fcc0000000000 */
[----:B------:R-:W-:Y:S05]  /*2260*/  BRA.DIV ~URZ, `(.L_x_2633) ;  /* 0x00000b827f007947 */ /* 0x000fea000b800000 */
[----:B------:R-:W-:-:S05]  /*2270*/  IMAD.U32 R13, RZ, RZ, UR5 ;  /* 0x00000005ff0d7e24 */ /* 0x000fca000f8e00ff */
[----:B------:R1:W2:Y:S02]  /*2280*/  SHFL.BFLY PT, R46, R38, R13, 0x1f ;  /* 0x0c001f0d262e7589 */ /* 0x0002a400000e0000 */
.L_x_2640:
        /* <DEDUP_REMOVED lines=113> */
.L_x_2641:
        /* <DEDUP_REMOVED lines=15> */
[----:B------:R-:W-:Y:S05]  /*2a90*/  CALL.REL.NOINC `($__internal_142_$__cuda_sm70_warpsync) ;  /* 0x00000b4000007944 */ /* 0x000fea0003c00000 */
.L_x_2635:
[----:B------:R-:W-:-:S06]  /*2aa0*/  NOP ;  /* 0x0000000000007918 */ /* 0x000fcc0000000000 */
.L_x_2631:
[----:B------:R-:W-:Y:S05]  /*2ab0*/  BSYNC B0 ;  /* 0x0000000000007941 */ /* 0x000fea0003800000 */
.L_x_2630:
        /* <DEDUP_REMOVED lines=19> */
.L_x_2636:
[----:B------:R-:W-:Y:S05]  /*2bf0*/  EXIT ;  /* 0x000000000000794d */ /* 0x000fea0003800000 */
.L_x_2626:
[----:B------:R-:W-:Y:S01]  /*2c00*/  HFMA2.MMA R46, -RZ, RZ, 0, 1.847743988037109375e-06 ;  /* 0x0000001fff2e7435 */ /* 0x000fe200000001ff */
[----:B------:R-:W-:Y:S01]  /*2c10*/  IMAD.MOV.U32 R47, RZ, RZ, 0x10 ;  /* 0x00000010ff2f7424 */ /* 0x000fe200078e00ff */
[----:B------:R-:W-:Y:S01]  /*2c20*/  MOV R12, 0x2c50 ;  /* 0x00002c50000c7802 */ /* 0x000fe20000000f00 */
[----:B------:R-:W-:-:S03]  /*2c30*/  IMAD.MOV.U32 R45, RZ, RZ, -0x1 ;  /* 0xffffffffff2d7424 */ /* 0x000fc600078e00ff */
[----:B------:R-:W-:Y:S05]  /*2c40*/  CALL.REL.NOINC `($__internal_141_$__cuda_sm70_shflsync_bfly_p) ;  /* 0x0000095000007944 */ /* 0x000fea0003c00000 */
[----:B-12---:R-:W-:Y:S05]  /*2c50*/  BRA `(.L_x_2638) ;  /* 0xfffff2d000007947 */ /* 0x006fea000383ffff */
.L_x_2627:
[----:B-1----:R-:W-:Y:S01]  /*2c60*/  IMAD.MOV.U32 R48, RZ, RZ, R49 ;  /* 0x000000ffff307224 */ /* 0x002fe200078e0031 */
[----:B------:R-:W-:Y:S01]  /*2c70*/  MOV R47, 0x8 ;  /* 0x00000008002f7802 */ /* 0x000fe20000000f00 */
[----:B------:R-:W-:Y:S01]  /*2c80*/  IMAD.MOV.U32 R46, RZ, RZ, 0x1f ;  /* 0x0000001fff2e7424 */ /* 0x000fe200078e00ff */
[----:B------:R-:W-:Y:S01]  /*2c90*/  MOV R12, 0x2cc0 ;  /* 0x00002cc0000c7802 */ /* 0x000fe20000000f00 */
[----:B------:R-:W-:Y:S02]  /*2ca0*/  IMAD.MOV.U32 R45, RZ, RZ, -0x1 ;  /* 0xffffffffff2d7424 */ /* 0x000fe400078e00ff */
[----:B------:R-:W-:Y:S05]  /*2cb0*/  CALL.REL.NOINC `($__internal_141_$__cuda_sm70_shflsync_bfly_p) ;  /* 0x000008e000007944 */ /* 0x000fea0003c00000 */
[----:B-1----:R-:W-:Y:S01]  /*2cc0*/  HFMA2.MMA R47, -RZ, RZ, 0, 2.384185791015625e-07 ;  /* 0x00000004ff2f7435 */ /* 0x002fe200000001ff */
[----:B--2---:R-:W-:Y:S01]  /*2cd0*/  FADD.FTZ R48, R49, R46 ;  /* 0x0000002e31307221 */ /* 0x004fe20000010000 */
[----:B------:R-:W-:Y:S01]  /*2ce0*/  MOV R12, 0x2d20 ;  /* 0x00002d20000c7802 */ /* 0x000fe20000000f00 */
[----:B------:R-:W-:-:S02]  /*2cf0*/  IMAD.MOV.U32 R46, RZ, RZ, 0x1f ;  /* 0x0000001fff2e7424 */ /* 0x000fc400078e00ff */
[----:B------:R-:W-:Y:S02]  /*2d00*/  IMAD.MOV.U32 R45, RZ, RZ, -0x1 ;  /* 0xffffffffff2d7424 */ /* 0x000fe400078e00ff */
[----:B------:R-:W-:Y:S05]  /*2d10*/  CALL.REL.NOINC `($__internal_141_$__cuda_sm70_shflsync_bfly_p) ;  /* 0x0000088000007944 */ /* 0x000fea0003c00000 */
[----:B-12---:R-:W-:Y:S01]  /*2d20*/  FADD.FTZ R48, R48, R46 ;  /* 0x0000002e30307221 */ /* 0x006fe20000010000 */
[----:B------:R-:W-:Y:S01]  /*2d30*/  MOV R47, 0x2 ;  /* 0x00000002002f7802 */ /* 0x000fe20000000f00 */
[----:B------:R-:W-:Y:S01]  /*2d40*/  IMAD.MOV.U32 R46, RZ, RZ, 0x1f ;  /* 0x0000001fff2e7424 */ /* 0x000fe200078e00ff */
[----:B------:R-:W-:Y:S01]  /*2d50*/  MOV R12, 0x2d80 ;  /* 0x00002d80000c7802 */ /* 0x000fe20000000f00 */
[----:B------:R-:W-:Y:S02]  /*2d60*/  IMAD.MOV.U32 R45, RZ, RZ, -0x1 ;  /* 0xffffffffff2d7424 */ /* 0x000fe400078e00ff */
[----:B------:R-:W-:Y:S05]  /*2d70*/  CALL.REL.NOINC `($__internal_141_$__cuda_sm70_shflsync_bfly_p) ;  /* 0x0000082000007944 */ /* 0x000fea0003c00000 */
[----:B-1----:R-:W-:Y:S01]  /*2d80*/  HFMA2.MMA R47, -RZ, RZ, 0, 5.9604644775390625e-08 ;  /* 0x00000001ff2f7435 */ /* 0x002fe200000001ff */
[----:B--2---:R-:W-:Y:S01]  /*2d90*/  FADD.FTZ R48, R48, R46 ;  /* 0x0000002e30307221 */ /* 0x004fe20000010000 */
[----:B------:R-:W-:Y:S01]  /*2da0*/  MOV R12, 0x2de0 ;  /* 0x00002de0000c7802 */ /* 0x000fe20000000f00 */
[----:B------:R-:W-:Y:S02]  /*2db0*/  IMAD.MOV.U32 R46, RZ, RZ, 0x1f ;  /* 0x0000001fff2e7424 */ /* 0x000fe400078e00ff */
[----:B------:R-:W-:Y:S02]  /*2dc0*/  IMAD.MOV.U32 R45, RZ, RZ, -0x1 ;  /* 0xffffffffff2d7424 */ /* 0x000fe400078e00ff */
[----:B------:R-:W-:Y:S05]  /*2dd0*/  CALL.REL.NOINC `($__internal_141_$__cuda_sm70_shflsync_bfly_p) ;  /* 0x000007c000007944 */ /* 0x000fea0003c00000 */
[----:B-12---:R-:W-:Y:S05]  /*2de0*/  BRA `(.L_x_2639) ;  /* 0xfffff1d000007947 */ /* 0x006fea000383ffff */
.L_x_2633:
[----:B------:R-:W-:Y:S01]  /*2df0*/  MOV R48, R38 ;  /* 0x0000002600307202 */ /* 0x000fe20000000f00 */
[----:B------:R-:W-:Y:S01]  /*2e00*/  IMAD.U32 R47, RZ, RZ, UR5 ;  /* 0x00000005ff2f7e24 */ /* 0x000fe2000f8e00ff */
[----:B------:R-:W-:Y:S01]  /*2e10*/  MOV R45, 0xffffffff ;  /* 0xffffffff002d7802 */ /* 0x000fe20000000f00 */
[----:B------:R-:W-:Y:S01]  /*2e20*/  IMAD.MOV.U32 R46, RZ, RZ, 0x1f ;  /* 0x0000001fff2e7424 */ /* 0x000fe200078e00ff */
[----:B------:R-:W-:-:S02]  /*2e30*/  MOV R12, 0x2e50 ;  /* 0x00002e50000c7802 */ /* 0x000fc40000000f00 */
[----:B------:R-:W-:Y:S05]  /*2e40*/  CALL.REL.NOINC `($__internal_141_$__cuda_sm70_shflsync_bfly_p) ;  /* 0x0000075000007944 */ /* 0x000fea0003c00000 */
[----:B-12---:R-:W-:Y:S05]  /*2e50*/  BRA `(.L_x_2640) ;  /* 0xfffff43000007947 */ /* 0x006fea000383ffff */
.L_x_2634:
[----:B------:R-:W-:Y:S01]  /*2e60*/  IMAD.MOV.U32 R48, RZ, RZ, R41 ;  /* 0x000000ffff307224 */ /* 0x000fe200078e0029 */
[----:B------:R-:W-:Y:S01]  /*2e70*/  MOV R46, 0x1f ;  /* 0x0000001f002e7802 */ /* 0x000fe20000000f00 */
[----:B------:R-:W-:Y:S01]  /*2e80*/  IMAD.U32 R47, RZ, RZ, UR5 ;  /* 0x00000005ff2f7e24 */ /* 0x000fe2000f8e00ff */
[----:B------:R-:W-:Y:S01]  /*2e90*/  MOV R12, 0x2ec0 ;  /* 0x00002ec0000c7802 */ /* 0x000fe20000000f00 */
[----:B------:R-:W-:-:S02]  /*2ea0*/  IMAD.MOV.U32 R45, RZ, RZ, -0x1 ;  /* 0xffffffffff2d7424 */ /* 0x000fc400078e00ff */
[----:B------:R-:W-:Y:S05]  /*2eb0*/  CALL.REL.NOINC `($__internal_141_$__cuda_sm70_shflsync_bfly_p) ;  /* 0x000006e000007944 */ /* 0x000fea0003c00000 */
        /* <DEDUP_REMOVED lines=17> */
[----:B------:R-:W-:Y:S05]  /*2fd0*/  CALL.REL.NOINC `($__internal_141_$__cuda_sm70_shflsync_bfly_p) ;  /* 0x000005c000007944 */ /* 0x000fea0003c00000 */
        /* <DEDUP_REMOVED lines=17> */
[----:B------:R-:W-:Y:S05]  /*30f0*/  CALL.REL.NOINC `($__internal_141_$__cuda_sm70_shflsync_bfly_p) ;  /* 0x000004a000007944 */ /* 0x000fea0003c00000 */
        /* <DEDUP_REMOVED lines=17> */
[----:B------:R-:W-:Y:S05]  /*3210*/  CALL.REL.NOINC `($__internal_141_$__cuda_sm70_shflsync_bfly_p) ;  /* 0x0000038000007944 */ /* 0x000fea0003c00000 */
        /* <DEDUP_REMOVED lines=17> */
[----:B------:R-:W-:Y:S05]  /*3330*/  CALL.REL.NOINC `($__internal_141_$__cuda_sm70_shflsync_bfly_p) ;  /* 0x0000026000007944 */ /* 0x000fea0003c00000 */
        /* <DEDUP_REMOVED lines=36> */
[----:B-12---:R-:W-:Y:S01]  /*3580*/  IMAD.MOV.U32 R45, RZ, RZ, R46 ;  /* 0x000000ffff2d7224 */ /* 0x006fe200078e002e */
[----:B------:R-:W-:Y:S05]  /*3590*/  BRA `(.L_x_2641) ;  /* 0xfffff40000007947 */ /* 0x000fea000383ffff */
        .weak           $__internal_141_$__cuda_sm70_shflsync_bfly_p
        .type           $__internal_141_$__cuda_sm70_shflsync_bfly_p,@function
        .size           $__internal_141_$__cuda_sm70_shflsync_bfly_p,($__internal_142_$__cuda_sm70_warpsync - $__internal_141_$__cuda_sm70_shflsync_bfly_p)
$__internal_141_$__cuda_sm70_shflsync_bfly_p:
[----:B------:R-:W-:Y:S01]  /*35a0*/  MOV R13, 0x0 ;  /* 0x00000000000d7802 */ /* 0x000fe20000000f00 */
[----:B------:R-:W-:Y:S04]  /*35b0*/  WARPSYNC R45 ;  /* 0x0000002d00007348 */ /* 0x000fe80003800000 */
[----:B------:R1:W2:Y:S01]  /*35c0*/  SHFL.BFLY PT, R46, R48, R47, R46 ;  /* 0x0c00002f302e7389 */ /* 0x0002a200000e002e */
[----:B------:R-:W-:Y:S05]  /*35d0*/  RET.REL.NODEC R12 `(_ZN12tensorrt_llm7kernels32fusedQKNormRopeKernelNTokenHeadsIN3c104HalfES3_Li256ELb0ELi4EEEvPviiifPKvS6_S6_PKlii) ;  /* 0xffffca200c007950 */ /* 0x000fea0003c3ffff */
        .weak           $__internal_142_$__cuda_sm70_warpsync
        .type           $__internal_142_$__cuda_sm70_warpsync,@function
        .size           $__internal_142_$__cuda_sm70_warpsync,(.L_x_3778 - $__internal_142_$__cuda_sm70_warpsync)
$__internal_142_$__cuda_sm70_warpsync:
[----:B------:R-:W-:Y:S04]  /*35e0*/  WARPSYNC R13 ;  /* 0x0000000d00007348 */ /* 0x000fe80003800000 */
[----:B------:R-:W-:-:S04]  /*35f0*/  IMAD.MOV.U32 R13, RZ, RZ, 0x0 ;  /* 0x00000000ff0d7424 */ /* 0x000fc800078e00ff */
[----:B------:R-:W-:Y:S05]  /*3600*/  RET.REL.NODEC R12 `(_ZN12tensorrt_llm7kernels32fusedQKNormRopeKernelNTokenHeadsIN3c104HalfES3_Li256ELb0ELi4EEEvPviiifPKvS6_S6_PKlii) ;  /* 0xffffc9f00c007950 */ /* 0x000fea0003c3ffff */
.L_x_2642:
        /* <DEDUP_REMOVED lines=15> */
.L_x_3778:


//--------------------- .text._ZN12tensorrt_llm7kernels32fusedQKNormRopeKernelNTokenHeadsIN3c104HalfES3_Li256ELb1ELi4EEEvPviiifPKvS6_S6_PKlii --------------------------
	.section	.text._ZN12tensorrt_llm7kernels32fusedQKNormRopeKernelNTokenHeadsIN3c104HalfES3_Li256ELb1ELi4EEEvPviiifPKvS6_S6_PKlii,"ax",@progbits
	.sectioninfo	@"SHI_REGISTERS=48"
	.align	128
        .global         _ZN12tensorrt_llm7kernels32fusedQKNormRopeKernelNTokenHeadsIN3c104HalfES3_Li256ELb1ELi4EEEvPviiifPKvS6_S6_PKlii
        .type           _ZN12tensorrt_llm7kernels32fusedQKNormRopeKernelNTokenHeadsIN3c104HalfES3_Li256ELb1ELi4EEEvPviiifPKvS6_S6_PKlii,@function
        .size           _ZN12tensorrt_llm7kernels32fusedQKNormRopeKernelNTokenHeadsIN3c104HalfES3_Li256ELb1ELi4EEEvPviiifPKvS6_S6_PKlii,(.L_x_3779 - _ZN12tensorrt_llm7kernels32fusedQKNormRopeKernelNTokenHeadsIN3c104HalfES3_Li256ELb1ELi4EEEvPviiifPKvS6_S6_PKlii)
        .other          _ZN12tensorrt_llm7kernels32fusedQKNormRopeKernelNTokenHeadsIN3c104HalfES3_Li256ELb1ELi4EEEvPviiifPKvS6_S6_PKlii,@"STO_CUDA_ENTRY STV_DEFAULT"
_ZN12tensorrt_llm7kernels32fusedQKNormRopeKernelNTokenHeadsIN3c104HalfES3_Li256ELb1ELi4EEEvPviiifPKvS6_S6_PKlii:
.text._ZN12tensorrt_llm7kernels32fusedQKNormRopeKernelNTokenHeadsIN3c104HalfES3_Li256ELb1ELi4EEEvPviiifPKvS6_S6_PKlii:
        /* <DEDUP_REMOVED lines=77> */
.L_x_2647:
        /* <DEDUP_REMOVED lines=45> */
.L_x_2646:
[----:B------:R-:W-:Y:S05]  /*07a0*/  BSYNC B1 ;  /* 0x0000000000017941 */ /* 0x000fea0003800000 */
.L_x_2645:
        /* <DEDUP_REMOVED lines=9> */
.L_x_2648:
        /* <DEDUP_REMOVED lines=16> */
.L_x_2644:
[----:B------:R-:W-:Y:S05]  /*0940*/  BSYNC B0 ;  /* 0x0000000000007941 */ /* 0x000fea0003800000 */
.L_x_2643:
        /* <DEDUP_REMOVED lines=36> */
.L_x_2653:
        /* <DEDUP_REMOVED lines=13> */
.L_x_2652:
[----:B------:R-:W-:Y:S05]  /*0c60*/  BSYNC B1 ;  /* 0x0000000000017941 */ /* 0x000fea0003800000 */
.L_x_2651:
        /* <DEDUP_REMOVED lines=22> */
.L_x_2656:
        /* <DEDUP_REMOVED lines=49> */
.L_x_2655:
[----:B------:R-:W-:Y:S05]  /*10e0*/  BSYNC B1 ;  /* 0x0000000000017941 */ /* 0x000fea0003800000 */
.L_x_2654:
        /* <DEDUP_REMOVED lines=32> */
.L_x_2658:
[----:B------:R-:W-:Y:S05]  /*12f0*/  BSYNC B1 ;  /* 0x0000000000017941 */ /* 0x000fea0003800000 */
.L_x_2657:
        /* <DEDUP_REMOVED lines=15> */
.L_x_2650:
[----:B------:R-:W-:Y:S05]  /*13f0*/  BSYNC B0 ;  /* 0x0000000000007941 */ /* 0x000fea0003800000 */
.L_x_2649:
        /* <DEDUP_REMOVED lines=59> */
.L_x_2665:
        /* <DEDUP_REMOVED lines=20> */
.L_x_2666:
        /* <DEDUP_REMOVED lines=9> */
.L_x_2667:
        /* <DEDUP_REMOVED lines=31> */
.L_x_2662:
[----:B------:R-:W-:Y:S05]  /*1b70*/  BSYNC B0 ;  /* 0x0000000000007941 */ /* 0x000fea0003800000 */
.L_x_2661:
        /* <DEDUP_REMOVED lines=37> */
.L_x_2664:
[----:B------:R-:W-:Y:S05]  /*1dd0*/  BSYNC B0 ;  /* 0x0000000000007941 */ /* 0x000fea0003800000 */
.L_x_2663:
        /* <DEDUP_REMOVED lines=19> */
.L_x_2659:
[----:B------:R-:W-:Y:S01]  /*1f10*/  IMAD.MOV.U32 R5, RZ, RZ, 0x10 ;  /* 0x00000010ff057424 */ /* 0x000fe200078e00ff */
[----:B------:R-:W-:Y:S01]  /*1f20*/  MOV R6, 0x1f ;  /* 0x0000001f00067802 */ /* 0x000fe20000000f00 */
[----:B------:R-:W-:Y:S01]  /*1f30*/  IMAD.MOV.U32 R41, RZ, RZ, -0x1 ;  /* 0xffffffffff297424 */ /* 0x000fe200078e00ff */
[----:B------:R-:W-:-:S02]  /*1f40*/  MOV R2, 0x1f60 ;  /* 0x00001f6000027802 */ /* 0x000fc40000000f00 */
[----:B------:R-:W-:Y:S05]  /*1f50*/  CALL.REL.NOINC `($__internal_143_$__cuda_sm70_shflsync_bfly_p) ;  /* 0x000001b000007944 */ /* 0x000fea0003c00000 */
[----:B--2---:R-:W-:Y:S01]  /*1f60*/  IMAD.MOV.U32 R2, RZ, RZ, R5 ;  /* 0x000000ffff027224 */ /* 0x004fe200078e0005 */
[----:B-1----:R-:W-:Y:S05]  /*1f70*/  BRA `(.L_x_2666) ;  /* 0xfffff97000007947 */ /* 0x002fea000383ffff */
.L_x_2660:
[----:B-1----:R-:W-:Y:S01]  /*1f80*/  MOV R4, R40 ;  /* 0x0000002800047202 */ /* 0x002fe20000000f00 */
[----:B------:R-:W-:Y:S01]  /*1f90*/  IMAD.MOV.U32 R5, RZ, RZ, 0x8 ;  /* 0x00000008ff057424 */ /* 0x000fe200078e00ff */
[----:B------:R-:W-:Y:S01]  /*1fa0*/  MOV R41, 0xffffffff ;  /* 0xffffffff00297802 */ /* 0x000fe20000000f00 */
[----:B------:R-:W-:Y:S01]  /*1fb0*/  IMAD.MOV.U32 R6, RZ, RZ, 0x1f ;  /* 0x0000001fff067424 */ /* 0x000fe200078e00ff */
[----:B------:R-:W-:-:S02]  /*1fc0*/  MOV R2, 0x1fe0 ;  /* 0x00001fe000027802 */ /* 0x000fc40000000f00 */
[----:B------:R-:W-:Y:S05]  /*1fd0*/  CALL.REL.NOINC `($__internal_143_$__cuda_sm70_shflsync_bfly_p) ;  /* 0x0000013000007944 */ /* 0x000fea0003c00000 */
[----:B-12---:R-:W-:Y:S01]  /*1fe0*/  FADD.FTZ R4, R40, R5 ;  /* 0x0000000528047221 */ /* 0x006fe20000010000 */
[----:B------:R-:W-:Y:S01]  /*1ff0*/  MOV R41, 0xffffffff ;  /* 0xffffffff00297802 */ /* 0x000fe20000000f00 */
[----:B------:R-:W-:Y:S01]  /*2000*/  IMAD.MOV.U32 R5, RZ, RZ, 0x4 ;  /* 0x00000004ff057424 */ /* 0x000fe200078e00ff */
[----:B------:R-:W-:Y:S01]  /*2010*/  MOV R2, 0x2040 ;  /* 0x0000204000027802 */ /* 0x000fe20000000f00 */
[----:B------:R-:W-:-:S02]  /*2020*/  IMAD.MOV.U32 R6, RZ, RZ, 0x1f ;  /* 0x0000001fff067424 */ /* 0x000fc400078e00ff */
        /* <DEDUP_REMOVED lines=13> */
[----:B-12---:R-:W-:Y:S05]  /*2100*/  BRA `(.L_x_2667) ;  /* 0xfffff87000007947 */ /* 0x006fea000383ffff */
        .weak           $__internal_143_$__cuda_sm70_shflsync_bfly_p
        .type           $__internal_143_$__cuda_sm70_shflsync_bfly_p,@function
        .size           $__internal_143_$__cuda_sm70_shflsync_bfly_p,(.L_x_3779 - $__internal_143_$__cuda_sm70_shflsync_bfly_p)
$__internal_143_$__cuda_sm70_shflsync_bfly_p:
[----:B------:R-:W-:Y:S01]  /*2110*/  IMAD.MOV.U32 R3, RZ, RZ, 0x0 ;  /* 0x00000000ff037424 */ /* 0x000fe200078e00ff */
[----:B------:R-:W-:Y:S04]  /*2120*/  WARPSYNC R41 ;  /* 0x0000002900007348 */ /* 0x000fe80003800000 */
[----:B------:R1:W2:Y:S01]  /*2130*/  SHFL.BFLY PT, R5, R4, R5, R6 ;  /* 0x0c00000504057389 */ /* 0x0002a200000e0006 */
[----:B------:R-:W-:Y:S05]  /*2140*/  RET.REL.NODEC R2 `(_ZN12tensorrt_llm7kernels32fusedQKNormRopeKernelNTokenHeadsIN3c104HalfES3_Li256ELb1ELi4EEEvPviiifPKvS6_S6_PKlii) ;  /* 0xffffdeb002007950 */ /* 0x000fea0003c3ffff */
.L_x_2668:
        /* <DEDUP_REMOVED lines=11> */
.L_x_3779:


//--------------------- .text._ZN12tensorrt_llm7kernels32fusedQKNormRopeKernelNTokenHeadsIN3c104HalfES3_Li128ELb0ELi4EEEvPviiifPKvS6_S6_PKlii --------------------------
	.section	.text._ZN12tensorrt_llm7kernels32fusedQKNormRopeKernelNTokenHeadsIN3c104HalfES3_Li128ELb0ELi4EEEvPviiifPKvS6_S6_PKlii,"ax",@progbits
	.sectioninfo	@"SHI_REGISTERS=38"
	.align	128
        .global         _ZN12tensorrt_llm7kernels32fusedQKNormRopeKernelNTokenHeadsIN3c104HalfES3_Li128ELb0ELi4EEEvPviiifPKvS6_S6_PKlii
        .type           _ZN12tensorrt_llm7kernels32fusedQKNormRopeKernelNTokenHeadsIN3c104HalfES3_Li128ELb0ELi4EEEvPviiifPKvS6_S6_PKlii,@function
        .size           _ZN12tensorrt_llm7kernels32fusedQKNormRopeKernelNTokenHeadsIN3c104HalfES3_Li128ELb0ELi4EEEvPviiifPKvS6_S6_PKlii,(.L_x_3781 - _ZN12tensorrt_llm7kernels32fusedQKNormRopeKernelNTokenHeadsIN3c104HalfES3_Li128ELb0ELi4EEEvPviiifPKvS6_S6_PKlii)
        .other          _ZN12tensorrt_llm7kernels32fusedQKNormRopeKernelNTokenHeadsIN3c104HalfES3_Li128ELb0ELi4EEEvPviiifPKvS6_S6_PKlii,@"STO_CUDA_ENTRY STV_DEFAULT"
_ZN12tensorrt_llm7kernels32fusedQKNormRopeKernelNTokenHeadsIN3c104HalfES3_Li128ELb0ELi4EEEvPviiifPKvS6_S6_PKlii:
.text._ZN12tensorrt_llm7kernels32fusedQKNormRopeKernelNTokenHeadsIN3c104HalfES3_Li128ELb0ELi4EEEvPviiifPKvS6_S6_PKlii:
        /* <DEDUP_REMOVED lines=76> */
.L_x_2673:
        /* <DEDUP_REMOVED lines=45> */
.L_x_2672:
[----:B------:R-:W-:Y:S05]  /*0790*/  BSYNC B1 ;  /* 0x0000000000017941 */ /* 0x000fea0003800000 */
.L_x_2671:
        /* <DEDUP_REMOVED lines=9> */
.L_x_2674:
        /* <DEDUP_REMOVED lines=16> */
.L_x_2670:
[----:B------:R-:W-:Y:S05]  /*0930*/  BSYNC B0 ;  /* 0x0000000000007941 */ /* 0x000fea0003800000 */
.L_x_2669:
        /* <DEDUP_REMOVED lines=36> */
.L_x_2679:
        /* <DEDUP_REMOVED lines=13> */
.L_x_2678:
[----:B------:R-:W-:Y:S05]  /*0c50*/  BSYNC B1 ;  /* 0x0000000000017941 */ /* 0x000fea0003800000 */
.L_x_2677:
        /* <DEDUP_REMOVED lines=23> */
.L_x_2682:
        /* <DEDUP_REMOVED lines=49> */
.L_x_2681:
[----:B------:R-:W-:Y:S05]  /*10e0*/  BSYNC B1 ;  /* 0x0000000000017941 */ /* 0x000fea0003800000 */
.L_x_2680:
        /* <DEDUP_REMOVED lines=32> */
.L_x_2684:
[----:B------:R-:W-:Y:S05]  /*12f0*/  BSYNC B1 ;  /* 0x0000000000017941 */ /* 0x000fea0003800000 */
.L_x_2683:
        /* <DEDUP_REMOVED lines=15> */
.L_x_2676:
[----:B------:R-:W-:Y:S05]  /*13f0*/  BSYNC B0 ;  /* 0x0000000000007941 */ /* 0x000fea0003800000 */
.L_x_2675:
        /* <DEDUP_REMOVED lines=94> */
.L_x_2695:
        /* <DEDUP_REMOVED lines=12> */
.L_x_2696:
        /* <DEDUP_REMOVED lines=9> */
.L_x_2697:
        /* <DEDUP_REMOVED lines=19> */
.L_x_2688:
[----:B------:R-:W-:Y:S05]  /*1c60*/  BSYNC B0 ;  /* 0x0000000000007941 */ /* 0x000fea0003800000 */
.L_x_2687:
        /* <DEDUP_REMOVED lines=8> */
[----:B------:R-:W-:Y:S05]  /*1cf0*/  CALL.REL.NOINC `($__internal_145_$__cuda_sm70_warpsync) ;  /* 0x00000ba000007944 */ /* 0x000fea0003c00000 */
.L_x_2691:
[----:B------:R-:W-:-:S06]  /*1d00*/  NOP ;  /* 0x0000000000007918 */ /* 0x000fcc0000000000 */
[----:B------:R-:W-:Y:S05]  /*1d10*/  BRA.DIV ~URZ, `(.L_x_2692) ;  /* 0x000008127f007947 */ /* 0x000fea000b800000 */
[----:B------:R-:W-:-:S05]  /*1d20*/  IMAD.U32 R3, RZ, RZ, UR6 ;  /* 0x00000006ff037e24 */ /* 0x000fca000f8e00ff */
[----:B------:R1:W2:Y:S02]  /*1d30*/  SHFL.BFLY PT, R28, R4, R3, 0x1f ;  /* 0x0c001f03041c7589 */ /* 0x0002a400000e0000 */
.L_x_2698:
        /* <DEDUP_REMOVED lines=63> */
.L_x_2699:
        /* <DEDUP_REMOVED lines=15> */
[----:B------:R-:W-:Y:S05]  /*2220*/  CALL.REL.NOINC `($__internal_145_$__cuda_sm70_warpsync) ;  /* 0x0000067000007944 */ /* 0x000fea0003c00000 */
.L_x_2694:
[----:B------:R-:W-:-:S06]  /*2230*/  NOP ;  /* 0x0000000000007918 */ /* 0x000fcc0000000000 */
.L_x_2690:
[----:B------:R-:W-:Y:S05]  /*2240*/  BSYNC B0 ;  /* 0x0000000000007941 */ /* 0x000fea0003800000 */
.L_x_2689:
        /* <DEDUP_REMOVED lines=16> */
.L_x_2685:
[----:B------:R-:W-:Y:S01]  /*2350*/  IMAD.MOV.U32 R28, RZ, RZ, 0x10 ;  /* 0x00000010ff1c7424 */ /* 0x000fe200078e00ff */
[----:B------:R-:W-:Y:S01]  /*2360*/  MOV R30, 0xffffffff ;  /* 0xffffffff001e7802 */ /* 0x000fe20000000f00 */
[----:B------:R-:W-:Y:S01]  /*2370*/  IMAD.MOV.U32 R33, RZ, RZ, 0x1f ;  /* 0x0000001fff217424 */ /* 0x000fe200078e00ff */
[----:B------:R-:W-:Y:S02]  /*2380*/  MOV R2, 0x23a0 ;  /* 0x000023a000027802 */ /* 0x000fe40000000f00 */
[----:B------:R-:W-:Y:S05]  /*2390*/  CALL.REL.NOINC `($__internal_144_$__cuda_sm70_shflsync_bfly_p) ;  /* 0x000004c000007944 */ /* 0x000fea0003c00000 */
[----:B-12---:R-:W-:Y:S05]  /*23a0*/  BRA `(.L_x_2696) ;  /* 0xfffff6f000007947 */ /* 0x006fea000383ffff */
.L_x_2686:
[----:B------:R-:W-:Y:S01]  /*23b0*/  IMAD.MOV.U32 R28, RZ, RZ, 0x8 ;  /* 0x00000008ff1c7424 */ /* 0x000fe200078e00ff */
[----:B------:R-:W-:Y:S01]  /*23c0*/  MOV R30, 0xffffffff ;  /* 0xffffffff001e7802 */ /* 0x000fe20000000f00 */
[----:B------:R-:W-:Y:S01]  /*23d0*/  IMAD.MOV.U32 R33, RZ, RZ, 0x1f ;  /* 0x0000001fff217424 */ /* 0x000fe200078e00ff */
[----:B------:R-:W-:Y:S02]  /*23e0*/  MOV R2, 0x2400 ;  /* 0x0000240000027802 */ /* 0x000fe40000000f00 */
[----:B------:R-:W-:Y:S05]  /*23f0*/  CALL.REL.NOINC `($__internal_144_$__cuda_sm70_shflsync_bfly_p) ;  /* 0x0000046000007944 */ /* 0x000fea0003c00000 */
[----:B-12---:R-:W-:Y:S01]  /*2400*/  FADD.FTZ R31, R31, R28 ;  /* 0x0000001c1f1f7221 */ /* 0x006fe20000010000 */
[----:B------:R-:W-:Y:S01]  /*2410*/  MOV R30, 0xffffffff ;  /* 0xffffffff001e7802 */ /* 0x000fe20000000f00 */
[----:B------:R-:W-:Y:S01]  /*2420*/  IMAD.MOV.U32 R28, RZ, RZ, 0x4 ;  /* 0x00000004ff1c7424 */ /* 0x000fe200078e00ff */
[----:B------:R-:W-:Y:S01]  /*2430*/  MOV R2, 0x2460 ;  /* 0x0000246000027802 */ /* 0x000fe20000000f00 */
[----:B------:R-:W-:-:S02]  /*2440*/  IMAD.MOV.U32 R33, RZ, RZ, 0x1f ;  /* 0x0000001fff217424 */ /* 0x000fc400078e00ff */
        /* <DEDUP_REMOVED lines=13> */
[----:B-12---:R-:W-:Y:S05]  /*2520*/  BRA `(.L_x_2697) ;  /* 0xfffff60000007947 */ /* 0x006fea000383ffff */
.L_x_2692:
[----:B------:R-:W-:Y:S01]  /*2530*/  HFMA2.MMA R33, -RZ, RZ, 0, 1.847743988037109375e-06 ;  /* 0x0000001fff217435 */ /* 0x000fe200000001ff */
[----:B------:R-:W-:Y:S01]  /*2540*/  IMAD.MOV.U32 R31, RZ, RZ, R4 ;  /* 0x000000ffff1f7224 */ /* 0x000fe200078e0004 */
[----:B------:R-:W-:Y:S01]  /*2550*/  MOV R2, 0x2590 ;  /* 0x0000259000027802 */ /* 0x000fe20000000f00 */
[----:B------:R-:W-:-:S02]  /*2560*/  IMAD.U32 R28, RZ, RZ, UR6 ;  /* 0x00000006ff1c7e24 */ /* 0x000fc4000f8e00ff */
[----:B------:R-:W-:Y:S02]  /*2570*/  IMAD.MOV.U32 R30, RZ, RZ, -0x1 ;  /* 0xffffffffff1e7424 */ /* 0x000fe400078e00ff */
[----:B------:R-:W-:Y:S05]  /*2580*/  CALL.REL.NOINC `($__internal_144_$__cuda_sm70_shflsync_bfly_p) ;  /* 0x000002d000007944 */ /* 0x000fea0003c00000 */
[----:B-12---:R-:W-:Y:S05]  /*2590*/  BRA `(.L_x_2698) ;  /* 0xfffff7a000007947 */ /* 0x006fea000383ffff */
.L_x_2693:
[----:B------:R-:W-:Y:S01]  /*25a0*/  IMAD.MOV.U32 R31, RZ, RZ, R5 ;  /* 0x000000ffff1f7224 */ /* 0x000fe200078e0005 */
[----:B------:R-:W-:Y:S01]  /*25b0*/  MOV R28, UR6 ;  /* 0x00000006001c7c02 */ /* 0x000fe20008000f00 */
[----:B------:R-:W-:Y:S01]  /*25c0*/  IMAD.MOV.U32 R33, RZ, RZ, 0x1f ;  /* 0x0000001fff217424 */ /* 0x000fe200078e00ff */
[----:B------:R-:W-:Y:S01]  /*25d0*/  MOV R2, 0x2600 ;  /* 0x0000260000027802 */ /* 0x000fe20000000f00 */
[----:B------:R-:W-:Y:S02]  /*25e0*/  IMAD.MOV.U32 R30, RZ, RZ, -0x1 ;  /* 0xffffffffff1e7424 */ /* 0x000fe400078e00ff */
[----:B------:R-:W-:Y:S05]  /*25f0*/  CALL.REL.NOINC `($__internal_144_$__cuda_sm70_shflsync_bfly_p) ;  /* 0x0000026000007944 */ /* 0x000fea0003c00000 */
        /* <DEDUP_REMOVED lines=17> */
[----:B------:R-:W-:Y:S05]  /*2710*/  CALL.REL.NOINC `($__internal_144_$__cuda_sm70_shflsync_bfly_p) ;  /* 0x0000014000007944 */ /* 0x000fea0003c00000 */
        /* <DEDUP_REMOVED lines=17> */
[----:B------:R-:W-:Y:S05]  /*2830*/  CALL.REL.NOINC `($__internal_144_$__cuda_sm70_shflsync_bfly_p) ;  /* 0x0000002000007944 */ /* 0x000fea0003c00000 */
[----:B--2---:R-:W-:Y:S01]  /*2840*/  IMAD.MOV.U32 R2, RZ, RZ, R28 ;  /* 0x000000ffff027224 */ /* 0x004fe200078e001c */
[----:B-1----:R-:W-:Y:S05]  /*2850*/  BRA `(.L_x_2699) ;  /* 0xfffff8d000007947 */ /* 0x002fea000383ffff */
        .weak           $__internal_144_$__cuda_sm70_shflsync_bfly_p
        .type           $__internal_144_$__cuda_sm70_shflsync_bfly_p,@function
        .size           $__internal_144_$__cuda_sm70_shflsync_bfly_p,($__internal_145_$__cuda_sm70_warpsync - $__internal_144_$__cuda_sm70_shflsync_bfly_p)
$__internal_144_$__cuda_sm70_shflsync_bfly_p:
[----:B------:R-:W-:Y:S01]  /*2860*/  MOV R3, 0x0 ;  /* 0x0000000000037802 */ /* 0x000fe20000000f00 */
[----:B------:R-:W-:Y:S04]  /*2870*/  WARPSYNC R30 ;  /* 0x0000001e00007348 */ /* 0x000fe80003800000 */
[----:B------:R1:W2:Y:S01]  /*2880*/  SHFL.BFLY PT, R28, R31, R28, R33 ;  /* 0x0c00001c1f1c7389 */ /* 0x0002a200000e0021 */
[----:B------:R-:W-:Y:S05]  /*2890*/  RET.REL.NODEC R2 `(_ZN12tensorrt_llm7kernels32fusedQKNormRopeKernelNTokenHeadsIN3c104HalfES3_Li128ELb0ELi4EEEvPviiifPKvS6_S6_PKlii) ;  /* 0xffffd76002007950 */ /* 0x000fea0003c3ffff */
        .weak           $__internal_145_$__cuda_sm70_warpsync
        .type           $__internal_145_$__cuda_sm70_warpsync,@function
        .size           $__internal_145_$__cuda_sm70_warpsync,(.L_x_3781 - $__internal_145_$__cuda_sm70_warpsync)
$__internal_145_$__cuda_sm70_warpsync:
[----:B------:R-:W-:Y:S04]  /*28a0*/  WARPSYNC R3 ;  /* 0x0000000300007348 */ /* 0x000fe80003800000 */
[----:B------:R-:W-:-:S04]  /*28b0*/  IMAD.MOV.U32 R3, RZ, RZ, 0x0 ;  /* 0x00000000ff037424 */ /* 0x000fc800078e00ff */
[----:B------:R-:W-:Y:S05]  /*28c0*/  RET.REL.NODEC R2 `(_ZN12tensorrt_llm7kernels32fusedQKNormRopeKernelNTokenHeadsIN3c104HalfES3_Li128ELb0ELi4EEEvPviiifPKvS6_S6_PKlii) ;  /* 0xffffd73002007950 */ /* 0x000fea0003c3ffff */
.L_x_2700:
        /* <DEDUP_REMOVED lines=11> */
.L_x_3781:


//--------------------- .text._ZN12tensorrt_llm7kernels32fusedQKNormRopeKernelNTokenHeadsIN3c104HalfES3_Li128ELb1ELi4EEEvPviiifPKvS6_S6_PKlii --------------------------
	.section	.text._ZN12tensorrt_llm7kernels32fusedQKNormRopeKernelNTokenHeadsIN3c104HalfES3_Li128ELb1ELi4EEEvPviiifPKvS6_S6_PKlii,"ax",@progbits
	.sectioninfo	@"SHI_REGISTERS=40"
	.align	128
        .global         _ZN12tensorrt_llm7kernels32fusedQKNormRopeKernelNTokenHeadsIN3c104HalfES3_Li128ELb1ELi4EEEvPviiifPKvS6_S6_PKlii
        .type           _ZN12tensorrt_llm7kernels32fusedQKNormRopeKernelNTokenHeadsIN3c104HalfES3_Li128ELb1ELi4EEEvPviiifPKvS6_S6_PKlii,@function
        .size           _ZN12tensorrt_llm7kernels32fusedQKNormRopeKernelNTokenHeadsIN3c104HalfES3_Li128ELb1ELi4EEEvPviiifPKvS6_S6_PKlii,(.L_x_3782 - _ZN12tensorrt_llm7kernels32fusedQKNormRopeKernelNTokenHeadsIN3c104HalfES3_Li128ELb1ELi4EEEvPviiifPKvS6_S6_PKlii)
        .other          _ZN12tensorrt_llm7kernels32fusedQKNormRopeKernelNTokenHeadsIN3c104HalfES3_Li128ELb1ELi4EEEvPviiifPKvS6_S6_PKlii,@"STO_CUDA_ENTRY STV_DEFAULT"
_ZN12tensorrt_llm7kernels32fusedQKNormRopeKernelNTokenHeadsIN3c104HalfES3_Li128ELb1ELi4EEEvPviiifPKvS6_S6_PKlii:
.text._ZN12tensorrt_llm7kernels32fusedQKNormRopeKernelNTokenHeadsIN3c104HalfES3_Li128ELb1ELi4EEEvPviiifPKvS6_S6_PKlii:
        /* <DEDUP_REMOVED lines=75> */
.L_x_2705:
        /* <DEDUP_REMOVED lines=45> */
.L_x_2704:
[----:B------:R-:W-:Y:S05]  /*0780*/  BSYNC B1 ;  /* 0x0000000000017941 */ /* 0x000fea0003800000 */
.L_x_2703:
        /* <DEDUP_REMOVED lines=9> */
.L_x_2706:
        /* <DEDUP_REMOVED lines=16> */
.L_x_2702:
[----:B------:R-:W-:Y:S05]  /*0920*/  BSYNC B0 ;  /* 0x0000000000007941 */ /* 0x000fea0003800000 */
.L_x_2701:
        /* <DEDUP_REMOVED lines=35> */
.L_x_2711:
        /* <DEDUP_REMOVED lines=13> */
.L_x_2710:
[----:B------:R-:W-:Y:S05]  /*0c30*/  BSYNC B1 ;  /* 0x0000000000017941 */ /* 0x000fea0003800000 */
.L_x_2709:
        /* <DEDUP_REMOVED lines=22> */
.L_x_2714:
        /* <DEDUP_REMOVED lines=49> */
.L_x_2713:
[----:B------:R-:W-:Y:S05]  /*10b0*/  BSYNC B1 ;  /* 0x0000000000017941 */ /* 0x000fea0003800000 */
.L_x_2712:
        /* <DEDUP_REMOVED lines=32> */
.L_x_2716:
[----:B------:R-:W-:Y:S05]  /*12c0*/  BSYNC B1 ;  /* 0x0000000000017941 */ /* 0x000fea0003800000 */
.L_x_2715:
        /* <DEDUP_REMOVED lines=15> */
.L_x_2708:
[----:B------:R-:W-:Y:S05]  /*13c0*/  BSYNC B0 ;  /* 0x0000000000007941 */ /* 0x000fea0003800000 */
.L_x_2707:
        /* <DEDUP_REMOVED lines=40> */
.L_x_2723:
        /* <DEDUP_REMOVED lines=12> */
.L_x_2724:
        /* <DEDUP_REMOVED lines=9> */
.L_x_2725:
        /* <DEDUP_REMOVED lines=20> */
.L_x_2720:
[----:B------:R-:W-:Y:S05]  /*18e0*/  BSYNC B0 ;  /* 0x0000000000007941 */ /* 0x000fea0003800000 */
.L_x_2719:
        /* <DEDUP_REMOVED lines=19> */
.L_x_2722:
[----:B------:R-:W-:Y:S05]  /*1a20*/  BSYNC B0 ;  /* 0x0000000000007941 */ /* 0x000fea0003800000 */
.L_x_2721:
        /* <DEDUP_REMOVED lines=16> */
.L_x_2717:
[----:B------:R-:W-:Y:S01]  /*1b30*/  IMAD.MOV.U32 R25, RZ, RZ, 0x10 ;  /* 0x00000010ff197424 */ /* 0x000fe200078e00ff */
[----:B------:R-:W-:Y:S01]  /*1b40*/  MOV R28, 0x1b80 ;  /* 0x00001b80001c7802 */ /* 0x000fe20000000f00 */
[----:B------:R-:W-:Y:S02]  /*1b50*/  IMAD.MOV.U32 R24, RZ, RZ, 0x1f ;  /* 0x0000001fff187424 */ /* 0x000fe400078e00ff */
[----:B------:R-:W-:Y:S02]  /*1b60*/  IMAD.MOV.U32 R15, RZ, RZ, -0x1 ;  /* 0xffffffffff0f7424 */ /* 0x000fe400078e00ff */
[----:B------:R-:W-:Y:S05]  /*1b70*/  CALL.REL.NOINC `($__internal_146_$__cuda_sm70_shflsync_bfly_p) ;  /* 0x000001a000007944 */ /* 0x000fea0003c00000 */
[----:B-12---:R-:W-:Y:S05]  /*1b80*/  BRA `(.L_x_2724) ;  /* 0xfffffb8000007947 */ /* 0x006fea000383ffff */
.L_x_2718:
[----:B------:R-:W-:Y:S01]  /*1b90*/  MOV R25, 0x8 ;  /* 0x0000000800197802 */ /* 0x000fe20000000f00 */
[----:B------:R-:W-:Y:S01]  /*1ba0*/  IMAD.MOV.U32 R24, RZ, RZ, 0x1f ;  /* 0x0000001fff187424 */ /* 0x000fe200078e00ff */
[----:B------:R-:W-:Y:S01]  /*1bb0*/  MOV R28, 0x1be0 ;  /* 0x00001be0001c7802 */ /* 0x000fe20000000f00 */
[----:B------:R-:W-:Y:S02]  /*1bc0*/  IMAD.MOV.U32 R15, RZ, RZ, -0x1 ;  /* 0xffffffffff0f7424 */ /* 0x000fe400078e00ff */
[----:B------:R-:W-:Y:S05]  /*1bd0*/  CALL.REL.NOINC `($__internal_146_$__cuda_sm70_shflsync_bfly_p) ;  /* 0x0000014000007944 */ /* 0x000fea0003c00000 */
[----:B-12---:R-:W-:Y:S01]  /*1be0*/  FADD.FTZ R27, R27, R24 ;  /* 0x000000181b1b7221 */ /* 0x006fe20000010000 */
[----:B------:R-:W-:Y:S01]  /*1bf0*/  HFMA2.MMA R24, -RZ, RZ, 0, 1.847743988037109375e-06 ;  /* 0x0000001fff187435 */ /* 0x000fe200000001ff */
[----:B------:R-:W-:Y:S01]  /*1c00*/  IMAD.MOV.U32 R25, RZ, RZ, 0x4 ;  /* 0x00000004ff197424 */ /* 0x000fe200078e00ff */
[----:B------:R-:W-:Y:S01]  /*1c10*/  MOV R28, 0x1c40 ;  /* 0x00001c40001c7802 */ /* 0x000fe20000000f00 */
[----:B------:R-:W-:-:S03]  /*1c20*/  IMAD.MOV.U32 R15, RZ, RZ, -0x1 ;  /* 0xffffffffff0f7424 */ /* 0x000fc600078e00ff */
[----:B------:R-:W-:Y:S05]  /*1c30*/  CALL.REL.NOINC `($__internal_146_$__cuda_sm70_shflsync_bfly_p) ;  /* 0x000000e000007944 */ /* 0x000fea0003c00000 */
[----:B-12---:R-:W-:Y:S01]  /*1c40*/  FADD.FTZ R27, R27, R24 ;  /* 0x000000181b1b7221 */ /* 0x006fe20000010000 */
[----:B------:R-:W-:Y:S01]  /*1c50*/  MOV R15, 0xffffffff ;  /* 0xffffffff000f7802 */ /* 0x000fe20000000f00 */
[----:B------:R-:W-:Y:S01]  /*1c60*/  IMAD.MOV.U32 R25, RZ, RZ, 0x2 ;  /* 0x00000002ff197424 */ /* 0x000fe200078e00ff */
[----:B------:R-:W-:Y:S01]  /*1c70*/  MOV R28, 0x1ca0 ;  /* 0x00001ca0001c7802 */ /* 0x000fe20000000f00 */
[----:B------:R-:W-:-:S02]  /*1c80*/  IMAD.MOV.U32 R24, RZ, RZ, 0x1f ;  /* 0x0000001fff187424 */ /* 0x000fc400078e00ff */
[----:B------:R-:W-:Y:S05]  /*1c90*/  CALL.REL.NOINC `($__internal_146_$__cuda_sm70_shflsync_bfly_p) ;  /* 0x0000008000007944 */ /* 0x000fea0003c00000 */
[----:B--2---:R-:W-:Y:S01]  /*1ca0*/  FADD.FTZ R29, R27, R24 ;  /* 0x000000181b1d7221 */ /* 0x004fe20000010000 */
[----:B------:R-:W-:Y:S01]  /*1cb0*/  MOV R28, 0x1d10 ;  /* 0x00001d10001c7802 */ /* 0x000fe20000000f00 */
[----:B-1----:R-:W-:-:S02]  /*1cc0*/  IMAD.MOV.U32 R25, RZ, RZ, 0x1 ;  /* 0x00000001ff197424 */ /* 0x002fc400078e00ff */
[----:B------:R-:W-:Y:S01]  /*1cd0*/  IMAD.MOV.U32 R24, RZ, RZ, 0x1f ;  /* 0x0000001fff187424 */ /* 0x000fe200078e00ff */
[----:B------:R-:W-:Y:S01]  /*1ce0*/  MOV R27, R29 ;  /* 0x0000001d001b7202 */ /* 0x000fe20000000f00 */
[----:B------:R-:W-:Y:S02]  /*1cf0*/  IMAD.MOV.U32 R15, RZ, RZ, -0x1 ;  /* 0xffffffffff0f7424 */ /* 0x000fe400078e00ff */
[----:B------:R-:W-:Y:S05]  /*1d00*/  CALL.REL.NOINC `($__internal_146_$__cuda_sm70_shflsync_bfly_p) ;  /* 0x0000001000007944 */ /* 0x000fea0003c00000 */
[----:B-12---:R-:W-:Y:S05]  /*1d10*/  BRA `(.L_x_2725) ;  /* 0xfffffa8000007947 */ /* 0x006fea000383ffff */
        .weak           $__internal_146_$__cuda_sm70_shflsync_bfly_p
        .type           $__internal_146_$__cuda_sm70_shflsync_bfly_p,@function
        .size           $__internal_146_$__cuda_sm70_shflsync_bfly_p,(.L_x_3782 - $__internal_146_$__cuda_sm70_shflsync_bfly_p)
$__internal_146_$__cuda_sm70_shflsync_bfly_p:
[----:B------:R-:W-:Y:S01]  /*1d20*/  IMAD.MOV.U32 R30, RZ, RZ, R28 ;  /* 0x000000ffff1e7224 */ /* 0x000fe200078e001c */
[----:B------:R-:W-:Y:S04]  /*1d30*/  WARPSYNC R15 ;  /* 0x0000000f00007348 */ /* 0x000fe80003800000 */
[----:B------:R-:W-:Y:S01]  /*1d40*/  IMAD.MOV.U32 R31, RZ, RZ, 0x0 ;  /* 0x00000000ff1f7424 */ /* 0x000fe200078e00ff */
[----:B------:R1:W2:Y:S03]  /*1d50*/  SHFL.BFLY PT, R24, R27, R25, R24 ;  /* 0x0c0000191b187389 */ /* 0x0002a600000e0018 */
[----:B------:R-:W-:Y:S05]  /*1d60*/  RET.REL.NODEC R30 `(_ZN12tensorrt_llm7kernels32fusedQKNormRopeKernelNTokenHeadsIN3c104HalfES3_Li128ELb1ELi4EEEvPviiifPKvS6_S6_PKlii) ;  /* 0xffffe2901e007950 */ /* 0x000fea0003c3ffff */
.L_x_2726:
        /* <DEDUP_REMOVED lines=9> */
.L_x_3782:


//--------------------- .text._ZN12tensorrt_llm7kernels32fusedQKNormRopeKernelNTokenHeadsIN3c104HalfES3_Li64ELb0ELi4EEEvPviiifPKvS6_S6_PKlii --------------------------
	.section	.text._ZN12tensorrt_llm7kernels32fusedQKNormRopeKernelNTokenHeadsIN3c104HalfES3_Li64ELb0ELi4EEEvPviiifPKvS6_S6_PKlii,"ax",@progbits
	.sectioninfo	@"SHI_REGISTERS=32"
	.align	128
        .global         _ZN12tensorrt_llm7kernels32fusedQKNormRopeKernelNTokenHeadsIN3c104HalfES3_Li64ELb0ELi4EEEvPviiifPKvS6_S6_PKlii
        .type           _ZN12tensorrt_llm7kernels32fusedQKNormRopeKernelNTokenHeadsIN3c104HalfES3_Li64ELb0ELi4EEEvPviiifPKvS6_S6_PKlii,@function
        .size           _ZN12tensorrt_llm7kernels32fusedQKNormRopeKernelNTokenHeadsIN3c104HalfES3_Li64ELb0ELi4EEEvPviiifPKvS6_S6_PKlii,(.L_x_3784 - _ZN12tensorrt_llm7kernels32fusedQKNormRopeKernelNTokenHeadsIN3c104HalfES3_Li64ELb0ELi4EEEvPviiifPKvS6_S6_PKlii)
        .other          _ZN12tensorrt_llm7kernels32fusedQKNormRopeKernelNTokenHeadsIN3c104HalfES3_Li64ELb0ELi4EEEvPviiifPKvS6_S6_PKlii,@"STO_CUDA_ENTRY STV_DEFAULT"
_ZN12tensorrt_llm7kernels32fusedQKNormRopeKernelNTokenHeadsIN3c104HalfES3_Li64ELb0ELi4EEEvPviiifPKvS6_S6_PKlii:
.text._ZN12tensorrt_llm7kernels32fusedQKNormRopeKernelNTokenHeadsIN3c104HalfES3_Li64ELb0ELi4EEEvPviiifPKvS6_S6_PKlii:
        /* <DEDUP_REMOVED lines=75> */
.L_x_2731:
        /* <DEDUP_REMOVED lines=45> */
.L_x_2730:
[----:B------:R-:W-:Y:S05]  /*0780*/  BSYNC B1 ;  /* 0x0000000000017941 */ /* 0x000fea0003800000 */
.L_x_2729:
        /* <DEDUP_REMOVED lines=9> */
.L_x_2732:
        /* <DEDUP_REMOVED lines=16> */
.L_x_2728:
[----:B------:R-:W-:Y:S05]  /*0920*/  BSYNC B0 ;  /* 0x0000000000007941 */ /* 0x000fea0003800000 */
.L_x_2727:
        /* <DEDUP_REMOVED lines=35> */
.L_x_2737:
        /* <DEDUP_REMOVED lines=13> */
.L_x_2736:
[----:B------:R-:W-:Y:S05]  /*0c30*/  BSYNC B1 ;  /* 0x0000000000017941 */ /* 0x000fea0003800000 */
.L_x_2735:
        /* <DEDUP_REMOVED lines=22> */
.L_x_2740:
        /* <DEDUP_REMOVED lines=49> */
.L_x_2739:
[----:B------:R-:W-:Y:S05]  /*10b0*/  BSYNC B1 ;  /* 0x0000000000017941 */ /* 0x000fea0003800000 */
.L_x_2738:
        /* <DEDUP_REMOVED lines=32> */
.L_x_2742:
[----:B------:R-:W-:Y:S05]  /*12c0*/  BSYNC B1 ;  /* 0x0000000000017941 */ /* 0x000fea0003800000 */
.L_x_2741:
        /* <DEDUP_REMOVED lines=15> */
.L_x_2734:
[----:B------:R-:W-:Y:S05]  /*13c0*/  BSYNC B0 ;  /* 0x0000000000007941 */ /* 0x000fea0003800000 */
.L_x_2733:
        /* <DEDUP_REMOVED lines=54> */
.L_x_2753:
        /* <DEDUP_REMOVED lines=8> */
.L_x_2754:
        /* <DEDUP_REMOVED lines=9> */
.L_x_2755:
        /* <DEDUP_REMOVED lines=13> */
.L_x_2746:
[----:B------:R-:W-:Y:S05]  /*1910*/  BSYNC B0 ;  /* 0x0000000000007941 */ /* 0x000fea0003800000 */
.L_x_2745:
        /* <DEDUP_REMOVED lines=8> */
[----:B------:R-:W-:Y:S05]  /*19a0*/  CALL.REL.NOINC `($__internal_148_$__cuda_sm70_warpsync) ;  /* 0x0000078000007944 */ /* 0x000fea0003c00000 */
.L_x_2749:
[----:B------:R-:W-:-:S06]  /*19b0*/  NOP ;  /* 0x0000000000007918 */ /* 0x000fcc0000000000 */
[----:B------:R-:W-:Y:S05]  /*19c0*/  BRA.DIV ~URZ, `(.L_x_2750) ;  /* 0x000006327f007947 */ /* 0x000fea000b800000 */
[----:B------:R1:W2:Y:S02]  /*19d0*/  SHFL.BFLY PT, R23, R20, R17, 0x1f ;  /* 0x0c001f1114177589 */ /* 0x0002a400000e0000 */
.L_x_2756:
        /* <DEDUP_REMOVED lines=36> */
.L_x_2757:
        /* <DEDUP_REMOVED lines=14> */
[----:B------:R-:W-:Y:S05]  /*1d00*/  CALL.REL.NOINC `($__internal_148_$__cuda_sm70_warpsync) ;  /* 0x0000042000007944 */ /* 0x000fea0003c00000 */
.L_x_2752:
[----:B------:R-:W-:-:S06]  /*1d10*/  NOP ;  /* 0x0000000000007918 */ /* 0x000fcc0000000000 */
.L_x_2748:
[----:B------:R-:W-:Y:S05]  /*1d20*/  BSYNC B0 ;  /* 0x0000000000007941 */ /* 0x000fea0003800000 */
.L_x_2747:
        /* <DEDUP_REMOVED lines=15> */
.L_x_2743:
[----:B------:R-:W-:Y:S01]  /*1e20*/  IMAD.MOV.U32 R26, RZ, RZ, 0x10 ;  /* 0x00000010ff1a7424 */ /* 0x000fe200078e00ff */
[----:B------:R-:W-:Y:S01]  /*1e30*/  MOV R2, 0x1e70 ;  /* 0x00001e7000027802 */ /* 0x000fe20000000f00 */
[----:B------:R-:W-:Y:S02]  /*1e40*/  IMAD.MOV.U32 R25, RZ, RZ, 0x1f ;  /* 0x0000001fff197424 */ /* 0x000fe400078e00ff */
[----:B------:R-:W-:Y:S02]  /*1e50*/  IMAD.MOV.U32 R24, RZ, RZ, -0x1 ;  /* 0xffffffffff187424 */ /* 0x000fe400078e00ff */
[----:B------:R-:W-:Y:S05]  /*1e60*/  CALL.REL.NOINC `($__internal_147_$__cuda_sm70_shflsync_bfly_p) ;  /* 0x0000028000007944 */ /* 0x000fea0003c00000 */
[----:B-12---:R-:W-:Y:S05]  /*1e70*/  BRA `(.L_x_2754) ;  /* 0xfffff93000007947 */ /* 0x006fea000383ffff */
.L_x_2744:
[----:B------:R-:W-:Y:S01]  /*1e80*/  HFMA2.MMA R26, -RZ, RZ, 0, 4.76837158203125e-07 ;  /* 0x00000008ff1a7435 */ /* 0x000fe200000001ff */
[----:B------:R-:W-:Y:S01]  /*1e90*/  IMAD.MOV.U32 R25, RZ, RZ, 0x1f ;  /* 0x0000001fff197424 */ /* 0x000fe200078e00ff */
[----:B------:R-:W-:Y:S01]  /*1ea0*/  MOV R2, 0x1ed0 ;  /* 0x00001ed000027802 */ /* 0x000fe20000000f00 */
[----:B------:R-:W-:-:S03]  /*1eb0*/  IMAD.MOV.U32 R24, RZ, RZ, -0x1 ;  /* 0xffffffffff187424 */ /* 0x000fc600078e00ff */
[----:B------:R-:W-:Y:S05]  /*1ec0*/  CALL.REL.NOINC `($__internal_147_$__cuda_sm70_shflsync_bfly_p) ;  /* 0x0000022000007944 */ /* 0x000fea0003c00000 */
[----:B-12---:R-:W-:Y:S01]  /*1ed0*/  FADD.FTZ R23, R23, R25 ;  /* 0x0000001917177221 */ /* 0x006fe20000010000 */
[----:B------:R-:W-:Y:S01]  /*1ee0*/  MOV R25, 0x1f ;  /* 0x0000001f00197802 */ /* 0x000fe20000000f00 */
[----:B------:R-:W-:Y:S01]  /*1ef0*/  IMAD.MOV.U32 R26, RZ, RZ, 0x4 ;  /* 0x00000004ff1a7424 */ /* 0x000fe200078e00ff */
[----:B------:R-:W-:Y:S01]  /*1f00*/  MOV R2, 0x1f30 ;  /* 0x00001f3000027802 */ /* 0x000fe20000000f00 */
[----:B------:R-:W-:-:S02]  /*1f10*/  IMAD.MOV.U32 R24, RZ, RZ, -0x1 ;  /* 0xffffffffff187424 */ /* 0x000fc400078e00ff */
[----:B------:R-:W-:Y:S05]  /*1f20*/  CALL.REL.NOINC `($__internal_147_$__cuda_sm70_shflsync_bfly_p) ;  /* 0x000001c000007944 */ /* 0x000fea0003c00000 */
[----:B-12---:R-:W-:Y:S01]  /*1f30*/  FADD.FTZ R23, R23, R25 ;  /* 0x0000001917177221 */ /* 0x006fe20000010000 */
[----:B------:R-:W-:Y:S01]  /*1f40*/  MOV R24, 0xffffffff ;  /* 0xffffffff00187802 */ /* 0x000fe20000000f00 */
[----:B------:R-:W-:Y:S01]  /*1f50*/  IMAD.MOV.U32 R26, RZ, RZ, 0x2 ;  /* 0x00000002ff1a7424 */ /* 0x000fe200078e00ff */
[----:B------:R-:W-:Y:S01]  /*1f60*/  MOV R2, 0x1f90 ;  /* 0x00001f9000027802 */ /* 0x000fe20000000f00 */
[----:B------:R-:W-:-:S02]  /*1f70*/  IMAD.MOV.U32 R25, RZ, RZ, 0x1f ;  /* 0x0000001fff197424 */ /* 0x000fc400078e00ff */
[----:B------:R-:W-:Y:S05]  /*1f80*/  CALL.REL.NOINC `($__internal_147_$__cuda_sm70_shflsync_bfly_p) ;  /* 0x0000016000007944 */ /* 0x000fea0003c00000 */
[----:B-12---:R-:W-:Y:S01]  /*1f90*/  FADD.FTZ R23, R23, R25 ;  /* 0x0000001917177221 */ /* 0x006fe20000010000 */
[----:B------:R-:W-:Y:S01]  /*1fa0*/  MOV R2, 0x1ff0 ;  /* 0x00001ff000027802 */ /* 0x000fe20000000f00 */
[----:B------:R-:W-:-:S02]  /*1fb0*/  IMAD.MOV.U32 R26, RZ, RZ, 0x1 ;  /* 0x00000001ff1a7424 */ /* 0x000fc400078e00ff */
[----:B------:R-:W-:Y:S02]  /*1fc0*/  IMAD.MOV.U32 R25, RZ, RZ, 0x1f ;  /* 0x0000001fff197424 */ /* 0x000fe400078e00ff */
[----:B------:R-:W-:Y:S02]  /*1fd0*/  IMAD.MOV.U32 R24, RZ, RZ, -0x1 ;  /* 0xffffffffff187424 */ /* 0x000fe400078e00ff */
[----:B------:R-:W-:Y:S05]  /*1fe0*/  CALL.REL.NOINC `($__internal_147_$__cuda_sm70_shflsync_bfly_p) ;  /* 0x0000010000007944 */ /* 0x000fea0003c00000 */
[----:B-12---:R-:W-:Y:S05]  /*1ff0*/  BRA `(.L_x_2755) ;  /* 0xfffff84000007947 */ /* 0x006fea000383ffff */
.L_x_2750:
[----:B------:R-:W-:Y:S01]  /*2000*/  MOV R23, R20 ;  /* 0x0000001400177202 */ /* 0x000fe20000000f00 */
[----:B------:R-:W-:Y:S01]  /*2010*/  IMAD.MOV.U32 R26, RZ, RZ, R17 ;  /* 0x000000ffff1a7224 */ /* 0x000fe200078e0011 */
[----:B------:R-:W-:Y:S01]  /*2020*/  MOV R2, 0x2060 ;  /* 0x0000206000027802 */ /* 0x000fe20000000f00 */
[----:B------:R-:W-:Y:S02]  /*2030*/  IMAD.MOV.U32 R25, RZ, RZ, 0x1f ;  /* 0x0000001fff197424 */ /* 0x000fe400078e00ff */
[----:B------:R-:W-:Y:S02]  /*2040*/  IMAD.MOV.U32 R24, RZ, RZ, -0x1 ;  /* 0xffffffffff187424 */ /* 0x000fe400078e00ff */
[----:B------:R-:W-:Y:S05]  /*2050*/  CALL.REL.NOINC `($__internal_147_$__cuda_sm70_shflsync_bfly_p) ;  /* 0x0000009000007944 */ /* 0x000fea0003c00000 */
[----:B-12---:R-:W-:Y:S01]  /*2060*/  MOV R23, R25 ;  /* 0x0000001900177202 */ /* 0x006fe20000000f00 */
[----:B------:R-:W-:Y:S05]  /*2070*/  BRA `(.L_x_2756) ;  /* 0xfffff96000007947 */ /* 0x000fea000383ffff */
.L_x_2751:
[----:B------:R-:W-:Y:S01]  /*2080*/  IMAD.MOV.U32 R23, RZ, RZ, R22 ;  /* 0x000000ffff177224 */ /* 0x000fe200078e0016 */
[----:B------:R-:W-:Y:S01]  /*2090*/  MOV R24, 0xffffffff ;  /* 0xffffffff00187802 */ /* 0x000fe20000000f00 */
[----:B------:R-:W-:Y:S01]  /*20a0*/  IMAD.MOV.U32 R26, RZ, RZ, R17 ;  /* 0x000000ffff1a7224 */ /* 0x000fe200078e0011 */
[----:B------:R-:W-:Y:S01]  /*20b0*/  MOV R2, 0x20e0 ;  /* 0x000020e000027802 */ /* 0x000fe20000000f00 */
[----:B------:R-:W-:-:S02]  /*20c0*/  IMAD.MOV.U32 R25, RZ, RZ, 0x1f ;  /* 0x0000001fff197424 */ /* 0x000fc400078e00ff */
[----:B------:R-:W-:Y:S05]  /*20d0*/  CALL.REL.NOINC `($__internal_147_$__cuda_sm70_shflsync_bfly_p) ;  /* 0x0000001000007944 */ /* 0x000fea0003c00000 */
[----:B-12---:R-:W-:Y:S05]  /*20e0*/  BRA `(.L_x_2757) ;  /* 0xfffffb3000007947 */ /* 0x006fea000383ffff */
        .weak           $__internal_147_$__cuda_sm70_shflsync_bfly_p
        .type           $__internal_147_$__cuda_sm70_shflsync_bfly_p,@function
        .size           $__internal_147_$__cuda_sm70_shflsync_bfly_p,($__internal_148_$__cuda_sm70_warpsync - $__internal_147_$__cuda_sm70_shflsync_bfly_p)
$__internal_147_$__cuda_sm70_shflsync_bfly_p:
[----:B------:R-:W-:Y:S01]  /*20f0*/  IMAD.MOV.U32 R3, RZ, RZ, 0x0 ;  /* 0x00000000ff037424 */ /* 0x000fe200078e00ff */
[----:B------:R-:W-:Y:S04]  /*2100*/  WARPSYNC R24 ;  /* 0x0000001800007348 */ /* 0x000fe80003800000 */
[----:B------:R1:W2:Y:S01]  /*2110*/  SHFL.BFLY PT, R25, R23, R26, R25 ;  /* 0x0c00001a17197389 */ /* 0x0002a200000e0019 */
[----:B------:R-:W-:Y:S05]  /*2120*/  RET.REL.NODEC R2 `(_ZN12tensorrt_llm7kernels32fusedQKNormRopeKernelNTokenHeadsIN3c104HalfES3_Li64ELb0ELi4EEEvPviiifPKvS6_S6_PKlii) ;  /* 0xffffded002007950 */ /* 0x000fea0003c3ffff */
        .weak           $__internal_148_$__cuda_sm70_warpsync
        .type           $__internal_148_$__cuda_sm70_warpsync,@function
        .size           $__internal_148_$__cuda_sm70_warpsync,(.L_x_3784 - $__internal_148_$__cuda_sm70_warpsync)
$__internal_148_$__cuda_sm70_warpsync:
[----:B------:R-:W-:Y:S04]  /*2130*/  WARPSYNC R3 ;  /* 0x0000000300007348 */ /* 0x000fe80003800000 */
[----:B------:R-:W-:-:S04]  /*2140*/  IMAD.MOV.U32 R3, RZ, RZ, 0x0 ;  /* 0x00000000ff037424 */ /* 0x000fc800078e00ff */
[----:B------:R-:W-:Y:S05]  /*2150*/  RET.REL.NODEC R2 `(_ZN12tensorrt_llm7kernels32fusedQKNormRopeKernelNTokenHeadsIN3c104HalfES3_Li64ELb0ELi4EEEvPviiifPKvS6_S6_PKlii) ;  /* 0xffffdea002007950 */ /* 0x000fea0003c3ffff */
.L_x_2758:
        /* <DEDUP_REMOVED lines=10> */
.L_x_3784:


//--------------------- .text._ZN12tensorrt_llm7kernels32fusedQKNormRopeKernelNTokenHeadsIN3c104HalfES3_Li64ELb1ELi4EEEvPviiifPKvS6_S6_PKlii --------------------------
	.section	.text._ZN12tensorrt_llm7kernels32fusedQKNormRopeKernelNTokenHeadsIN3c104HalfES3_Li64ELb1ELi4EEEvPviiifPKvS6_S6_PKlii,"ax",@progbits
	.sectioninfo	@"SHI_REGISTERS=32"
	.align	128
        .global         _ZN12tensorrt_llm7kernels32fusedQKNormRopeKernelNTokenHeadsIN3c104HalfES3_Li64ELb1ELi4EEEvPviiifPKvS6_S6_PKlii
        .type           _ZN12tensorrt_llm7kernels32fusedQKNormRopeKernelNTokenHeadsIN3c104HalfES3_Li64ELb1ELi4EEEvPviiifPKvS6_S6_PKlii,@function
        .size           _ZN12tensorrt_llm7kernels32fusedQKNormRopeKernelNTokenHeadsIN3c104HalfES3_Li64ELb1ELi4EEEvPviiifPKvS6_S6_PKlii,(.L_x_3785 - _ZN12tensorrt_llm7kernels32fusedQKNormRopeKernelNTokenHeadsIN3c104HalfES3_Li64ELb1ELi4EEEvPviiifPKvS6_S6_PKlii)
        .other          _ZN12tensorrt_llm7kernels32fusedQKNormRopeKernelNTokenHeadsIN3c104HalfES3_Li64ELb1ELi4EEEvPviiifPKvS6_S6_PKlii,@"STO_CUDA_ENTRY STV_DEFAULT"
_ZN12tensorrt_llm7kernels32fusedQKNormRopeKernelNTokenHeadsIN3c104HalfES3_Li64ELb1ELi4EEEvPviiifPKvS6_S6_PKlii:
.text._ZN12tensorrt_llm7kernels32fusedQKNormRopeKernelNTokenHeadsIN3c104HalfES3_Li64ELb1ELi4EEEvPviiifPKvS6_S6_PKlii:
        /* <DEDUP_REMOVED lines=74> */
.L_x_2763:
        /* <DEDUP_REMOVED lines=45> */
.L_x_2762:
[----:B------:R-:W-:Y:S05]  /*0770*/  BSYNC B1 ;  /* 0x0000000000017941 */ /* 0x000fea0003800000 */
.L_x_2761:
        /* <DEDUP_REMOVED lines=9> */
.L_x_2764:
        /* <DEDUP_REMOVED lines=16> */
.L_x_2760:
[----:B------:R-:W-:Y:S05]  /*0910*/  BSYNC B0 ;  /* 0x0000000000007941 */ /* 0x000fea0003800000 */
.L_x_2759:
        /* <DEDUP_REMOVED lines=35> */
.L_x_2769:
        /* <DEDUP_REMOVED lines=13> */
.L_x_2768:
[----:B------:R-:W-:Y:S05]  /*0c20*/  BSYNC B1 ;  /* 0x0000000000017941 */ /* 0x000fea0003800000 */
.L_x_2767:
        /* <DEDUP_REMOVED lines=22> */
.L_x_2772:
        /* <DEDUP_REMOVED lines=49> */
.L_x_2771:
[----:B------:R-:W-:Y:S05]  /*10a0*/  BSYNC B1 ;  /* 0x0000000000017941 */ /* 0x000fea0003800000 */
.L_x_2770:
        /* <DEDUP_REMOVED lines=32> */
.L_x_2774:
[----:B------:R-:W-:Y:S05]  /*12b0*/  BSYNC B1 ;  /* 0x0000000000017941 */ /* 0x000fea0003800000 */
.L_x_2773:
        /* <DEDUP_REMOVED lines=15> */
.L_x_2766:
[----:B------:R-:W-:Y:S05]  /*13b0*/  BSYNC B0 ;  /* 0x0000000000007941 */ /* 0x000fea0003800000 */
.L_x_2765:
        /* <DEDUP_REMOVED lines=35> */
.L_x_2783:
        /* <DEDUP_REMOVED lines=14> */
.L_x_2788:
        /* <DEDUP_REMOVED lines=9> */
.L_x_2789:
[----:B------:R-:W-:Y:S01]  /*1760*/  ISETP.NE.AND P0, PT, R14, RZ, PT ;  /* 0x000000ff0e00720c */ /* 0x000fe20003f05270 */
[----:B------:R-:W-:Y:S01]  /*1770*/  BSSY B1, `(.L_x_2779) ;  /* 0x0000006000017945 */ /* 0x000fe20003800000 */
[----:B------:R-:W-:Y:S01]  /*1780*/  ISETP.GE.AND P1, PT, R22, R19, PT ;  /* 0x000000131600720c */ /* 0x000fe20003f26270 */
[----:B--2---:R-:W-:Y:S01]  /*1790*/  FADD.FTZ R26, R26, R28 ;  /* 0x0000001c1a1a7221 */ /* 0x004fe20000010000 */
[----:B------:R-:W-:-:S09]  /*17a0*/  MOV R23, 0x3c800000 ;  /* 0x3c80000000177802 */ /* 0x000fd20000000f00 */
[----:B------:R-:W-:Y:S05]  /*17b0*/  @P0 BRA `(.L_x_2780) ;  /* 0x0000001000000947 */ /* 0x000fea0003800000 */
[----:B------:R-:W-:-:S04]  /*17c0*/  DEPBAR.LE SB0, 0x0 ;  /* 0x000080000000791a */ /* 0x000fc80000000000 */
.L_x_2780:
[----:B------:R-:W-:Y:S05]  /*17d0*/  BSYNC B1 ;  /* 0x0000000000017941 */ /* 0x000fea0003800000 */
.L_x_2779:
        /* <DEDUP_REMOVED lines=35> */
.L_x_2790:
        /* <DEDUP_REMOVED lines=9> */
.L_x_2791:
        /* <DEDUP_REMOVED lines=28> */
.L_x_2776:
[----:B------:R-:W-:Y:S05]  /*1c60*/  BSYNC B0 ;  /* 0x0000000000007941 */ /* 0x000fea0003800000 */
.L_x_2775:
        /* <DEDUP_REMOVED lines=16> */
.L_x_2792:
        /* <DEDUP_REMOVED lines=9> */
.L_x_2793:
[----:B------:R-:W-:Y:S01]  /*1e00*/  ISETP.NE.AND P0, PT, R14, RZ, PT ;  /* 0x000000ff0e00720c */ /* 0x000fe20003f05270 */
[----:B------:R-:W-:Y:S01]  /*1e10*/  BSSY B0, `(.L_x_2786) ;  /* 0x0000004000007945 */ /* 0x000fe20003800000 */
[----:B------:R-:W-:-:S11]  /*1e20*/  ISETP.GE.AND P2, PT, R22, R19, PT ;  /* 0x000000131600720c */ /* 0x000fd60003f46270 */
[----:B------:R-:W-:Y:S05]  /*1e30*/  @P0 BRA `(.L_x_2787) ;  /* 0x0000001000000947 */ /* 0x000fea0003800000 */
[----:B------:R-:W-:-:S04]  /*1e40*/  DEPBAR.LE SB0, 0x0 ;  /* 0x000080000000791a */ /* 0x000fc80000000000 */
.L_x_2787:
[----:B------:R-:W-:Y:S05]  /*1e50*/  BSYNC B0 ;  /* 0x0000000000007941 */ /* 0x000fea0003800000 */
.L_x_2786:
        /* <DEDUP_REMOVED lines=25> */
.L_x_2777:
[----:B------:R-:W-:Y:S01]  /*1ff0*/  HFMA2.MMA R25, -RZ, RZ, 0, 9.5367431640625e-07 ;  /* 0x00000010ff197435 */ /* 0x000fe200000001ff */
[----:B------:R-:W-:Y:S01]  /*2000*/  IMAD.MOV.U32 R26, RZ, RZ, 0x1f ;  /* 0x0000001fff1a7424 */ /* 0x000fe200078e00ff */
[----:B------:R-:W-:Y:S01]  /*2010*/  MOV R24, 0x2040 ;  /* 0x0000204000187802 */ /* 0x000fe20000000f00 */
[----:B------:R-:W-:-:S03]  /*2020*/  IMAD.MOV.U32 R23, RZ, RZ, -0x1 ;  /* 0xffffffffff177424 */ /* 0x000fc600078e00ff */
[----:B------:R-:W-:Y:S05]  /*2030*/  CALL.REL.NOINC `($__internal_149_$__cuda_sm70_shflsync_bfly_p) ;  /* 0x0000056000007944 */ /* 0x000fea0003c00000 */
[----:B--2---:R-:W-:Y:S05]  /*2040*/  BRA `(.L_x_2788) ;  /* 0xfffff68000007947 */ /* 0x004fea000383ffff */
.L_x_2778:
[----:B------:R-:W-:Y:S01]  /*2050*/  MOV R25, 0x8 ;  /* 0x0000000800197802 */ /* 0x000fe20000000f00 */
[----:B------:R-:W-:Y:S01]  /*2060*/  IMAD.MOV.U32 R26, RZ, RZ, 0x1f ;  /* 0x0000001fff1a7424 */ /* 0x000fe200078e00ff */
[----:B------:R-:W-:Y:S01]  /*2070*/  MOV R24, 0x20a0 ;  /* 0x000020a000187802 */ /* 0x000fe20000000f00 */
[----:B------:R-:W-:Y:S02]  /*2080*/  IMAD.MOV.U32 R23, RZ, RZ, -0x1 ;  /* 0xffffffffff177424 */ /* 0x000fe400078e00ff */
[----:B------:R-:W-:Y:S05]  /*2090*/  CALL.REL.NOINC `($__internal_149_$__cuda_sm70_shflsync_bfly_p) ;  /* 0x0000050000007944 */ /* 0x000fea0003c00000 */
[----:B------:R-:W-:Y:S01]  /*20a0*/  HFMA2.MMA R25, -RZ, RZ, 0, 2.384185791015625e-07 ;  /* 0x00000004ff197435 */ /* 0x000fe200000001ff */
[----:B--2---:R-:W-:Y:S01]  /*20b0*/  FADD.FTZ R27, R27, R26 ;  /* 0x0000001a1b1b7221 */ /* 0x004fe20000010000 */
[----:B------:R-:W-:Y:S01]  /*20c0*/  MOV R24, 0x2100 ;  /* 0x0000210000187802 */ /* 0x000fe20000000f00 */
[----:B------:R-:W-:-:S02]  /*20d0*/  IMAD.MOV.U32 R26, RZ, RZ, 0x1f ;  /* 0x0000001fff1a7424 */ /* 0x000fc400078e00ff */
[----:B------:R-:W-:Y:S02]  /*20e0*/  IMAD.MOV.U32 R23, RZ, RZ, -0x1 ;  /* 0xffffffffff177424 */ /* 0x000fe400078e00ff */
[----:B------:R-:W-:Y:S05]  /*20f0*/  CALL.REL.NOINC `($__internal_149_$__cuda_sm70_shflsync_bfly_p) ;  /* 0x000004a000007944 */ /* 0x000fea0003c00000 */
[----:B--2---:R-:W-:Y:S01]  /*2100*/  FADD.FTZ R27, R27, R26 ;  /* 0x0000001a1b1b7221 */ /* 0x004fe20000010000 */
[----:B------:R-:W-:Y:S01]  /*2110*/  MOV R25, 0x2 ;  /* 0x0000000200197802 */ /* 0x000fe20000000f00 */
[----:B------:R-:W-:Y:S01]  /*2120*/  IMAD.MOV.U32 R26, RZ, RZ, 0x1f ;  /* 0x0000001fff1a7424 */ /* 0x000fe200078e00ff */
[----:B------:R-:W-:Y:S01]  /*2130*/  MOV R24, 0x2160 ;  /* 0x0000216000187802 */ /* 0x000fe20000000f00 */
[----:B------:R-:W-:Y:S02]  /*2140*/  IMAD.MOV.U32 R23, RZ, RZ, -0x1 ;  /* 0xffffffffff177424 */ /* 0x000fe400078e00ff */
[----:B------:R-:W-:Y:S05]  /*2150*/  CALL.REL.NOINC `($__internal_149_$__cuda_sm70_shflsync_bfly_p) ;  /* 0x0000044000007944 */ /* 0x000fea0003c00000 */
[----:B--2---:R-:W-:Y:S01]  /*2160*/  FADD.FTZ R28, R27, R26 ;  /* 0x0000001a1b1c7221 */ /* 0x004fe20000010000 */
[----:B------:R-:W-:Y:S01]  /*2170*/  HFMA2.MMA R25, -RZ, RZ, 0, 5.9604644775390625e-08 ;  /* 0x00000001ff197435 */ /* 0x000fe200000001ff */
[----:B------:R-:W-:Y:S01]  /*2180*/  IMAD.MOV.U32 R26, RZ, RZ, 0x1f ;  /* 0x0000001fff1a7424 */ /* 0x000fe200078e00ff */
[----:B------:R-:W-:Y:S01]  /*2190*/  MOV R24, 0x21d0 ;  /* 0x000021d000187802 */ /* 0x000fe20000000f00 */
[----:B------:R-:W-:Y:S01]  /*21a0*/  IMAD.MOV.U32 R23, RZ, RZ, -0x1 ;  /* 0xffffffffff177424 */ /* 0x000fe200078e00ff */
[----:B------:R-:W-:Y:S02]  /*21b0*/  MOV R27, R28 ;  /* 0x0000001c001b7202 */ /* 0x000fe40000000f00 */
[----:B------:R-:W-:Y:S05]  /*21c0*/  CALL.REL.NOINC `($__internal_149_$__cuda_sm70_shflsync_bfly_p) ;  /* 0x000003d000007944 */ /* 0x000fea0003c00000 */
[----:B--2---:R-:W-:Y:S05]  /*21d0*/  BRA `(.L_x_2789) ;  /* 0xfffff58000007947 */ /* 0x004fea000383ffff */
.L_x_2781:
[----:B--2---:R-:W-:Y:S01]  /*21e0*/  IMAD.MOV.U32 R25, RZ, RZ, 0x10 ;  /* 0x00000010ff197424 */ /* 0x004fe200078e00ff */
[----:B------:R-:W-:Y:S01]  /*21f0*/  MOV R23, 0xffffffff ;  /* 0xffffffff00177802 */ /* 0x000fe20000000f00 */
[----:B------:R-:W-:Y:S01]  /*2200*/  IMAD.MOV.U32 R26, RZ, RZ, 0x1f ;  /* 0x0000001fff1a7424 */ /* 0x000fe200078e00ff */
[----:B------:R-:W-:-:S02]  /*2210*/  MOV R24, 0x2230 ;  /* 0x0000223000187802 */ /* 0x000fc40000000f00 */
[----:B-1----:R-:W-:Y:S05]  /*2220*/  CALL.REL.NOINC `($__internal_149_$__cuda_sm70_shflsync_bfly_p) ;  /* 0x0000037000007944 */ /* 0x002fea0003c00000 */
[----:B--2---:R-:W-:Y:S05]  /*2230*/  BRA `(.L_x_2790) ;  /* 0xfffff7d000007947 */ /* 0x004fea000383ffff */
.L_x_2782:
[----:B------:R-:W-:Y:S01]  /*2240*/  IMAD.MOV.U32 R25, RZ, RZ, 0x8 ;  /* 0x00000008ff197424 */ /* 0x000fe200078e00ff */
[----:B------:R-:W-:Y:S01]  /*2250*/  MOV R23, 0xffffffff ;  /* 0xffffffff00177802 */ /* 0x000fe20000000f00 */
[----:B------:R-:W-:Y:S01]  /*2260*/  IMAD.MOV.U32 R26, RZ, RZ, 0x1f ;  /* 0x0000001fff1a7424 */ /* 0x000fe200078e00ff */
[----:B------:R-:W-:-:S02]  /*2270*/  MOV R24, 0x2290 ;  /* 0x0000229000187802 */ /* 0x000fc40000000f00 */
[----:B-1----:R-:W-:Y:S05]  /*2280*/  CALL.REL.NOINC `($__internal_149_$__cuda_sm70_shflsync_bfly_p) ;  /* 0x0000031000007944 */ /* 0x002fea0003c00000 */
[----:B--2---:R-:W-:Y:S01]  /*2290*/  FADD.FTZ R27, R27, R26 ;  /* 0x0000001a1b1b7221 */ /* 0x004fe20000010000 */
[----:B------:R-:W-:Y:S01]  /*22a0*/  MOV R23, 0xffffffff ;  /* 0xffffffff00177802 */ /* 0x000fe20000000f00 */
[----:B------:R-:W-:Y:S01]  /*22b0*/  IMAD.MOV.U32 R25, RZ, RZ, 0x4 ;  /* 0x00000004ff197424 */ /* 0x000fe200078e00ff */
[----:B------:R-:W-:Y:S01]  /*22c0*/  MOV R24, 0x22f0 ;  /* 0x000022f000187802 */ /* 0x000fe20000000f00 */
[----:B------:R-:W-:-:S02]  /*22d0*/  IMAD.MOV.U32 R26, RZ, RZ, 0x1f ;  /* 0x0000001fff1a7424 */ /* 0x000fc400078e00ff */
[----:B------:R-:W-:Y:S05]  /*22e0*/  CALL.REL.NOINC `($__internal_149_$__cuda_sm70_shflsync_bfly_p) ;  /* 0x000002b000007944 */ /* 0x000fea0003c00000 */
        /* <DEDUP_REMOVED lines=12> */
[----:B--2---:R-:W-:Y:S05]  /*23b0*/  BRA `(.L_x_2791) ;  /* 0xfffff6e000007947 */ /* 0x004fea000383ffff */
.L_x_2784:
[----:B------:R-:W-:Y:S01]  /*23c0*/  IMAD.MOV.U32 R25, RZ, RZ, 0x10 ;  /* 0x00000010ff197424 */ /* 0x000fe200078e00ff */
[----:B------:R-:W-:Y:S01]  /*23d0*/  MOV R23, 0xffffffff ;  /* 0xffffffff00177802 */ /* 0x000fe20000000f00 */
[----:B------:R-:W-:Y:S01]  /*23e0*/  IMAD.MOV.U32 R26, RZ, RZ, 0x1f ;  /* 0x0000001fff1a7424 */ /* 0x000fe200078e00ff */
[----:B------:R-:W-:-:S02]  /*23f0*/  MOV R24, 0x2410 ;  /* 0x0000241000187802 */ /* 0x000fc40000000f00 */
[----:B------:R-:W-:Y:S05]  /*2400*/  CALL.REL.NOINC `($__internal_149_$__cuda_sm70_shflsync_bfly_p) ;  /* 0x0000019000007944 */ /* 0x000fea0003c00000 */
[----:B--2---:R-:W-:Y:S05]  /*2410*/  BRA `(.L_x_2792) ;  /* 0xfffff95000007947 */ /* 0x004fea000383ffff */
.L_x_2785:
[----:B------:R-:W-:Y:S01]  /*2420*/  IMAD.MOV.U32 R25, RZ, RZ, 0x8 ;  /* 0x00000008ff197424 */ /* 0x000fe200078e00ff */
[----:B------:R-:W-:Y:S01]  /*2430*/  MOV R23, 0xffffffff ;  /* 0xffffffff00177802 */ /* 0x000fe20000000f00 */
[----:B------:R-:W-:Y:S01]  /*2440*/  IMAD.MOV.U32 R26, RZ, RZ, 0x1f ;  /* 0x0000001fff1a7424 */ /* 0x000fe200078e00ff */
[----:B------:R-:W-:-:S02]  /*2450*/  MOV R24, 0x2470 ;  /* 0x0000247000187802 */ /* 0x000fc40000000f00 */
        /* <DEDUP_REMOVED lines=20> */
        .weak           $__internal_149_$__cuda_sm70_shflsync_bfly_p
        .type           $__internal_149_$__cuda_sm70_shflsync_bfly_p,@function
        .size           $__internal_149_$__cuda_sm70_shflsync_bfly_p,(.L_x_3785 - $__internal_149_$__cuda_sm70_shflsync_bfly_p)
$__internal_149_$__cuda_sm70_shflsync_bfly_p:
[----:B------:R-:W-:Y:S04]  /*25a0*/  WARPSYNC R23 ;  /* 0x0000001700007348 */ /* 0x000fe80003800000 */
[----:B------:R1:W2:Y:S02]  /*25b0*/  SHFL.BFLY PT, R26, R27, R25, R26 ;  /* 0x0c0000191b1a7389 */ /* 0x0002a400000e001a */
[----:B-1----:R-:W-:-:S04]  /*25c0*/  IMAD.MOV.U32 R25, RZ, RZ, 0x0 ;  /* 0x00000000ff197424 */ /* 0x002fc800078e00ff */
[----:B------:R-:W-:Y:S05]  /*25d0*/  RET.REL.NODEC R24 `(_ZN12tensorrt_llm7kernels32fusedQKNormRopeKernelNTokenHeadsIN3c104HalfES3_Li64ELb1ELi4EEEvPviiifPKvS6_S6_PKlii) ;  /* 0xffffda2018007950 */ /* 0x000fea0003c3ffff */
.L_x_2794:
        /* <DEDUP_REMOVED lines=10> */
.L_x_3785:


//--------------------- .text._ZN12tensorrt_llm7kernels32fusedQKNormRopeKernelNTokenHeadsIN3c104HalfES3_Li256ELb0ELi2EEEvPviiifPKvS6_S6_PKlii --------------------------
	.section	.text._ZN12tensorrt_llm7kernels32fusedQKNormRopeKernelNTokenHeadsIN3c104HalfES3_Li256ELb0ELi2EEEvPviiifPKvS6_S6_PKlii,"ax",@progbits
	.sectioninfo	@"SHI_REGISTERS=56"
	.align	128
        .global         _ZN12tensorrt_llm7kernels32fusedQKNormRopeKernelNTokenHeadsIN3c104HalfES3_Li256ELb0ELi2EEEvPviiifPKvS6_S6_PKlii
        .type           _ZN12tensorrt_llm7kernels32fusedQKNormRopeKernelNTokenHeadsIN3c104HalfES3_Li256ELb0ELi2EEEvPviiifPKvS6_S6_PKlii,@function
        .size           _ZN12tensorrt_llm7kernels32fusedQKNormRopeKernelNTokenHeadsIN3c104HalfES3_Li256ELb0ELi2EEEvPviiifPKvS6_S6_PKlii,(.L_x_3787 - _ZN12tensorrt_llm7kernels32fusedQKNormRopeKernelNTokenHeadsIN3c104HalfES3_Li256ELb0ELi2EEEvPviiifPKvS6_S6_PKlii)
        .other          _ZN12tensorrt_llm7kernels32fusedQKNormRopeKernelNTokenHeadsIN3c104HalfES3_Li256ELb0ELi2EEEvPviiifPKvS6_S6_PKlii,@"STO_CUDA_ENTRY STV_DEFAULT"
_ZN12tensorrt_llm7kernels32fusedQKNormRopeKernelNTokenHeadsIN3c104HalfES3_Li256ELb0ELi2EEEvPviiifPKvS6_S6_PKlii:
.text._ZN12tensorrt_llm7kernels32fusedQKNormRopeKernelNTokenHeadsIN3c104HalfES3_Li256ELb0ELi2EEEvPviiifPKvS6_S6_PKlii:
        /* <DEDUP_REMOVED lines=73> */
.L_x_2799:
        /* <DEDUP_REMOVED lines=45> */
.L_x_2798:
[----:B------:R-:W-:Y:S05]  /*0760*/  BSYNC B1 ;  /* 0x0000000000017941 */ /* 0x000fea0003800000 */
.L_x_2797:
        /* <DEDUP_REMOVED lines=9> */
.L_x_2800:
        /* <DEDUP_REMOVED lines=16> */
.L_x_2796:
[----:B------:R-:W-:Y:S05]  /*0900*/  BSYNC B0 ;  /* 0x0000000000007941 */ /* 0x000fea0003800000 */
.L_x_2795:
        /* <DEDUP_REMOVED lines=36> */
.L_x_2805:
        /* <DEDUP_REMOVED lines=13> */
.L_x_2804:
[----:B------:R-:W-:Y:S05]  /*0c20*/  BSYNC B1 ;  /* 0x0000000000017941 */ /* 0x000fea0003800000 */
.L_x_2803:
        /* <DEDUP_REMOVED lines=22> */
.L_x_2808:
        /* <DEDUP_REMOVED lines=49> */
.L_x_2807:
[----:B------:R-:W-:Y:S05]  /*10a0*/  BSYNC B1 ;  /* 0x0000000000017941 */ /* 0x000fea0003800000 */
.L_x_2806:
        /* <DEDUP_REMOVED lines=32> */
.L_x_2810:
[----:B------:R-:W-:Y:S05]  /*12b0*/  BSYNC B1 ;  /* 0x0000000000017941 */ /* 0x000fea0003800000 */
.L_x_2809:
        /* <DEDUP_REMOVED lines=15> */
.L_x_2802:
[----:B------:R-:W-:Y:S05]  /*13b0*/  BSYNC B0 ;  /* 0x0000000000007941 */ /* 0x000fea0003800000 */
.L_x_2801:
        /* <DEDUP_REMOVED lines=162> */
.L_x_2822:
        /* <DEDUP_REMOVED lines=20> */
.L_x_2823:
        /* <DEDUP_REMOVED lines=9> */
.L_x_2824:
        /* <DEDUP_REMOVED lines=31> */
.L_x_2814:
[----:B------:R-:W-:Y:S05]  /*21a0*/  BSYNC B0 ;  /* 0x0000000000007941 */ /* 0x000fea0003800000 */
.L_x_2813:
        /* <DEDUP_REMOVED lines=8> */
[----:B------:R-:W-:Y:S05]  /*2230*/  CALL.REL.NOINC `($__internal_151_$__cuda_sm70_warpsync) ;  /* 0x0000139000007944 */ /* 0x000fea0003c00000 */
.L_x_2817:
[----:B------:R-:W-:-:S06]  /*2240*/  NOP ;  /* 0x0000000000007918 */ /* 0x000fcc0000000000 */
[----:B------:R-:W-:Y:S05]  /*2250*/  BRA.DIV ~URZ, `(.L_x_2818) ;  /* 0x00000b827f007947 */ /* 0x000fea000b800000 */
[----:B------:R-:W-:-:S05]  /*2260*/  IMAD.U32 R13, RZ, RZ, UR5 ;  /* 0x00000005ff0d7e24 */ /* 0x000fca000f8e00ff */
[----:B------:R1:W2:Y:S02]  /*2270*/  SHFL.BFLY PT, R46, R38, R13, 0x1f ;  /* 0x0c001f0d262e7589 */ /* 0x0002a400000e0000 */
.L_x_2825:
        /* <DEDUP_REMOVED lines=113> */
.L_x_2826:
        /* <DEDUP_REMOVED lines=15> */
[----:B------:R-:W-:Y:S05]  /*2a80*/  CALL.REL.NOINC `($__internal_151_$__cuda_sm70_warpsync) ;  /* 0x00000b4000007944 */ /* 0x000fea0003c00000 */
.L_x_2820:
[----:B------:R-:W-:-:S06]  /*2a90*/  NOP ;  /* 0x0000000000007918 */ /* 0x000fcc0000000000 */
.L_x_2816:
[----:B------:R-:W-:Y:S05]  /*2aa0*/  BSYNC B0 ;  /* 0x0000000000007941 */ /* 0x000fea0003800000 */
.L_x_2815:
        /* <DEDUP_REMOVED lines=19> */
.L_x_2821:
[----:B------:R-:W-:Y:S05]  /*2be0*/  EXIT ;  /* 0x000000000000794d */ /* 0x000fea0003800000 */
.L_x_2811:
[----:B------:R-:W-:Y:S01]  /*2bf0*/  HFMA2.MMA R46, -RZ, RZ, 0, 1.847743988037109375e-06 ;  /* 0x0000001fff2e7435 */ /* 0x000fe200000001ff */
[----:B------:R-:W-:Y:S01]  /*2c00*/  IMAD.MOV.U32 R47, RZ, RZ, 0x10 ;  /* 0x00000010ff2f7424 */ /* 0x000fe200078e00ff */
[----:B------:R-:W-:Y:S01]  /*2c10*/  MOV R12, 0x2c40 ;  /* 0x00002c40000c7802 */ /* 0x000fe20000000f00 */
[----:B------:R-:W-:-:S03]  /*2c20*/  IMAD.MOV.U32 R45, RZ, RZ, -0x1 ;  /* 0xffffffffff2d7424 */ /* 0x000fc600078e00ff */
[----:B------:R-:W-:Y:S05]  /*2c30*/  CALL.REL.NOINC `($__internal_150_$__cuda_sm70_shflsync_bfly_p) ;  /* 0x0000095000007944 */ /* 0x000fea0003c00000 */
[----:B-12---:R-:W-:Y:S05]  /*2c40*/  BRA `(.L_x_2823) ;  /* 0xfffff2d000007947 */ /* 0x006fea000383ffff */
.L_x_2812:
[----:B-1----:R-:W-:Y:S01]  /*2c50*/  IMAD.MOV.U32 R48, RZ, RZ, R49 ;  /* 0x000000ffff307224 */ /* 0x002fe200078e0031 */
[----:B------:R-:W-:Y:S01]  /*2c60*/  MOV R47, 0x8 ;  /* 0x00000008002f7802 */ /* 0x000fe20000000f00 */
[----:B------:R-:W-:Y:S01]  /*2c70*/  IMAD.MOV.U32 R46, RZ, RZ, 0x1f ;  /* 0x0000001fff2e7424 */ /* 0x000fe200078e00ff */
[----:B------:R-:W-:Y:S01]  /*2c80*/  MOV R12, 0x2cb0 ;  /* 0x00002cb0000c7802 */ /* 0x000fe20000000f00 */
[----:B------:R-:W-:Y:S02]  /*2c90*/  IMAD.MOV.U32 R45, RZ, RZ, -0x1 ;  /* 0xffffffffff2d7424 */ /* 0x000fe400078e00ff */
[----:B------:R-:W-:Y:S05]  /*2ca0*/  CALL.REL.NOINC `($__internal_150_$__cuda_sm70_shflsync_bfly_p) ;  /* 0x000008e000007944 */ /* 0x000fea0003c00000 */
[----:B-1----:R-:W-:Y:S01]  /*2cb0*/  HFMA2.MMA R47, -RZ, RZ, 0, 2.384185791015625e-07 ;  /* 0x00000004ff2f7435 */ /* 0x002fe200000001ff */
[----:B--2---:R-:W-:Y:S01]  /*2cc0*/  FADD.FTZ R48, R49, R46 ;  /* 0x0000002e31307221 */ /* 0x004fe20000010000 */
[----:B------:R-:W-:Y:S01]  /*2cd0*/  MOV R12, 0x2d10 ;  /* 0x00002d10000c7802 */ /* 0x000fe20000000f00 */
[----:B------:R-:W-:-:S02]  /*2ce0*/  IMAD.MOV.U32 R46, RZ, RZ, 0x1f ;  /* 0x0000001fff2e7424 */ /* 0x000fc400078e00ff */
[----:B------:R-:W-:Y:S02]  /*2cf0*/  IMAD.MOV.U32 R45, RZ, RZ, -0x1 ;  /* 0xffffffffff2d7424 */ /* 0x000fe400078e00ff */
[----:B------:R-:W-:Y:S05]  /*2d00*/  CALL.REL.NOINC `($__internal_150_$__cuda_sm70_shflsync_bfly_p) ;  /* 0x0000088000007944 */ /* 0x000fea0003c00000 */
[----:B-12---:R-:W-:Y:S01]  /*2d10*/  FADD.FTZ R48, R48, R46 ;  /* 0x0000002e30307221 */ /* 0x006fe20000010000 */
[----:B------:R-:W-:Y:S01]  /*2d20*/  MOV R47, 0x2 ;  /* 0x00000002002f7802 */ /* 0x000fe20000000f00 */
[----:B------:R-:W-:Y:S01]  /*2d30*/  IMAD.MOV.U32 R46, RZ, RZ, 0x1f ;  /* 0x0000001fff2e7424 */ /* 0x000fe200078e00ff */
[----:B------:R-:W-:Y:S01]  /*2d40*/  MOV R12, 0x2d70 ;  /* 0x00002d70000c7802 */ /* 0x000fe20000000f00 */
[----:B------:R-:W-:Y:S02]  /*2d50*/  IMAD.MOV.U32 R45, RZ, RZ, -0x1 ;  /* 0xffffffffff2d7424 */ /* 0x000fe400078e00ff */
[----:B------:R-:W-:Y:S05]  /*2d60*/  CALL.REL.NOINC `($__internal_150_$__cuda_sm70_shflsync_bfly_p) ;  /* 0x0000082000007944 */ /* 0x000fea0003c00000 */
[----:B-1----:R-:W-:Y:S01]  /*2d70*/  HFMA2.MMA R47, -RZ, RZ, 0, 5.9604644775390625e-08 ;  /* 0x00000001ff2f7435 */ /* 0x002fe200000001ff */
[----:B--2---:R-:W-:Y:S01]  /*2d80*/  FADD.FTZ R48, R48, R46 ;  /* 0x0000002e30307221 */ /* 0x004fe20000010000 */
[----:B------:R-:W-:Y:S01]  /*2d90*/  MOV R12, 0x2dd0 ;  /* 0x00002dd0000c7802 */ /* 0x000fe20000000f00 */
[----:B------:R-:W-:Y:S02]  /*2da0*/  IMAD.MOV.U32 R46, RZ, RZ, 0x1f ;  /* 0x0000001fff2e7424 */ /* 0x000fe400078e00ff */
[----:B------:R-:W-:Y:S02]  /*2db0*/  IMAD.MOV.U32 R45, RZ, RZ, -0x1 ;  /* 0xffffffffff2d7424 */ /* 0x000fe400078e00ff */
[----:B------:R-:W-:Y:S05]  /*2dc0*/  CALL.REL.NOINC `($__internal_150_$__cuda_sm70_shflsync_bfly_p) ;  /* 0x000007c000007944 */ /* 0x000fea0003c00000 */
[----:B-12---:R-:W-:Y:S05]  /*2dd0*/  BRA `(.L_x_2824) ;  /* 0xfffff1d000007947 */ /* 0x006fea000383ffff */
.L_x_2818:
[----:B------:R-:W-:Y:S01]  /*2de0*/  MOV R48, R38 ;  /* 0x0000002600307202 */ /* 0x000fe20000000f00 */
[----:B------:R-:W-:Y:S01]  /*2df0*/  IMAD.U32 R47, RZ, RZ, UR5 ;  /* 0x00000005ff2f7e24 */ /* 0x000fe2000f8e00ff */
[----:B------:R-:W-:Y:S01]  /*2e00*/  MOV R45, 0xffffffff ;  /* 0xffffffff002d7802 */ /* 0x000fe20000000f00 */
[----:B------:R-:W-:Y:S01]  /*2e10*/  IMAD.MOV.U32 R46, RZ, RZ, 0x1f ;  /* 0x0000001fff2e7424 */ /* 0x000fe200078e00ff */
[----:B------:R-:W-:-:S02]  /*2e20*/  MOV R12, 0x2e40 ;  /* 0x00002e40000c7802 */ /* 0x000fc40000000f00 */
[----:B------:R-:W-:Y:S05]  /*2e30*/  CALL.REL.NOINC `($__internal_150_$__cuda_sm70_shflsync_bfly_p) ;  /* 0x0000075000007944 */ /* 0x000fea0003c00000 */
[----:B-12---:R-:W-:Y:S05]  /*2e40*/  BRA `(.L_x_2825) ;  /* 0xfffff43000007947 */ /* 0x006fea000383ffff */
.L_x_2819:
[----:B------:R-:W-:Y:S01]  /*2e50*/  IMAD.MOV.U32 R48, RZ, RZ, R41 ;  /* 0x000000ffff307224 */ /* 0x000fe200078e0029 */
[----:B------:R-:W-:Y:S01]  /*2e60*/  MOV R46, 0x1f ;  /* 0x0000001f002e7802 */ /* 0x000fe20000000f00 */
[----:B------:R-:W-:Y:S01]  /*2e70*/  IMAD.U32 R47, RZ, RZ, UR5 ;  /* 0x00000005ff2f7e24 */ /* 0x000fe2000f8e00ff */
[----:B------:R-:W-:Y:S01]  /*2e80*/  MOV R12, 0x2eb0 ;  /* 0x00002eb0000c7802 */ /* 0x000fe20000000f00 */
[----:B------:R-:W-:-:S02]  /*2e90*/  IMAD.MOV.U32 R45, RZ, RZ, -0x1 ;  /* 0xffffffffff2d7424 */ /* 0x000fc400078e00ff */
[----:B------:R-:W-:Y:S05]  /*2ea0*/  CALL.REL.NOINC `($__internal_150_$__cuda_sm70_shflsync_bfly_p) ;  /* 0x000006e000007944 */ /* 0x000fea0003c00000 */
        /* <DEDUP_REMOVED lines=17> */
[----:B------:R-:W-:Y:S05]  /*2fc0*/  CALL.REL.NOINC `($__internal_150_$__cuda_sm70_shflsync_bfly_p) ;  /* 0x000005c000007944 */ /* 0x000fea0003c00000 */
        /* <DEDUP_REMOVED lines=17> */
[----:B------:R-:W-:Y:S05]  /*30e0*/  CALL.REL.NOINC `($__internal_150_$__cuda_sm70_shflsync_bfly_p) ;  /* 0x000004a000007944 */ /* 0x000fea0003c00000 */
        /* <DEDUP_REMOVED lines=17> */
[----:B------:R-:W-:Y:S05]  /*3200*/  CALL.REL.NOINC `($__internal_150_$__cuda_sm70_shflsync_bfly_p) ;  /* 0x0000038000007944 */ /* 0x000fea0003c00000 */
        /* <DEDUP_REMOVED lines=17> */
[----:B------:R-:W-:Y:S05]  /*3320*/  CALL.REL.NOINC `($__internal_150_$__cuda_sm70_shflsync_bfly_p) ;  /* 0x0000026000007944 */ /* 0x000fea0003c00000 */
        /* <DEDUP_REMOVED lines=36> */
[----:B-12---:R-:W-:Y:S01]  /*3570*/  IMAD.MOV.U32 R45, RZ, RZ, R46 ;  /* 0x000000ffff2d7224 */ /* 0x006fe200078e002e */
[----:B------:R-:W-:Y:S05]  /*3580*/  BRA `(.L_x_2826) ;  /* 0xfffff40000007947 */ /* 0x000fea000383ffff */
        .weak           $__internal_150_$__cuda_sm70_shflsync_bfly_p
        .type           $__internal_150_$__cuda_sm70_shflsync_bfly_p,@function
        .size           $__internal_150_$__cuda_sm70_shflsync_bfly_p,($__internal_151_$__cuda_sm70_warpsync - $__internal_150_$__cuda_sm70_shflsync_bfly_p)
$__internal_150_$__cuda_sm70_shflsync_bfly_p:
[----:B------:R-:W-:Y:S01]  /*3590*/  MOV R13, 0x0 ;  /* 0x00000000000d7802 */ /* 0x000fe20000000f00 */
[----:B------:R-:W-:Y:S04]  /*35a0*/  WARPSYNC R45 ;  /* 0x0000002d00007348 */ /* 0x000fe80003800000 */
[----:B------:R1:W2:Y:S01]  /*35b0*/  SHFL.BFLY PT, R46, R48, R47, R46 ;  /* 0x0c00002f302e7389 */ /* 0x0002a200000e002e */
[----:B------:R-:W-:Y:S05]  /*35c0*/  RET.REL.NODEC R12 `(_ZN12tensorrt_llm7kernels32fusedQKNormRopeKernelNTokenHeadsIN3c104HalfES3_Li256ELb0ELi2EEEvPviiifPKvS6_S6_PKlii) ;  /* 0xffffca300c007950 */ /* 0x000fea0003c3ffff */
        .weak           $__internal_151_$__cuda_sm70_warpsync
        .type           $__internal_151_$__cuda_sm70_warpsync,@function
        .size           $__internal_151_$__cuda_sm70_warpsync,(.L_x_3787 - $__internal_151_$__cuda_sm70_warpsync)
$__internal_151_$__cuda_sm70_warpsync:
[----:B------:R-:W-:Y:S04]  /*35d0*/  WARPSYNC R13 ;  /* 0x0000000d00007348 */ /* 0x000fe80003800000 */
[----:B------:R-:W-:-:S04]  /*35e0*/  IMAD.MOV.U32 R13, RZ, RZ, 0x0 ;  /* 0x00000000ff0d7424 */ /* 0x000fc800078e00ff */
[----:B------:R-:W-:Y:S05]  /*35f0*/  RET.REL.NODEC R12 `(_ZN12tensorrt_llm7kernels32fusedQKNormRopeKernelNTokenHeadsIN3c104HalfES3_Li256ELb0ELi2EEEvPviiifPKvS6_S6_PKlii) ;  /* 0xffffca000c007950 */ /* 0x000fea0003c3ffff */
.L_x_2827:
        /* <DEDUP_REMOVED lines=16> */
.L_x_3787:


//--------------------- .text._ZN12tensorrt_llm7kernels32fusedQKNormRopeKernelNTokenHeadsIN3c104HalfES3_Li256ELb1ELi2EEEvPviiifPKvS6_S6_PKlii --------------------------
	.section	.text._ZN12tensorrt_llm7kernels32fusedQKNormRopeKernelNTokenHeadsIN3c104HalfES3_Li256ELb1ELi2EEEvPviiifPKvS6_S6_PKlii,"ax",@progbits
	.sectioninfo	@"SHI_REGISTERS=48"
	.align	128
        .global         _ZN12tensorrt_llm7kernels32fusedQKNormRopeKernelNTokenHeadsIN3c104HalfES3_Li256ELb1ELi2EEEvPviiifPKvS6_S6_PKlii
        .type           _ZN12tensorrt_llm7kernels32fusedQKNormRopeKernelNTokenHeadsIN3c104HalfES3_Li256ELb1ELi2EEEvPviiifPKvS6_S6_PKlii,@function
        .size           _ZN12tensorrt_llm7kernels32fusedQKNormRopeKernelNTokenHeadsIN3c104HalfES3_Li256ELb1ELi2EEEvPviiifPKvS6_S6_PKlii,(.L_x_3788 - _ZN12tensorrt_llm7kernels32fusedQKNormRopeKernelNTokenHeadsIN3c104HalfES3_Li256ELb1ELi2EEEvPviiifPKvS6_S6_PKlii)
        .other          _ZN12tensorrt_llm7kernels32fusedQKNormRopeKernelNTokenHeadsIN3c104HalfES3_Li256ELb1ELi2EEEvPviiifPKvS6_S6_PKlii,@"STO_CUDA_ENTRY STV_DEFAULT"
_ZN12tensorrt_llm7kernels32fusedQKNormRopeKernelNTokenHeadsIN3c104HalfES3_Li256ELb1ELi2EEEvPviiifPKvS6_S6_PKlii:
.text._ZN12tensorrt_llm7kernels32fusedQKNormRopeKernelNTokenHeadsIN3c104HalfES3_Li256ELb1ELi2EEEvPviiifPKvS6_S6_PKlii:
        /* <DEDUP_REMOVED lines=76> */
.L_x_2832:
        /* <DEDUP_REMOVED lines=45> */
.L_x_2831:
[----:B------:R-:W-:Y:S05]  /*0790*/  BSYNC B1 ;  /* 0x0000000000017941 */ /* 0x000fea0003800000 */
.L_x_2830:
        /* <DEDUP_REMOVED lines=9> */
.L_x_2833:
        /* <DEDUP_REMOVED lines=16> */
.L_x_2829:
[----:B------:R-:W-:Y:S05]  /*0930*/  BSYNC B0 ;  /* 0x0000000000007941 */ /* 0x000fea0003800000 */
.L_x_2828:
        /* <DEDUP_REMOVED lines=36> */
.L_x_2838:
        /* <DEDUP_REMOVED lines=13> */
.L_x_2837:
[----:B------:R-:W-:Y:S05]  /*0c50*/  BSYNC B1 ;  /* 0x0000000000017941 */ /* 0x000fea0003800000 */
.L_x_2836:
        /* <DEDUP_REMOVED lines=22> */
.L_x_2841:
        /* <DEDUP_REMOVED lines=49> */
.L_x_2840:
[----:B------:R-:W-:Y:S05]  /*10d0*/  BSYNC B1 ;  /* 0x0000000000017941 */ /* 0x000fea0003800000 */
.L_x_2839:
        /* <DEDUP_REMOVED lines=32> */
.L_x_2843:
[----:B------:R-:W-:Y:S05]  /*12e0*/  BSYNC B1 ;  /* 0x0000000000017941 */ /* 0x000fea0003800000 */
.L_x_2842:
        /* <DEDUP_REMOVED lines=15> */
.L_x_2835:
[----:B------:R-:W-:Y:S05]  /*13e0*/  BSYNC B0 ;  /* 0x0000000000007941 */ /* 0x000fea0003800000 */
.L_x_2834:
        /* <DEDUP_REMOVED lines=59> */
.L_x_2850:
        /* <DEDUP_REMOVED lines=20> */
.L_x_2851:
        /* <DEDUP_REMOVED lines=9> */
.L_x_2852:
        /* <DEDUP_REMOVED lines=31> */
.L_x_2847:
[----:B------:R-:W-:Y:S05]  /*1b60*/  BSYNC B0 ;  /* 0x0000000000007941 */ /* 0x000fea0003800000 */
.L_x_2846:
        /* <DEDUP_REMOVED lines=37> */
.L_x_2849:
[----:B------:R-:W-:Y:S05]  /*1dc0*/  BSYNC B0 ;  /* 0x0000000000007941 */ /* 0x000fea0003800000 */
.L_x_2848:
        /* <DEDUP_REMOVED lines=19> */
.L_x_2844:
[----:B------:R-:W-:Y:S01]  /*1f00*/  IMAD.MOV.U32 R5, RZ, RZ, 0x10 ;  /* 0x00000010ff057424 */ /* 0x000fe200078e00ff */
[----:B------:R-:W-:Y:S01]  /*1f10*/  MOV R6, 0x1f ;  /* 0x0000001f00067802 */ /* 0x000fe20000000f00 */
[----:B------:R-:W-:Y:S01]  /*1f20*/  IMAD.MOV.U32 R41, RZ, RZ, -0x1 ;  /* 0xffffffffff297424 */ /* 0x000fe200078e00ff */
[----:B------:R-:W-:-:S02]  /*1f30*/  MOV R2, 0x1f50 ;  /* 0x00001f5000027802 */ /* 0x000fc40000000f00 */
[----:B------:R-:W-:Y:S05]  /*1f40*/  CALL.REL.NOINC `($__internal_152_$__cuda_sm70_shflsync_bfly_p) ;  /* 0x000001b000007944 */ /* 0x000fea0003c00000 */
[----:B--2---:R-:W-:Y:S01]  /*1f50*/  IMAD.MOV.U32 R2, RZ, RZ, R5 ;  /* 0x000000ffff027224 */ /* 0x004fe200078e0005 */
[----:B-1----:R-:W-:Y:S05]  /*1f60*/  BRA `(.L_x_2851) ;  /* 0xfffff97000007947 */ /* 0x002fea000383ffff */
.L_x_2845:
[----:B-1----:R-:W-:Y:S01]  /*1f70*/  MOV R4, R40 ;  /* 0x0000002800047202 */ /* 0x002fe20000000f00 */
[----:B------:R-:W-:Y:S01]  /*1f80*/  IMAD.MOV.U32 R5, RZ, RZ, 0x8 ;  /* 0x00000008ff057424 */ /* 0x000fe200078e00ff */
[----:B------:R-:W-:Y:S01]  /*1f90*/  MOV R41, 0xffffffff ;  /* 0xffffffff00297802 */ /* 0x000fe20000000f00 */
[----:B------:R-:W-:Y:S01]  /*1fa0*/  IMAD.MOV.U32 R6, RZ, RZ, 0x1f ;  /* 0x0000001fff067424 */ /* 0x000fe200078e00ff */
[----:B------:R-:W-:-:S02]  /*1fb0*/  MOV R2, 0x1fd0 ;  /* 0x00001fd000027802 */ /* 0x000fc40000000f00 */
[----:B------:R-:W-:Y:S05]  /*1fc0*/  CALL.REL.NOINC `($__internal_152_$__cuda_sm70_shflsync_bfly_p) ;  /* 0x0000013000007944 */ /* 0x000fea0003c00000 */
[----:B-12---:R-:W-:Y:S01]  /*1fd0*/  FADD.FTZ R4, R40, R5 ;  /* 0x0000000528047221 */ /* 0x006fe20000010000 */
[----:B------:R-:W-:Y:S01]  /*1fe0*/  MOV R41, 0xffffffff ;  /* 0xffffffff00297802 */ /* 0x000fe20000000f00 */
[----:B------:R-:W-:Y:S01]  /*1ff0*/  IMAD.MOV.U32 R5, RZ, RZ, 0x4 ;  /* 0x00000004ff057424 */ /* 0x000fe200078e00ff */
[----:B------:R-:W-:Y:S01]  /*2000*/  MOV R2, 0x2030 ;  /* 0x0000203000027802 */ /* 0x000fe20000000f00 */
[----:B------:R-:W-:-:S02]  /*2010*/  IMAD.MOV.U32 R6, RZ, RZ, 0x1f ;  /* 0x0000001fff067424 */ /* 0x000fc400078e00ff */
        /* <DEDUP_REMOVED lines=13> */
[----:B-12---:R-:W-:Y:S05]  /*20f0*/  BRA `(.L_x_2852) ;  /* 0xfffff87000007947 */ /* 0x006fea000383ffff */
        .weak           $__internal_152_$__cuda_sm70_shflsync_bfly_p
        .type           $__internal_152_$__cuda_sm70_shflsync_bfly_p,@function
        .size           $__internal_152_$__cuda_sm70_shflsync_bfly_p,(.L_x_3788 - $__internal_152_$__cuda_sm70_shflsync_bfly_p)
$__internal_152_$__cuda_sm70_shflsync_bfly_p:
[----:B------:R-:W-:Y:S01]  /*2100*/  IMAD.MOV.U32 R3, RZ, RZ, 0x0 ;  /* 0x00000000ff037424 */ /* 0x000fe200078e00ff */
[----:B------:R-:W-:Y:S04]  /*2110*/  WARPSYNC R41 ;  /* 0x0000002900007348 */ /* 0x000fe80003800000 */
[----:B------:R1:W2:Y:S01]  /*2120*/  SHFL.BFLY PT, R5, R4, R5, R6 ;  /* 0x0c00000504057389 */ /* 0x0002a200000e0006 */
[----:B------:R-:W-:Y:S05]  /*2130*/  RET.REL.NODEC R2 `(_ZN12tensorrt_llm7kernels32fusedQKNormRopeKernelNTokenHeadsIN3c104HalfES3_Li256ELb1ELi2EEEvPviiifPKvS6_S6_PKlii) ;  /* 0xffffdec002007950 */ /* 0x000fea0003c3ffff */
.L_x_2853:
        /* <DEDUP_REMOVED lines=12> */
.L_x_3788:


//--------------------- .text._ZN12tensorrt_llm7kernels32fusedQKNormRopeKernelNTokenHeadsIN3c104HalfES3_Li128ELb0ELi2EEEvPviiifPKvS6_S6_PKlii --------------------------
	.section	.text._ZN12tensorrt_llm7kernels32fusedQKNormRopeKernelNTokenHeadsIN3c104HalfES3_Li128ELb0ELi2EEEvPviiifPKvS6_S6_PKlii,"ax",@progbits
	.sectioninfo	@"SHI_REGISTERS=38"
	.align	128
        .global         _ZN12tensorrt_llm7kernels32fusedQKNormRopeKernelNTokenHeadsIN3c104HalfES3_Li128ELb0ELi2EEEvPviiifPKvS6_S6_PKlii
        .type           _ZN12tensorrt_llm7kernels32fusedQKNormRopeKernelNTokenHeadsIN3c104HalfES3_Li128ELb0ELi2EEEvPviiifPKvS6_S6_PKlii,@function
        .size           _ZN12tensorrt_llm7kernels32fusedQKNormRopeKernelNTokenHeadsIN3c104HalfES3_Li128ELb0ELi2EEEvPviiifPKvS6_S6_PKlii,(.L_x_3790 - _ZN12tensorrt_llm7kernels32fusedQKNormRopeKernelNTokenHeadsIN3c104HalfES3_Li128ELb0ELi2EEEvPviiifPKvS6_S6_PKlii)
        .other          _ZN12tensorrt_llm7kernels32fusedQKNormRopeKernelNTokenHeadsIN3c104HalfES3_Li128ELb0ELi2EEEvPviiifPKvS6_S6_PKlii,@"STO_CUDA_ENTRY STV_DEFAULT"
_ZN12tensorrt_llm7kernels32fusedQKNormRopeKernelNTokenHeadsIN3c104HalfES3_Li128ELb0ELi2EEEvPviiifPKvS6_S6_PKlii:
.text._ZN12tensorrt_llm7kernels32fusedQKNormRopeKernelNTokenHeadsIN3c104HalfES3_Li128ELb0ELi2EEEvPviiifPKvS6_S6_PKlii:
        /* <DEDUP_REMOVED lines=75> */
.L_x_2858:
        /* <DEDUP_REMOVED lines=45> */
.L_x_2857:
[----:B------:R-:W-:Y:S05]  /*0780*/  BSYNC B1 ;  /* 0x0000000000017941 */ /* 0x000fea0003800000 */
.L_x_2856:
        /* <DEDUP_REMOVED lines=9> */
.L_x_2859:
        /* <DEDUP_REMOVED lines=16> */
.L_x_2855:
[----:B------:R-:W-:Y:S05]  /*0920*/  BSYNC B0 ;  /* 0x0000000000007941 */ /* 0x000fea0003800000 */
.L_x_2854:
        /* <DEDUP_REMOVED lines=36> */
.L_x_2864:
        /* <DEDUP_REMOVED lines=13> */
.L_x_2863:
[----:B------:R-:W-:Y:S05]  /*0c40*/  BSYNC B1 ;  /* 0x0000000000017941 */ /* 0x000fea0003800000 */
.L_x_2862:
        /* <DEDUP_REMOVED lines=23> */
.L_x_2867:
        /* <DEDUP_REMOVED lines=49> */
.L_x_2866:
[----:B------:R-:W-:Y:S05]  /*10d0*/  BSYNC B1 ;  /* 0x0000000000017941 */ /* 0x000fea0003800000 */
.L_x_2865:
        /* <DEDUP_REMOVED lines=32> */
.L_x_2869:
[----:B------:R-:W-:Y:S05]  /*12e0*/  BSYNC B1 ;  /* 0x0000000000017941 */ /* 0x000fea0003800000 */
.L_x_2868:
        /* <DEDUP_REMOVED lines=15> */
.L_x_2861:
[----:B------:R-:W-:Y:S05]  /*13e0*/  BSYNC B0 ;  /* 0x0000000000007941 */ /* 0x000fea0003800000 */
.L_x_2860:
        /* <DEDUP_REMOVED lines=94> */
.L_x_2880:
        /* <DEDUP_REMOVED lines=12> */
.L_x_2881:
        /* <DEDUP_REMOVED lines=9> */
.L_x_2882:
        /* <DEDUP_REMOVED lines=19> */
.L_x_2873:
[----:B------:R-:W-:Y:S05]  /*1c50*/  BSYNC B0 ;  /* 0x0000000000007941 */ /* 0x000fea0003800000 */
.L_x_2872:
        /* <DEDUP_REMOVED lines=8> */
[----:B------:R-:W-:Y:S05]  /*1ce0*/  CALL.REL.NOINC `($__internal_154_$__cuda_sm70_warpsync) ;  /* 0x00000ba000007944 */ /* 0x000fea0003c00000 */
.L_x_2876:
[----:B------:R-:W-:-:S06]  /*1cf0*/  NOP ;  /* 0x0000000000007918 */ /* 0x000fcc0000000000 */
[----:B------:R-:W-:Y:S05]  /*1d00*/  BRA.DIV ~URZ, `(.L_x_2877) ;  /* 0x000008127f007947 */ /* 0x000fea000b800000 */
[----:B------:R-:W-:-:S05]  /*1d10*/  IMAD.U32 R3, RZ, RZ, UR6 ;  /* 0x00000006ff037e24 */ /* 0x000fca000f8e00ff */
[----:B------:R1:W2:Y:S02]  /*1d20*/  SHFL.BFLY PT, R28, R4, R3, 0x1f ;  /* 0x0c001f03041c7589 */ /* 0x0002a400000e0000 */
.L_x_2883:
        /* <DEDUP_REMOVED lines=63> */
.L_x_2884:
        /* <DEDUP_REMOVED lines=15> */
[----:B------:R-:W-:Y:S05]  /*2210*/  CALL.REL.NOINC `($__internal_154_$__cuda_sm70_warpsync) ;  /* 0x0000067000007944 */ /* 0x000fea0003c00000 */
.L_x_2879:
[----:B------:R-:W-:-:S06]  /*2220*/  NOP ;  /* 0x0000000000007918 */ /* 0x000fcc0000000000 */
.L_x_2875:
[----:B------:R-:W-:Y:S05]  /*2230*/  BSYNC B0 ;  /* 0x0000000000007941 */ /* 0x000fea0003800000 */
.L_x_2874:
        /* <DEDUP_REMOVED lines=16> */
.L_x_2870:
[----:B------:R-:W-:Y:S01]  /*2340*/  IMAD.MOV.U32 R28, RZ, RZ, 0x10 ;  /* 0x00000010ff1c7424 */ /* 0x000fe200078e00ff */
[----:B------:R-:W-:Y:S01]  /*2350*/  MOV R30, 0xffffffff ;  /* 0xffffffff001e7802 */ /* 0x000fe20000000f00 */
[----:B------:R-:W-:Y:S01]  /*2360*/  IMAD.MOV.U32 R33, RZ, RZ, 0x1f ;  /* 0x0000001fff217424 */ /* 0x000fe200078e00ff */
[----:B------:R-:W-:Y:S02]  /*2370*/  MOV R2, 0x2390 ;  /* 0x0000239000027802 */ /* 0x000fe40000000f00 */
[----:B------:R-:W-:Y:S05]  /*2380*/  CALL.REL.NOINC `($__internal_153_$__cuda_sm70_shflsync_bfly_p) ;  /* 0x000004c000007944 */ /* 0x000fea0003c00000 */
[----:B-12---:R-:W-:Y:S05]  /*2390*/  BRA `(.L_x_2881) ;  /* 0xfffff6f000007947 */ /* 0x006fea000383ffff */
.L_x_2871:
[----:B------:R-:W-:Y:S01]  /*23a0*/  IMAD.MOV.U32 R28, RZ, RZ, 0x8 ;  /* 0x00000008ff1c7424 */ /* 0x000fe200078e00ff */
[----:B------:R-:W-:Y:S01]  /*23b0*/  MOV R30, 0xffffffff ;  /* 0xffffffff001e7802 */ /* 0x000fe20000000f00 */
[----:B------:R-:W-:Y:S01]  /*23c0*/  IMAD.MOV.U32 R33, RZ, RZ, 0x1f ;  /* 0x0000001fff217424 */ /* 0x000fe200078e00ff */
[----:B------:R-:W-:Y:S02]  /*23d0*/  MOV R2, 0x23f0 ;  /* 0x000023f000027802 */ /* 0x000fe40000000f00 */
[----:B------:R-:W-:Y:S05]  /*23e0*/  CALL.REL.NOINC `($__internal_153_$__cuda_sm70_shflsync_bfly_p) ;  /* 0x0000046000007944 */ /* 0x000fea0003c00000 */
[----:B-12---:R-:W-:Y:S01]  /*23f0*/  FADD.FTZ R31, R31, R28 ;  /* 0x0000001c1f1f7221 */ /* 0x006fe20000010000 */
[----:B------:R-:W-:Y:S01]  /*2400*/  MOV R30, 0xffffffff ;  /* 0xffffffff001e7802 */ /* 0x000fe20000000f00 */
[----:B------:R-:W-:Y:S01]  /*2410*/  IMAD.MOV.U32 R28, RZ, RZ, 0x4 ;  /* 0x00000004ff1c7424 */ /* 0x000fe200078e00ff */
[----:B------:R-:W-:Y:S01]  /*2420*/  MOV R2, 0x2450 ;  /* 0x0000245000027802 */ /* 0x000fe20000000f00 */
[----:B------:R-:W-:-:S02]  /*2430*/  IMAD.MOV.U32 R33, RZ, RZ, 0x1f ;  /* 0x0000001fff217424 */ /* 0x000fc400078e00ff */
        /* <DEDUP_REMOVED lines=13> */
[----:B-12---:R-:W-:Y:S05]  /*2510*/  BRA `(.L_x_2882) ;  /* 0xfffff60000007947 */ /* 0x006fea000383ffff */
.L_x_2877:
[----:B------:R-:W-:Y:S01]  /*2520*/  HFMA2.MMA R33, -RZ, RZ, 0, 1.847743988037109375e-06 ;  /* 0x0000001fff217435 */ /* 0x000fe200000001ff */
[----:B------:R-:W-:Y:S01]  /*2530*/  IMAD.MOV.U32 R31, RZ, RZ, R4 ;  /* 0x000000ffff1f7224 */ /* 0x000fe200078e0004 */
[----:B------:R-:W-:Y:S01]  /*2540*/  MOV R2, 0x2580 ;  /* 0x0000258000027802 */ /* 0x000fe20000000f00 */
[----:B------:R-:W-:-:S02]  /*2550*/  IMAD.U32 R28, RZ, RZ, UR6 ;  /* 0x00000006ff1c7e24 */ /* 0x000fc4000f8e00ff */
[----:B------:R-:W-:Y:S02]  /*2560*/  IMAD.MOV.U32 R30, RZ, RZ, -0x1 ;  /* 0xffffffffff1e7424 */ /* 0x000fe400078e00ff */
[----:B------:R-:W-:Y:S05]  /*2570*/  CALL.REL.NOINC `($__internal_153_$__cuda_sm70_shflsync_bfly_p) ;  /* 0x000002d000007944 */ /* 0x000fea0003c00000 */
[----:B-12---:R-:W-:Y:S05]  /*2580*/  BRA `(.L_x_2883) ;  /* 0xfffff7a000007947 */ /* 0x006fea000383ffff */
.L_x_2878:
[----:B------:R-:W-:Y:S01]  /*2590*/  IMAD.MOV.U32 R31, RZ, RZ, R5 ;  /* 0x000000ffff1f7224 */ /* 0x000fe200078e0005 */
[----:B------:R-:W-:Y:S01]  /*25a0*/  MOV R28, UR6 ;  /* 0x00000006001c7c02 */ /* 0x000fe20008000f00 */
[----:B------:R-:W-:Y:S01]  /*25b0*/  IMAD.MOV.U32 R33, RZ, RZ, 0x1f ;  /* 0x0000001fff217424 */ /* 0x000fe200078e00ff */
[----:B------:R-:W-:Y:S01]  /*25c0*/  MOV R2, 0x25f0 ;  /* 0x000025f000027802 */ /* 0x000fe20000000f00 */
[----:B------:R-:W-:Y:S02]  /*25d0*/  IMAD.MOV.U32 R30, RZ, RZ, -0x1 ;  /* 0xffffffffff1e7424 */ /* 0x000fe400078e00ff */
[----:B------:R-:W-:Y:S05]  /*25e0*/  CALL.REL.NOINC `($__internal_153_$__cuda_sm70_shflsync_bfly_p) ;  /* 0x0000026000007944 */ /* 0x000fea0003c00000 */
        /* <DEDUP_REMOVED lines=17> */
[----:B------:R-:W-:Y:S05]  /*2700*/  CALL.REL.NOINC `($__internal_153_$__cuda_sm70_shflsync_bfly_p) ;  /* 0x0000014000007944 */ /* 0x000fea0003c00000 */
        /* <DEDUP_REMOVED lines=17> */
[----:B------:R-:W-:Y:S05]  /*2820*/  CALL.REL.NOINC `($__internal_153_$__cuda_sm70_shflsync_bfly_p) ;  /* 0x0000002000007944 */ /* 0x000fea0003c00000 */
[----:B--2---:R-:W-:Y:S01]  /*2830*/  IMAD.MOV.U32 R2, RZ, RZ, R28 ;  /* 0x000000ffff027224 */ /* 0x004fe200078e001c */
[----:B-1----:R-:W-:Y:S05]  /*2840*/  BRA `(.L_x_2884) ;  /* 0xfffff8d000007947 */ /* 0x002fea000383ffff */
        .weak           $__internal_153_$__cuda_sm70_shflsync_bfly_p
        .type           $__internal_153_$__cuda_sm70_shflsync_bfly_p,@function
        .size           $__internal_153_$__cuda_sm70_shflsync_bfly_p,($__internal_154_$__cuda_sm70_warpsync - $__internal_153_$__cuda_sm70_shflsync_bfly_p)
$__internal_153_$__cuda_sm70_shflsync_bfly_p:
[----:B------:R-:W-:Y:S01]  /*2850*/  MOV R3, 0x0 ;  /* 0x0000000000037802 */ /* 0x000fe20000000f00 */
[----:B------:R-:W-:Y:S04]  /*2860*/  WARPSYNC R30 ;  /* 0x0000001e00007348 */ /* 0x000fe80003800000 */
[----:B------:R1:W2:Y:S01]  /*2870*/  SHFL.BFLY PT, R28, R31, R28, R33 ;  /* 0x0c00001c1f1c7389 */ /* 0x0002a200000e0021 */
[----:B------:R-:W-:Y:S05]  /*2880*/  RET.REL.NODEC R2 `(_ZN12tensorrt_llm7kernels32fusedQKNormRopeKernelNTokenHeadsIN3c104HalfES3_Li128ELb0ELi2EEEvPviiifPKvS6_S6_PKlii) ;  /* 0xffffd77002007950 */ /* 0x000fea0003c3ffff */
        .weak           $__internal_154_$__cuda_sm70_warpsync
        .type           $__internal_154_$__cuda_sm70_warpsync,@function
        .size           $__internal_154_$__cuda_sm70_warpsync,(.L_x_3790 - $__internal_154_$__cuda_sm70_warpsync)
$__internal_154_$__cuda_sm70_warpsync:
[----:B------:R-:W-:Y:S04]  /*2890*/  WARPSYNC R3 ;  /* 0x0000000300007348 */ /* 0x000fe80003800000 */
[----:B------:R-:W-:-:S04]  /*28a0*/  IMAD.MOV.U32 R3, RZ, RZ, 0x0 ;  /* 0x00000000ff037424 */ /* 0x000fc800078e00ff */
[----:B------:R-:W-:Y:S05]  /*28b0*/  RET.REL.NODEC R2 `(_ZN12tensorrt_llm7kernels32fusedQKNormRopeKernelNTokenHeadsIN3c104HalfES3_Li128ELb0ELi2EEEvPviiifPKvS6_S6_PKlii) ;  /* 0xffffd74002007950 */ /* 0x000fea0003c3ffff */
.L_x_2885:
        /* <DEDUP_REMOVED lines=12> */
.L_x_3790:


//--------------------- .text._ZN12tensorrt_llm7kernels32fusedQKNormRopeKernelNTokenHeadsIN3c104HalfES3_Li128ELb1ELi2EEEvPviiifPKvS6_S6_PKlii --------------------------
	.section	.text._ZN12tensorrt_llm7kernels32fusedQKNormRopeKernelNTokenHeadsIN3c104HalfES3_Li128ELb1ELi2EEEvPviiifPKvS6_S6_PKlii,"ax",@progbits
	.sectioninfo	@"SHI_REGISTERS=40"
	.align	128
        .global         _ZN12tensorrt_llm7kernels32fusedQKNormRopeKernelNTokenHeadsIN3c104HalfES3_Li128ELb1ELi2EEEvPviiifPKvS6_S6_PKlii
        .type           _ZN12tensorrt_llm7kernels32fusedQKNormRopeKernelNTokenHeadsIN3c104HalfES3_Li128ELb1ELi2EEEvPviiifPKvS6_S6_PKlii,@function
        .size           _ZN12tensorrt_llm7kernels32fusedQKNormRopeKernelNTokenHeadsIN3c104HalfES3_Li128ELb1ELi2EEEvPviiifPKvS6_S6_PKlii,(.L_x_3791 - _ZN12tensorrt_llm7kernels32fusedQKNormRopeKernelNTokenHeadsIN3c104HalfES3_Li128ELb1ELi2EEEvPviiifPKvS6_S6_PKlii)
        .other          _ZN12tensorrt_llm7kernels32fusedQKNormRopeKernelNTokenHeadsIN3c104HalfES3_Li128ELb1ELi2EEEvPviiifPKvS6_S6_PKlii,@"STO_CUDA_ENTRY STV_DEFAULT"
_ZN12tensorrt_llm7kernels32fusedQKNormRopeKernelNTokenHeadsIN3c104HalfES3_Li128ELb1ELi2EEEvPviiifPKvS6_S6_PKlii:
.text._ZN12tensorrt_llm7kernels32fusedQKNormRopeKernelNTokenHeadsIN3c104HalfES3_Li128ELb1ELi2EEEvPviiifPKvS6_S6_PKlii:
        /* <DEDUP_REMOVED lines=74> */
.L_x_2890:
        /* <DEDUP_REMOVED lines=14> */
[----:B------:R-:W-:Y:S02]  /*0580*/  SEL R10, R5, R14, !P2 ;  /* 0x0000000e050a7207 */ /* 0x000fe40005000000 */
[----:B------:R-:W-:Y:S01]  /*0590*/  IADD3 R7, R11, -R12, RZ ;  /* 0x8000000c0b077210 */ /* 0x000fe20007ffe0ff */
[----:B------:R-:W-:Y:S01]  /*05a0*/  IMAD.IADD R8, R13, 0x1, -R22 ;  /* 0x000000010d087824 */ /* 0x000fe200078e0a16 */
[-C--:B------:R-:W-:Y:S01]  /*05b0*/  SEL R12, R5, R14.reuse, !P3 ;  /* 0x0000000e050c7207 */ /* 0x080fe20005800000 */
[----:B------:R-:W-:Y:S01]  /*05c0*/  IMAD R10, R21, 0x4, R10 ;  /* 0x00000004150a7824 */ /* 0x000fe200078e020a */
[CC--:B------:R-:W-:Y:S02]  /*05d0*/  SEL R22, R5.reuse, R14.reuse, !P4 ;  /* 0x0000000e05167207 */ /* 0x0c0fe40006000000 */
[----:B------:R-:W-:Y:S01]  /*05e0*/  SEL R24, R5, R14, !P5 ;  /* 0x0000000e05187207 */ /* 0x000fe20006800000 */
[----:B------:R-:W-:Y:S01]  /*05f0*/  IMAD R9, R9, 0x80, R10 ;  /* 0x0000008009097824 */ /* 0x000fe200078e020a */
[C---:B------:R-:W-:Y:S01]  /*0600*/  LEA R11, R21.reuse, R12, 0x2 ;  /* 0x0000000c150b7211 */ /* 0x040fe200078e10ff */
[C---:B------:R-:W-:Y:S01]  /*0610*/  IMAD R22, R21.reuse, 0x4, R22 ;  /* 0x0000000415167824 */ /* 0x040fe200078e0216 */
[----:B------:R-:W-:Y:S01]  /*0620*/  IADD3 R20, R20, -0x4, RZ ;  /* 0xfffffffc14147810 */ /* 0x000fe20007ffe0ff */
[----:B------:R-:W-:Y:S01]  /*0630*/  IMAD R25, R21, 0x4, R24 ;  /* 0x0000000415197824 */ /* 0x000fe200078e0218 */
[----:B------:R-:W-:Y:S01]  /*0640*/  LEA R11, R6, R11, 0x7 ;  /* 0x0000000b060b7211 */ /* 0x000fe200078e38ff */
[----:B------:R-:W-:Y:S01]  /*0650*/  IMAD.MOV.U32 R12, RZ, RZ, 0x2 ;  /* 0x00000002ff0c7424 */ /* 0x000fe200078e00ff */
        /* <DEDUP_REMOVED lines=17> */
.L_x_2889:
[----:B------:R-:W-:Y:S05]  /*0770*/  BSYNC B1 ;  /* 0x0000000000017941 */ /* 0x000fea0003800000 */
.L_x_2888:
        /* <DEDUP_REMOVED lines=9> */
.L_x_2891:
        /* <DEDUP_REMOVED lines=16> */
.L_x_2887:
[----:B------:R-:W-:Y:S05]  /*0910*/  BSYNC B0 ;  /* 0x0000000000007941 */ /* 0x000fea0003800000 */
.L_x_2886:
[----:B------:R-:W-:Y:S01]  /*0920*/  HFMA2.MMA R5, -RZ, RZ, 0, 1.1920928955078125e-07 ;  /* 0x00000002ff057435 */ /* 0x000fe200000001ff */
[----:B------:R-:W-:Y:S01]  /*0930*/  IMAD.MOV.U32 R0, RZ, RZ, c[0x0][0x19c] ;  /* 0x00006700ff007624 */ /* 0x000fe200078e00ff */
[----:B------:R-:W0:Y:S01]  /*0940*/  LDGDEPBAR ;  /* 0x00000000000079af */ /* 0x000e220000000000 */
[----:B------:R-:W-:Y:S07]  /*0950*/  BSSY B0, `(.L_x_2892) ;  /* 0x00000a6000007945 */ /* 0x000fee0003800000 */
        /* <DEDUP_REMOVED lines=31> */
.L_x_2896:
        /* <DEDUP_REMOVED lines=13> */
.L_x_2895:
[----:B------:R-:W-:Y:S05]  /*0c20*/  BSYNC B1 ;  /* 0x0000000000017941 */ /* 0x000fea0003800000 */
.L_x_2894:
        /* <DEDUP_REMOVED lines=22> */
.L_x_2899:
        /* <DEDUP_REMOVED lines=49> */
.L_x_2898:
[----:B------:R-:W-:Y:S05]  /*10a0*/  BSYNC B1 ;  /* 0x0000000000017941 */ /* 0x000fea0003800000 */
.L_x_2897:
        /* <DEDUP_REMOVED lines=32> */
.L_x_2901:
[----:B------:R-:W-:Y:S05]  /*12b0*/  BSYNC B1 ;  /* 0x0000000000017941 */ /* 0x000fea0003800000 */
.L_x_2900:
        /* <DEDUP_REMOVED lines=15> */
.L_x_2893:
[----:B------:R-:W-:Y:S05]  /*13b0*/  BSYNC B0 ;  /* 0x0000000000007941 */ /* 0x000fea0003800000 */
.L_x_2892:
        /* <DEDUP_REMOVED lines=40> */
.L_x_2908:
        /* <DEDUP_REMOVED lines=12> */
.L_x_2909:
        /* <DEDUP_REMOVED lines=9> */
.L_x_2910:
        /* <DEDUP_REMOVED lines=20> */
.L_x_2905:
[----:B------:R-:W-:Y:S05]  /*18d0*/  BSYNC B0 ;  /* 0x0000000000007941 */ /* 0x000fea0003800000 */
.L_x_2904:
        /* <DEDUP_REMOVED lines=19> */
.L_x_2907:
[----:B------:R-:W-:Y:S05]  /*1a10*/  BSYNC B0 ;  /* 0x0000000000007941 */ /* 0x000fea0003800000 */
.L_x_2906:
        /* <DEDUP_REMOVED lines=16> */
.L_x_2902:
[----:B------:R-:W-:Y:S01]  /*1b20*/  IMAD.MOV.U32 R25, RZ, RZ, 0x10 ;  /* 0x00000010ff197424 */ /* 0x000fe200078e00ff */
[----:B------:R-:W-:Y:S01]  /*1b30*/  MOV R28, 0x1b70 ;  /* 0x00001b70001c7802 */ /* 0x000fe20000000f00 */
[----:B------:R-:W-:Y:S02]  /*1b40*/  IMAD.MOV.U32 R24, RZ, RZ, 0x1f ;  /* 0x0000001fff187424 */ /* 0x000fe400078e00ff */
[----:B------:R-:W-:Y:S02]  /*1b50*/  IMAD.MOV.U32 R15, RZ, RZ, -0x1 ;  /* 0xffffffffff0f7424 */ /* 0x000fe400078e00ff */
[----:B------:R-:W-:Y:S05]  /*1b60*/  CALL.REL.NOINC `($__internal_155_$__cuda_sm70_shflsync_bfly_p) ;  /* 0x000001a000007944 */ /* 0x000fea0003c00000 */
[----:B-12---:R-:W-:Y:S05]  /*1b70*/  BRA `(.L_x_2909) ;  /* 0xfffffb8000007947 */ /* 0x006fea000383ffff */
.L_x_2903:
[----:B------:R-:W-:Y:S01]  /*1b80*/  MOV R25, 0x8 ;  /* 0x0000000800197802 */ /* 0x000fe20000000f00 */
[----:B------:R-:W-:Y:S01]  /*1b90*/  IMAD.MOV.U32 R24, RZ, RZ, 0x1f ;  /* 0x0000001fff187424 */ /* 0x000fe200078e00ff */
[----:B------:R-:W-:Y:S01]  /*1ba0*/  MOV R28, 0x1bd0 ;  /* 0x00001bd0001c7802 */ /* 0x000fe20000000f00 */
[----:B------:R-:W-:Y:S02]  /*1bb0*/  IMAD.MOV.U32 R15, RZ, RZ, -0x1 ;  /* 0xffffffffff0f7424 */ /* 0x000fe400078e00ff */
[----:B------:R-:W-:Y:S05]  /*1bc0*/  CALL.REL.NOINC `($__internal_155_$__cuda_sm70_shflsync_bfly_p) ;  /* 0x0000014000007944 */ /* 0x000fea0003c00000 */
[----:B-12---:R-:W-:Y:S01]  /*1bd0*/  FADD.FTZ R27, R27, R24 ;  /* 0x000000181b1b7221 */ /* 0x006fe20000010000 */
[----:B------:R-:W-:Y:S01]  /*1be0*/  HFMA2.MMA R24, -RZ, RZ, 0, 1.847743988037109375e-06 ;  /* 0x0000001fff187435 */ /* 0x000fe200000001ff */
[----:B------:R-:W-:Y:S01]  /*1bf0*/  IMAD.MOV.U32 R25, RZ, RZ, 0x4 ;  /* 0x00000004ff197424 */ /* 0x000fe200078e00ff */
[----:B------:R-:W-:Y:S01]  /*1c00*/  MOV R28, 0x1c30 ;  /* 0x00001c30001c7802 */ /* 0x000fe20000000f00 */
[----:B------:R-:W-:-:S03]  /*1c10*/  IMAD.MOV.U32 R15, RZ, RZ, -0x1 ;  /* 0xffffffffff0f7424 */ /* 0x000fc600078e00ff */
[----:B------:R-:W-:Y:S05]  /*1c20*/  CALL.REL.NOINC `($__internal_155_$__cuda_sm70_shflsync_bfly_p) ;  /* 0x000000e000007944 */ /* 0x000fea0003c00000 */
[----:B-12---:R-:W-:Y:S01]  /*1c30*/  FADD.FTZ R27, R27, R24 ;  /* 0x000000181b1b7221 */ /* 0x006fe20000010000 */
[----:B------:R-:W-:Y:S01]  /*1c40*/  MOV R15, 0xffffffff ;  /* 0xffffffff000f7802 */ /* 0x000fe20000000f00 */
[----:B------:R-:W-:Y:S01]  /*1c50*/  IMAD.MOV.U32 R25, RZ, RZ, 0x2 ;  /* 0x00000002ff197424 */ /* 0x000fe200078e00ff */
[----:B------:R-:W-:Y:S01]  /*1c60*/  MOV R28, 0x1c90 ;  /* 0x00001c90001c7802 */ /* 0x000fe20000000f00 */
[----:B------:R-:W-:-:S02]  /*1c70*/  IMAD.MOV.U32 R24, RZ, RZ, 0x1f ;  /* 0x0000001fff187424 */ /* 0x000fc400078e00ff */
[----:B------:R-:W-:Y:S05]  /*1c80*/  CALL.REL.NOINC `($__internal_155_$__cuda_sm70_shflsync_bfly_p) ;  /* 0x0000008000007944 */ /* 0x000fea0003c00000 */
[----:B--2---:R-:W-:Y:S01]  /*1c90*/  FADD.FTZ R29, R27, R24 ;  /* 0x000000181b1d7221 */ /* 0x004fe20000010000 */
[----:B------:R-:W-:Y:S01]  /*1ca0*/  MOV R28, 0x1d00 ;  /* 0x00001d00001c7802 */ /* 0x000fe20000000f00 */
[----:B-1----:R-:W-:-:S02]  /*1cb0*/  IMAD.MOV.U32 R25, RZ, RZ, 0x1 ;  /* 0x00000001ff197424 */ /* 0x002fc400078e00ff */
[----:B------:R-:W-:Y:S01]  /*1cc0*/  IMAD.MOV.U32 R24, RZ, RZ, 0x1f ;  /* 0x0000001fff187424 */ /* 0x000fe200078e00ff */
[----:B------:R-:W-:Y:S01]  /*1cd0*/  MOV R27, R29 ;  /* 0x0000001d001b7202 */ /* 0x000fe20000000f00 */
[----:B------:R-:W-:Y:S02]  /*1ce0*/  IMAD.MOV.U32 R15, RZ, RZ, -0x1 ;  /* 0xffffffffff0f7424 */ /* 0x000fe400078e00ff */
[----:B------:R-:W-:Y:S05]  /*1cf0*/  CALL.REL.NOINC `($__internal_155_$__cuda_sm70_shflsync_bfly_p) ;  /* 0x0000001000007944 */ /* 0x000fea0003c00000 */
[----:B-12---:R-:W-:Y:S05]  /*1d00*/  BRA `(.L_x_2910) ;  /* 0xfffffa8000007947 */ /* 0x006fea000383ffff */
        .weak           $__internal_155_$__cuda_sm70_shflsync_bfly_p
        .type           $__internal_155_$__cuda_sm70_shflsync_bfly_p,@function
        .size           $__internal_155_$__cuda_sm70_shflsync_bfly_p,(.L_x_3791 - $__internal_155_$__cuda_sm70_shflsync_bfly_p)
$__internal_155_$__cuda_sm70_shflsync_bfly_p:
[----:B------:R-:W-:Y:S01]  /*1d10*/  IMAD.MOV.U32 R30, RZ, RZ, R28 ;  /* 0x000000ffff1e7224 */ /* 0x000fe200078e001c */
[----:B------:R-:W-:Y:S04]  /*1d20*/  WARPSYNC R15 ;  /* 0x0000000f00007348 */ /* 0x000fe80003800000 */
[----:B------:R-:W-:Y:S01]  /*1d30*/  IMAD.MOV.U32 R31, RZ, RZ, 0x0 ;  /* 0x00000000ff1f7424 */ /* 0x000fe200078e00ff */
[----:B------:R1:W2:Y:S03]  /*1d40*/  SHFL.BFLY PT, R24, R27, R25, R24 ;  /* 0x0c0000191b187389 */ /* 0x0002a600000e0018 */
[----:B------:R-:W-:Y:S05]  /*1d50*/  RET.REL.NODEC R30 `(_ZN12tensorrt_llm7kernels32fusedQKNormRopeKernelNTokenHeadsIN3c104HalfES3_Li128ELb1ELi2EEEvPviiifPKvS6_S6_PKlii) ;  /* 0xffffe2a01e007950 */ /* 0x000fea0003c3ffff */
.L_x_2911:
        /* <DEDUP_REMOVED lines=10> */
.L_x_3791:


//--------------------- .text._ZN12tensorrt_llm7kernels32fusedQKNormRopeKernelNTokenHeadsIN3c104HalfES3_Li64ELb0ELi2EEEvPviiifPKvS6_S6_PKlii --------------------------
	.section	.text._ZN12tensorrt_llm7kernels32fusedQKNormRopeKernelNTokenHeadsIN3c104HalfES3_Li64ELb0ELi2EEEvPviiifPKvS6_S6_PKlii,"ax",@progbits
	.sectioninfo	@"SHI_REGISTERS=32"
	.align	128
        .global         _ZN12tensorrt_llm7kernels32fusedQKNormRopeKernelNTokenHeadsIN3c104HalfES3_Li64ELb0ELi2EEEvPviiifPKvS6_S6_PKlii
        .type           _ZN12tensorrt_llm7kernels32fusedQKNormRopeKernelNTokenHeadsIN3c104HalfES3_Li64ELb0ELi2EEEvPviiifPKvS6_S6_PKlii,@function
        .size           _ZN12tensorrt_llm7kernels32fusedQKNormRopeKernelNTokenHeadsIN3c104HalfES3_Li64ELb0ELi2EEEvPviiifPKvS6_S6_PKlii,(.L_x_3793 - _ZN12tensorrt_llm7kernels32fusedQKNormRopeKernelNTokenHeadsIN3c104HalfES3_Li64ELb0ELi2EEEvPviiifPKvS6_S6_PKlii)
        .other          _ZN12tensorrt_llm7kernels32fusedQKNormRopeKernelNTokenHeadsIN3c104HalfES3_Li64ELb0ELi2EEEvPviiifPKvS6_S6_PKlii,@"STO_CUDA_ENTRY STV_DEFAULT"
_ZN12tensorrt_llm7kernels32fusedQKNormRopeKernelNTokenHeadsIN3c104HalfES3_Li64ELb0ELi2EEEvPviiifPKvS6_S6_PKlii:
.text._ZN12tensorrt_llm7kernels32fusedQKNormRopeKernelNTokenHeadsIN3c104HalfES3_Li64ELb0ELi2EEEvPviiifPKvS6_S6_PKlii:
        /* <DEDUP_REMOVED lines=74> */
.L_x_2916:
        /* <DEDUP_REMOVED lines=45> */
.L_x_2915:
[----:B------:R-:W-:Y:S05]  /*0770*/  BSYNC B1 ;  /* 0x0000000000017941 */ /* 0x000fea0003800000 */
.L_x_2914:
        /* <DEDUP_REMOVED lines=9> */
.L_x_2917:
        /* <DEDUP_REMOVED lines=16> */
.L_x_2913:
[----:B------:R-:W-:Y:S05]  /*0910*/  BSYNC B0 ;  /* 0x0000000000007941 */ /* 0x000fea0003800000 */
.L_x_2912:
        /* <DEDUP_REMOVED lines=35> */
.L_x_2922:
        /* <DEDUP_REMOVED lines=13> */
.L_x_2921:
[----:B------:R-:W-:Y:S05]  /*0c20*/  BSYNC B1 ;  /* 0x0000000000017941 */ /* 0x000fea0003800000 */
.L_x_2920:
        /* <DEDUP_REMOVED lines=22> */
.L_x_2925:
        /* <DEDUP_REMOVED lines=49> */
.L_x_2924:
[----:B------:R-:W-:Y:S05]  /*10a0*/  BSYNC B1 ;  /* 0x0000000000017941 */ /* 0x000fea0003800000 */
.L_x_2923:
        /* <DEDUP_REMOVED lines=32> */
.L_x_2927:
[----:B------:R-:W-:Y:S05]  /*12b0*/  BSYNC B1 ;  /* 0x0000000000017941 */ /* 0x000fea0003800000 */
.L_x_2926:
        /* <DEDUP_REMOVED lines=15> */
.L_x_2919:
[----:B------:R-:W-:Y:S05]  /*13b0*/  BSYNC B0 ;  /* 0x0000000000007941 */ /* 0x000fea0003800000 */
.L_x_2918:
        /* <DEDUP_REMOVED lines=54> */
.L_x_2938:
        /* <DEDUP_REMOVED lines=8> */
.L_x_2939:
        /* <DEDUP_REMOVED lines=9> */
.L_x_2940:
        /* <DEDUP_REMOVED lines=13> */
.L_x_2931:
[----:B------:R-:W-:Y:S05]  /*1900*/  BSYNC B0 ;  /* 0x0000000000007941 */ /* 0x000fea0003800000 */
.L_x_2930:
        /* <DEDUP_REMOVED lines=8> */
[----:B------:R-:W-:Y:S05]  /*1990*/  CALL.REL.NOINC `($__internal_157_$__cuda_sm70_warpsync) ;  /* 0x0000078000007944 */ /* 0x000fea0003c00000 */
.L_x_2934:
[----:B------:R-:W-:-:S06]  /*19a0*/  NOP ;  /* 0x0000000000007918 */ /* 0x000fcc0000000000 */
[----:B------:R-:W-:Y:S05]  /*19b0*/  BRA.DIV ~URZ, `(.L_x_2935) ;  /* 0x000006327f007947 */ /* 0x000fea000b800000 */
[----:B------:R1:W2:Y:S02]  /*19c0*/  SHFL.BFLY PT, R23, R20, R17, 0x1f ;  /* 0x0c001f1114177589 */ /* 0x0002a400000e0000 */
.L_x_2941:
        /* <DEDUP_REMOVED lines=36> */
.L_x_2942:
        /* <DEDUP_REMOVED lines=14> */
[----:B------:R-:W-:Y:S05]  /*1cf0*/  CALL.REL.NOINC `($__internal_157_$__cuda_sm70_warpsync) ;  /* 0x0000042000007944 */ /* 0x000fea0003c00000 */
.L_x_2937:
[----:B------:R-:W-:-:S06]  /*1d00*/  NOP ;  /* 0x0000000000007918 */ /* 0x000fcc0000000000 */
.L_x_2933:
[----:B------:R-:W-:Y:S05]  /*1d10*/  BSYNC B0 ;  /* 0x0000000000007941 */ /* 0x000fea0003800000 */
.L_x_2932:
        /* <DEDUP_REMOVED lines=15> */
.L_x_2928:
[----:B------:R-:W-:Y:S01]  /*1e10*/  IMAD.MOV.U32 R26, RZ, RZ, 0x10 ;  /* 0x00000010ff1a7424 */ /* 0x000fe200078e00ff */
[----:B------:R-:W-:Y:S01]  /*1e20*/  MOV R2, 0x1e60 ;  /* 0x00001e6000027802 */ /* 0x000fe20000000f00 */
[----:B------:R-:W-:Y:S02]  /*1e30*/  IMAD.MOV.U32 R25, RZ, RZ, 0x1f ;  /* 0x0000001fff197424 */ /* 0x000fe400078e00ff */
[----:B------:R-:W-:Y:S02]  /*1e40*/  IMAD.MOV.U32 R24, RZ, RZ, -0x1 ;  /* 0xffffffffff187424 */ /* 0x000fe400078e00ff */
[----:B------:R-:W-:Y:S05]  /*1e50*/  CALL.REL.NOINC `($__internal_156_$__cuda_sm70_shflsync_bfly_p) ;  /* 0x0000028000007944 */ /* 0x000fea0003c00000 */
[----:B-12---:R-:W-:Y:S05]  /*1e60*/  BRA `(.L_x_2939) ;  /* 0xfffff93000007947 */ /* 0x006fea000383ffff */
.L_x_2929:
[----:B------:R-:W-:Y:S01]  /*1e70*/  HFMA2.MMA R26, -RZ, RZ, 0, 4.76837158203125e-07 ;  /* 0x00000008ff1a7435 */ /* 0x000fe200000001ff */
[----:B------:R-:W-:Y:S01]  /*1e80*/  IMAD.MOV.U32 R25, RZ, RZ, 0x1f ;  /* 0x0000001fff197424 */ /* 0x000fe200078e00ff */
[----:B------:R-:W-:Y:S01]  /*1e90*/  MOV R2, 0x1ec0 ;  /* 0x00001ec000027802 */ /* 0x000fe20000000f00 */
[----:B------:R-:W-:-:S03]  /*1ea0*/  IMAD.MOV.U32 R24, RZ, RZ, -0x1 ;  /* 0xffffffffff187424 */ /* 0x000fc600078e00ff */
[----:B------:R-:W-:Y:S05]  /*1eb0*/  CALL.REL.NOINC `($__internal_156_$__cuda_sm70_shflsync_bfly_p) ;  /* 0x0000022000007944 */ /* 0x000fea0003c00000 */
[----:B-12---:R-:W-:Y:S01]  /*1ec0*/  FADD.FTZ R23, R23, R25 ;  /* 0x0000001917177221 */ /* 0x006fe20000010000 */
[----:B------:R-:W-:Y:S01]  /*1ed0*/  MOV R25, 0x1f ;  /* 0x0000001f00197802 */ /* 0x000fe20000000f00 */
[----:B------:R-:W-:Y:S01]  /*1ee0*/  IMAD.MOV.U32 R26, RZ, RZ, 0x4 ;  /* 0x00000004ff1a7424 */ /* 0x000fe200078e00ff */
[----:B------:R-:W-:Y:S01]  /*1ef0*/  MOV R2, 0x1f20 ;  /* 0x00001f2000027802 */ /* 0x000fe20000000f00 */
[----:B------:R-:W-:-:S02]  /*1f00*/  IMAD.MOV.U32 R24, RZ, RZ, -0x1 ;  /* 0xffffffffff187424 */ /* 0x000fc400078e00ff */
[----:B------:R-:W-:Y:S05]  /*1f10*/  CALL.REL.NOINC `($__internal_156_$__cuda_sm70_shflsync_bfly_p) ;  /* 0x000001c000007944 */ /* 0x000fea0003c00000 */
[----:B-12---:R-:W-:Y:S01]  /*1f20*/  FADD.FTZ R23, R23, R25 ;  /* 0x0000001917177221 */ /* 0x006fe20000010000 */
[----:B------:R-:W-:Y:S01]  /*1f30*/  MOV R24, 0xffffffff ;  /* 0xffffffff00187802 */ /* 0x000fe20000000f00 */
[----:B------:R-:W-:Y:S01]  /*1f40*/  IMAD.MOV.U32 R26, RZ, RZ, 0x2 ;  /* 0x00000002ff1a7424 */ /* 0x000fe200078e00ff */
[----:B------:R-:W-:Y:S01]  /*1f50*/  MOV R2, 0x1f80 ;  /* 0x00001f8000027802 */ /* 0x000fe20000000f00 */
[----:B------:R-:W-:-:S02]  /*1f60*/  IMAD.MOV.U32 R25, RZ, RZ, 0x1f ;  /* 0x0000001fff197424 */ /* 0x000fc400078e00ff */
[----:B------:R-:W-:Y:S05]  /*1f70*/  CALL.REL.NOINC `($__internal_156_$__cuda_sm70_shflsync_bfly_p) ;  /* 0x0000016000007944 */ /* 0x000fea0003c00000 */
[----:B-12---:R-:W-:Y:S01]  /*1f80*/  FADD.FTZ R23, R23, R25 ;  /* 0x0000001917177221 */ /* 0x006fe20000010000 */
[----:B------:R-:W-:Y:S01]  /*1f90*/  MOV R2, 0x1fe0 ;  /* 0x00001fe000027802 */ /* 0x000fe20000000f00 */
[----:B------:R-:W-:-:S02]  /*1fa0*/  IMAD.MOV.U32 R26, RZ, RZ, 0x1 ;  /* 0x00000001ff1a7424 */ /* 0x000fc400078e00ff */
[----:B------:R-:W-:Y:S02]  /*1fb0*/  IMAD.MOV.U32 R25, RZ, RZ, 0x1f ;  /* 0x0000001fff197424 */ /* 0x000fe400078e00ff */
[----:B------:R-:W-:Y:S02]  /*1fc0*/  IMAD.MOV.U32 R24, RZ, RZ, -0x1 ;  /* 0xffffffffff187424 */ /* 0x000fe400078e00ff */
[----:B------:R-:W-:Y:S05]  /*1fd0*/  CALL.REL.NOINC `($__internal_156_$__cuda_sm70_shflsync_bfly_p) ;  /* 0x0000010000007944 */ /* 0x000fea0003c00000 */
[----:B-12---:R-:W-:Y:S05]  /*1fe0*/  BRA `(.L_x_2940) ;  /* 0xfffff84000007947 */ /* 0x006fea000383ffff */
.L_x_2935:
[----:B------:R-:W-:Y:S01]  /*1ff0*/  MOV R23, R20 ;  /* 0x0000001400177202 */ /* 0x000fe20000000f00 */
[----:B------:R-:W-:Y:S01]  /*2000*/  IMAD.MOV.U32 R26, RZ, RZ, R17 ;  /* 0x000000ffff1a7224 */ /* 0x000fe200078e0011 */
[----:B------:R-:W-:Y:S01]  /*2010*/  MOV R2, 0x2050 ;  /* 0x0000205000027802 */ /* 0x000fe20000000f00 */
[----:B------:R-:W-:Y:S02]  /*2020*/  IMAD.MOV.U32 R25, RZ, RZ, 0x1f ;  /* 0x0000001fff197424 */ /* 0x000fe400078e00ff */
[----:B------:R-:W-:Y:S02]  /*2030*/  IMAD.MOV.U32 R24, RZ, RZ, -0x1 ;  /* 0xffffffffff187424 */ /* 0x000fe400078e00ff */
[----:B------:R-:W-:Y:S05]  /*2040*/  CALL.REL.NOINC `($__internal_156_$__cuda_sm70_shflsync_bfly_p) ;  /* 0x0000009000007944 */ /* 0x000fea0003c00000 */
[----:B-12---:R-:W-:Y:S01]  /*2050*/  MOV R23, R25 ;  /* 0x0000001900177202 */ /* 0x006fe20000000f00 */
[----:B------:R-:W-:Y:S05]  /*2060*/  BRA `(.L_x_2941) ;  /* 0xfffff96000007947 */ /* 0x000fea000383ffff */
.L_x_2936:
[----:B------:R-:W-:Y:S01]  /*2070*/  IMAD.MOV.U32 R23, RZ, RZ, R22 ;  /* 0x000000ffff177224 */ /* 0x000fe200078e0016 */
[----:B------:R-:W-:Y:S01]  /*2080*/  MOV R24, 0xffffffff ;  /* 0xffffffff00187802 */ /* 0x000fe20000000f00 */
[----:B------:R-:W-:Y:S01]  /*2090*/  IMAD.MOV.U32 R26, RZ, RZ, R17 ;  /* 0x000000ffff1a7224 */ /* 0x000fe200078e0011 */
[----:B------:R-:W-:Y:S01]  /*20a0*/  MOV R2, 0x20d0 ;  /* 0x000020d000027802 */ /* 0x000fe20000000f00 */
[----:B------:R-:W-:-:S02]  /*20b0*/  IMAD.MOV.U32 R25, RZ, RZ, 0x1f ;  /* 0x0000001fff197424 */ /* 0x000fc400078e00ff */
[----:B------:R-:W-:Y:S05]  /*20c0*/  CALL.REL.NOINC `($__internal_156_$__cuda_sm70_shflsync_bfly_p) ;  /* 0x0000001000007944 */ /* 0x000fea0003c00000 */
[----:B-12---:R-:W-:Y:S05]  /*20d0*/  BRA `(.L_x_2942) ;  /* 0xfffffb3000007947 */ /* 0x006fea000383ffff */
        .weak           $__internal_156_$__cuda_sm70_shflsync_bfly_p
        .type           $__internal_156_$__cuda_sm70_shflsync_bfly_p,@function
        .size           $__internal_156_$__cuda_sm70_shflsync_bfly_p,($__internal_157_$__cuda_sm70_warpsync - $__internal_156_$__cuda_sm70_shflsync_bfly_p)
$__internal_156_$__cuda_sm70_shflsync_bfly_p:
[----:B------:R-:W-:Y:S01]  /*20e0*/  IMAD.MOV.U32 R3, RZ, RZ, 0x0 ;  /* 0x00000000ff037424 */ /* 0x000fe200078e00ff */
[----:B------:R-:W-:Y:S04]  /*20f0*/  WARPSYNC R24 ;  /* 0x0000001800007348 */ /* 0x000fe80003800000 */
[----:B------:R1:W2:Y:S01]  /*2100*/  SHFL.BFLY PT, R25, R23, R26, R25 ;  /* 0x0c00001a17197389 */ /* 0x0002a200000e0019 */
[----:B------:R-:W-:Y:S05]  /*2110*/  RET.REL.NODEC R2 `(_ZN12tensorrt_llm7kernels32fusedQKNormRopeKernelNTokenHeadsIN3c104HalfES3_Li64ELb0ELi2EEEvPviiifPKvS6_S6_PKlii) ;  /* 0xffffdee002007950 */ /* 0x000fea0003c3ffff */
        .weak           $__internal_157_$__cuda_sm70_warpsync
        .type           $__internal_157_$__cuda_sm70_warpsync,@function
        .size           $__internal_157_$__cuda_sm70_warpsync,(.L_x_3793 - $__internal_157_$__cuda_sm70_warpsync)
$__internal_157_$__cuda_sm70_warpsync:
[----:B------:R-:W-:Y:S04]  /*2120*/  WARPSYNC R3 ;  /* 0x0000000300007348 */ /* 0x000fe80003800000 */
[----:B------:R-:W-:-:S04]  /*2130*/  IMAD.MOV.U32 R3, RZ, RZ, 0x0 ;  /* 0x00000000ff037424 */ /* 0x000fc800078e00ff */
[----:B------:R-:W-:Y:S05]  /*2140*/  RET.REL.NODEC R2 `(_ZN12tensorrt_llm7kernels32fusedQKNormRopeKernelNTokenHeadsIN3c104HalfES3_Li64ELb0ELi2EEEvPviiifPKvS6_S6_PKlii) ;  /* 0xffffdeb002007950 */ /* 0x000fea0003c3ffff */
.L_x_2943:
        /* <DEDUP_REMOVED lines=11> */
.L_x_3793:


//--------------------- .text._ZN12tensorrt_llm7kernels32fusedQKNormRopeKernelNTokenHeadsIN3c104HalfES3_Li64ELb1ELi2EEEvPviiifPKvS6_S6_PKlii --------------------------
	.section	.text._ZN12tensorrt_llm7kernels32fusedQKNormRopeKernelNTokenHeadsIN3c104HalfES3_Li64ELb1ELi2EEEvPviiifPKvS6_S6_PKlii,"ax",@progbits
	.sectioninfo	@"SHI_REGISTERS=32"
	.align	128
        .global         _ZN12tensorrt_llm7kernels32fusedQKNormRopeKernelNTokenHeadsIN3c104HalfES3_Li64ELb1ELi2EEEvPviiifPKvS6_S6_PKlii
        .type           _ZN12tensorrt_llm7kernels32fusedQKNormRopeKernelNTokenHeadsIN3c104HalfES3_Li64ELb1ELi2EEEvPviiifPKvS6_S6_PKlii,@function
        .size           _ZN12tensorrt_llm7kernels32fusedQKNormRopeKernelNTokenHeadsIN3c104HalfES3_Li64ELb1ELi2EEEvPviiifPKvS6_S6_PKlii,(.L_x_3794 - _ZN12tensorrt_llm7kernels32fusedQKNormRopeKernelNTokenHeadsIN3c104HalfES3_Li64ELb1ELi2EEEvPviiifPKvS6_S6_PKlii)
        .other          _ZN12tensorrt_llm7kernels32fusedQKNormRopeKernelNTokenHeadsIN3c104HalfES3_Li64ELb1ELi2EEEvPviiifPKvS6_S6_PKlii,@"STO_CUDA_ENTRY STV_DEFAULT"
_ZN12tensorrt_llm7kernels32fusedQKNormRopeKernelNTokenHeadsIN3c104HalfES3_Li64ELb1ELi2EEEvPviiifPKvS6_S6_PKlii:
.text._ZN12tensorrt_llm7kernels32fusedQKNormRopeKernelNTokenHeadsIN3c104HalfES3_Li64ELb1ELi2EEEvPviiifPKvS6_S6_PKlii:
        /* <DEDUP_REMOVED lines=56> */
[C---:B------:R-:W-:Y:S01]  /*0380*/  IADD3 R6, -R21.reuse, -0x3, RZ ;  /* 0xfffffffd15067810 */ /* 0x040fe20007ffe1ff */
[----:B------:R-:W-:Y:S01]  /*0390*/  IMAD R16, R4, R5, RZ ;  /* 0x0000000504107224 */ /* 0x000fe200078e02ff */
[----:B------:R-:W-:Y:S01]  /*03a0*/  LOP3.LUT R7, RZ, R2, RZ, 0x33, !PT ;  /* 0x00000002ff077212 */ /* 0x000fe200078e33ff */
[----:B------:R-:W-:Y:S01]  /*03b0*/  BSSY B1, `(.L_x_2946) ;  /* 0x000003b000017945 */ /* 0x000fe20003800000 */
[----:B------:R-:W-:Y:S01]  /*03c0*/  LOP3.LUT R19, R0, 0x3, RZ, 0xc0, !PT ;  /* 0x0000000300137812 */ /* 0x000fe200078ec0ff */
[----:B------:R-:W-:Y:S01]  /*03d0*/  IMAD.SHL.U32 R16, R16, 0x40, RZ ;  /* 0x0000004010107824 */ /* 0x000fe200078e00ff */
[----:B------:R-:W-:Y:S01]  /*03e0*/  IMNMX R6, R6, R7, !PT ;  /* 0x0000000706067217 */ /* 0x000fe20007800200 */
[----:B------:R-:W-:Y:S01]  /*03f0*/  IMAD.MOV.U32 R18, RZ, RZ, RZ ;  /* 0x000000ffff127224 */ /* 0x000fe200078e00ff */
[----:B------:R-:W-:Y:S02]  /*0400*/  MOV R23, c[0x0][0x168] ;  /* 0x00005a0000177a02 */ /* 0x000fe40000000f00 */
[----:B------:R-:W-:-:S02]  /*0410*/  IADD3 R6, -R21, -0x2, -R6 ;  /* 0xfffffffe15067810 */ /* 0x000fc40007ffe906 */
[----:B------:R-:W-:Y:S02]  /*0420*/  ISETP.NE.AND P0, PT, R19, RZ, PT ;  /* 0x000000ff1300720c */ /* 0x000fe40003f05270 */
[----:B------:R-:W-:Y:S02]  /*0430*/  ISETP.GE.U32.AND P2, PT, R6, 0x3, PT ;  /* 0x000000030600780c */ /* 0x000fe40003f46070 */
[----:B------:R-:W-:-:S11]  /*0440*/  LEA R23, R23, R16, 0x6 ;  /* 0x0000001017177211 */ /* 0x000fd600078e30ff */
[----:B------:R-:W-:Y:S05]  /*0450*/  @!P2 BRA `(.L_x_2947) ;  /* 0x000003000000a947 */ /* 0x000fea0003800000 */
[----:B------:R-:W-:Y:S01]  /*0460*/  HFMA2.MMA R18, -RZ, RZ, 0, 0 ;  /* 0x00000000ff127435 */ /* 0x000fe200000001ff */
[----:B------:R-:W-:Y:S02]  /*0470*/  IMAD R25, R22, 0x4, R17 ;  /* 0x0000000416197824 */ /* 0x000fe400078e0211 */
[----:B------:R-:W-:-:S07]  /*0480*/  IMAD.IADD R20, R0, 0x1, -R19 ;  /* 0x0000000100147824 */ /* 0x000fce00078e0a13 */
.L_x_2948:
        /* <DEDUP_REMOVED lines=13> */
[----:B------:R-:W-:Y:S02]  /*0560*/  SEL R11, R16, R23, !P2 ;  /* 0x00000017100b7207 */ /* 0x000fe40005000000 */
[----:B------:R-:W-:Y:S02]  /*0570*/  SEL R13, RZ, c[0x0][0x168], !P4 ;  /* 0x00005a00ff0d7a07 */ /* 0x000fe40006000000 */
[----:B------:R-:W-:Y:S01]  /*0580*/  IADD3 R6, R7, -R6, RZ ;  /* 0x8000000607067210 */ /* 0x000fe20007ffe0ff */
[----:B------:R-:W-:Y:S01]  /*0590*/  IMAD.IADD R7, R10, 0x1, -R27 ;  /* 0x000000010a077824 */ /* 0x000fe200078e0a1b */
[----:B------:R-:W-:Y:S01]  /*05a0*/  LEA R10, R22, R11, 0x1 ;  /* 0x0000000b160a7211 */ /* 0x000fe200078e08ff */
[----:B------:R-:W-:Y:S01]  /*05b0*/  IMAD.IADD R8, R8, 0x1, -R13 ;  /* 0x0000000108087824 */ /* 0x000fe200078e0a0d */
[CC--:B------:R-:W-:Y:S02]  /*05c0*/  SEL R11, R16.reuse, R23.reuse, !P3 ;  /* 0x00000017100b7207 */ /* 0x0c0fe40005800000 */
        /* <DEDUP_REMOVED lines=25> */
.L_x_2947:
[----:B------:R-:W-:Y:S05]  /*0760*/  BSYNC B1 ;  /* 0x0000000000017941 */ /* 0x000fea0003800000 */
.L_x_2946:
[----:B------:R-:W-:Y:S05]  /*0770*/  @!P0 BRA `(.L_x_2945) ;  /* 0x0000018000008947 */ /* 0x000fea0003800000 */
[----:B------:R-:W-:Y:S01]  /*0780*/  IMAD R15, R15, 0x40, R22 ;  /* 0x000000400f0f7824 */ /* 0x000fe200078e0216 */
[----:B-1----:R-:W-:Y:S01]  /*0790*/  LEA R7, R22, UR4, 0x2 ;  /* 0x0000000416077c11 */ /* 0x002fe2000f8e10ff */
[----:B------:R-:W-:Y:S01]  /*07a0*/  IMAD.IADD R10, R21, 0x1, R18 ;  /* 0x00000001150a7824 */ /* 0x000fe200078e0212 */
[----:B------:R-:W-:-:S02]  /*07b0*/  MOV R12, 0x2 ;  /* 0x00000002000c7802 */ /* 0x000fc40000000f00 */
[----:B------:R-:W-:Y:S01]  /*07c0*/  LEA R15, R18, R15, 0x5 ;  /* 0x0000000f120f7211 */ /* 0x000fe200078e28ff */
[----:B------:R-:W-:-:S04]  /*07d0*/  IMAD.IADD R7, R14, 0x1, R7 ;  /* 0x000000010e077824 */ /* 0x000fc800078e0207 */
[----:B------:R-:W-:Y:S02]  /*07e0*/  IMAD R9, R18, 0x80, R7 ;  /* 0x0000008012097824 */ /* 0x000fe400078e0207 */
[----:B------:R-:W-:Y:S02]  /*07f0*/  IMAD.SHL.U32 R8, R15, 0x2, RZ ;  /* 0x000000020f087824 */ /* 0x000fe400078e00ff */
.L_x_2949:
        /* <DEDUP_REMOVED lines=16> */
.L_x_2945:
[----:B------:R-:W-:Y:S05]  /*0900*/  BSYNC B0 ;  /* 0x0000000000007941 */ /* 0x000fea0003800000 */
.L_x_2944:
[----:B-1----:R-:W-:Y:S01]  /*0910*/  HFMA2.MMA R7, -RZ, RZ, 0, 1.1920928955078125e-07 ;  /* 0x00000002ff077435 */ /* 0x002fe200000001ff */
[----:B------:R-:W-:Y:S01]  /*0920*/  IMAD.MOV.U32 R6, RZ, RZ, c[0x0][0x19c] ;  /* 0x00006700ff067624 */ /* 0x000fe200078e00ff */
[----:B------:R-:W0:Y:S01]  /*0930*/  LDGDEPBAR ;  /* 0x00000000000079af */ /* 0x000e220000000000 */
[----:B------:R-:W-:Y:S07]  /*0940*/  BSSY B0, `(.L_x_2950) ;  /* 0x00000a6000007945 */ /* 0x000fee0003800000 */
        /* <DEDUP_REMOVED lines=31> */
.L_x_2954:
        /* <DEDUP_REMOVED lines=13> */
.L_x_2953:
[----:B------:R-:W-:Y:S05]  /*0c10*/  BSYNC B1 ;  /* 0x0000000000017941 */ /* 0x000fea0003800000 */
.L_x_2952:
        /* <DEDUP_REMOVED lines=22> */
.L_x_2957:
        /* <DEDUP_REMOVED lines=49> */
.L_x_2956:
[----:B------:R-:W-:Y:S05]  /*1090*/  BSYNC B1 ;  /* 0x0000000000017941 */ /* 0x000fea0003800000 */
.L_x_2955:
        /* <DEDUP_REMOVED lines=32> */
.L_x_2959:
[----:B------:R-:W-:Y:S05]  /*12a0*/  BSYNC B1 ;  /* 0x0000000000017941 */ /* 0x000fea0003800000 */
.L_x_2958:
        /* <DEDUP_REMOVED lines=15> */
.L_x_2951:
[----:B------:R-:W-:Y:S05]  /*13a0*/  BSYNC B0 ;  /* 0x0000000000007941 */ /* 0x000fea0003800000 */
.L_x_2950:
        /* <DEDUP_REMOVED lines=35> */
.L_x_2968:
        /* <DEDUP_REMOVED lines=14> */
.L_x_2973:
        /* <DEDUP_REMOVED lines=9> */
.L_x_2974:
[----:B------:R-:W-:Y:S01]  /*1750*/  ISETP.NE.AND P0, PT, R14, RZ, PT ;  /* 0x000000ff0e00720c */ /* 0x000fe20003f05270 */
[----:B------:R-:W-:Y:S01]  /*1760*/  BSSY B1, `(.L_x_2964) ;  /* 0x0000006000017945 */ /* 0x000fe20003800000 */
[----:B------:R-:W-:Y:S01]  /*1770*/  ISETP.GE.AND P1, PT, R22, R19, PT ;  /* 0x000000131600720c */ /* 0x000fe20003f26270 */
[----:B--2---:R-:W-:Y:S01]  /*1780*/  FADD.FTZ R26, R26, R28 ;  /* 0x0000001c1a1a7221 */ /* 0x004fe20000010000 */
[----:B------:R-:W-:-:S09]  /*1790*/  MOV R23, 0x3c800000 ;  /* 0x3c80000000177802 */ /* 0x000fd20000000f00 */
[----:B------:R-:W-:Y:S05]  /*17a0*/  @P0 BRA `(.L_x_2965) ;  /* 0x0000001000000947 */ /* 0x000fea0003800000 */
[----:B------:R-:W-:-:S04]  /*17b0*/  DEPBAR.LE SB0, 0x0 ;  /* 0x000080000000791a */ /* 0x000fc80000000000 */
.L_x_2965:
[----:B------:R-:W-:Y:S05]  /*17c0*/  BSYNC B1 ;  /* 0x0000000000017941 */ /* 0x000fea0003800000 */
.L_x_2964:
        /* <DEDUP_REMOVED lines=35> */
.L_x_2975:
        /* <DEDUP_REMOVED lines=9> */
.L_x_2976:
        /* <DEDUP_REMOVED lines=28> */
.L_x_2961:
[----:B------:R-:W-:Y:S05]  /*1c50*/  BSYNC B0 ;  /* 0x0000000000007941 */ /* 0x000fea0003800000 */
.L_x_2960:
        /* <DEDUP_REMOVED lines=16> */
.L_x_2977:
        /* <DEDUP_REMOVED lines=9> */
.L_x_2978:
[----:B------:R-:W-:Y:S01]  /*1df0*/  ISETP.NE.AND P0, PT, R14, RZ, PT ;  /* 0x000000ff0e00720c */ /* 0x000fe20003f05270 */
[----:B------:R-:W-:Y:S01]  /*1e00*/  BSSY B0, `(.L_x_2971) ;  /* 0x0000004000007945 */ /* 0x000fe20003800000 */
[----:B------:R-:W-:-:S11]  /*1e10*/  ISETP.GE.AND P2, PT, R22, R19, PT ;  /* 0x000000131600720c */ /* 0x000fd60003f46270 */
[----:B------:R-:W-:Y:S05]  /*1e20*/  @P0 BRA `(.L_x_2972) ;  /* 0x0000001000000947 */ /* 0x000fea0003800000 */
[----:B------:R-:W-:-:S04]  /*1e30*/  DEPBAR.LE SB0, 0x0 ;  /* 0x000080000000791a */ /* 0x000fc80000000000 */
.L_x_2972:
[----:B------:R-:W-:Y:S05]  /*1e40*/  BSYNC B0 ;  /* 0x0000000000007941 */ /* 0x000fea0003800000 */
.L_x_2971:
        /* <DEDUP_REMOVED lines=25> */
.L_x_2962:
[----:B------:R-:W-:Y:S01]  /*1fe0*/  HFMA2.MMA R25, -RZ, RZ, 0, 9.5367431640625e-07 ;  /* 0x00000010ff197435 */ /* 0x000fe200000001ff */
[----:B------:R-:W-:Y:S01]  /*1ff0*/  IMAD.MOV.U32 R26, RZ, RZ, 0x1f ;  /* 0x0000001fff1a7424 */ /* 0x000fe200078e00ff */
[----:B------:R-:W-:Y:S01]  /*2000*/  MOV R24, 0x2030 ;  /* 0x0000203000187802 */ /* 0x000fe20000000f00 */
[----:B------:R-:W-:-:S03]  /*2010*/  IMAD.MOV.U32 R23, RZ, RZ, -0x1 ;  /* 0xffffffffff177424 */ /* 0x000fc600078e00ff */
[----:B------:R-:W-:Y:S05]  /*2020*/  CALL.REL.NOINC `($__internal_158_$__cuda_sm70_shflsync_bfly_p) ;  /* 0x0000056000007944 */ /* 0x000fea0003c00000 */
[----:B--2---:R-:W-:Y:S05]  /*2030*/  BRA `(.L_x_2973) ;  /* 0xfffff68000007947 */ /* 0x004fea000383ffff */
.L_x_2963:
[----:B------:R-:W-:Y:S01]  /*2040*/  MOV R25, 0x8 ;  /* 0x0000000800197802 */ /* 0x000fe20000000f00 */
[----:B------:R-:W-:Y:S01]  /*2050*/  IMAD.MOV.U32 R26, RZ, RZ, 0x1f ;  /* 0x0000001fff1a7424 */ /* 0x000fe200078e00ff */
[----:B------:R-:W-:Y:S01]  /*2060*/  MOV R24, 0x2090 ;  /* 0x0000209000187802 */ /* 0x000fe20000000f00 */
[----:B------:R-:W-:Y:S02]  /*2070*/  IMAD.MOV.U32 R23, RZ, RZ, -0x1 ;  /* 0xffffffffff177424 */ /* 0x000fe400078e00ff */
[----:B------:R-:W-:Y:S05]  /*2080*/  CALL.REL.NOINC `($__internal_158_$__cuda_sm70_shflsync_bfly_p) ;  /* 0x0000050000007944 */ /* 0x000fea0003c00000 */
[----:B------:R-:W-:Y:S01]  /*2090*/  HFMA2.MMA R25, -RZ, RZ, 0, 2.384185791015625e-07 ;  /* 0x00000004ff197435 */ /* 0x000fe200000001ff */
[----:B--2---:R-:W-:Y:S01]  /*20a0*/  FADD.FTZ R27, R27, R26 ;  /* 0x0000001a1b1b7221 */ /* 0x004fe20000010000 */
[----:B------:R-:W-:Y:S01]  /*20b0*/  MOV R24, 0x20f0 ;  /* 0x000020f000187802 */ /* 0x000fe20000000f00 */
[----:B------:R-:W-:-:S02]  /*20c0*/  IMAD.MOV.U32 R26, RZ, RZ, 0x1f ;  /* 0x0000001fff1a7424 */ /* 0x000fc400078e00ff */
[----:B------:R-:W-:Y:S02]  /*20d0*/  IMAD.MOV.U32 R23, RZ, RZ, -0x1 ;  /* 0xffffffffff177424 */ /* 0x000fe400078e00ff */
[----:B------:R-:W-:Y:S05]  /*20e0*/  CALL.REL.NOINC `($__internal_158_$__cuda_sm70_shflsync_bfly_p) ;  /* 0x000004a000007944 */ /* 0x000fea0003c00000 */
[----:B--2---:R-:W-:Y:S01]  /*20f0*/  FADD.FTZ R27, R27, R26 ;  /* 0x0000001a1b1b7221 */ /* 0x004fe20000010000 */
[----:B------:R-:W-:Y:S01]  /*2100*/  MOV R25, 0x2 ;  /* 0x0000000200197802 */ /* 0x000fe20000000f00 */
[----:B------:R-:W-:Y:S01]  /*2110*/  IMAD.MOV.U32 R26, RZ, RZ, 0x1f ;  /* 0x0000001fff1a7424 */ /* 0x000fe200078e00ff */
[----:B------:R-:W-:Y:S01]  /*2120*/  MOV R24, 0x2150 ;  /* 0x0000215000187802 */ /* 0x000fe20000000f00 */
[----:B------:R-:W-:Y:S02]  /*2130*/  IMAD.MOV.U32 R23, RZ, RZ, -0x1 ;  /* 0xffffffffff177424 */ /* 0x000fe400078e00ff */
[----:B------:R-:W-:Y:S05]  /*2140*/  CALL.REL.NOINC `($__internal_158_$__cuda_sm70_shflsync_bfly_p) ;  /* 0x0000044000007944 */ /* 0x000fea0003c00000 */
[----:B--2---:R-:W-:Y:S01]  /*2150*/  FADD.FTZ R28, R27, R26 ;  /* 0x0000001a1b1c7221 */ /* 0x004fe20000010000 */
[----:B------:R-:W-:Y:S01]  /*2160*/  HFMA2.MMA R25, -RZ, RZ, 0, 5.9604644775390625e-08 ;  /* 0x00000001ff197435 */ /* 0x000fe200000001ff */
[----:B------:R-:W-:Y:S01]  /*2170*/  IMAD.MOV.U32 R26, RZ, RZ, 0x1f ;  /* 0x0000001fff1a7424 */ /* 0x000fe200078e00ff */
[----:B------:R-:W-:Y:S01]  /*2180*/  MOV R24, 0x21c0 ;  /* 0x000021c000187802 */ /* 0x000fe20000000f00 */
[----:B------:R-:W-:Y:S01]  /*2190*/  IMAD.MOV.U32 R23, RZ, RZ, -0x1 ;  /* 0xffffffffff177424 */ /* 0x000fe200078e00ff */
[----:B------:R-:W-:Y:S02]  /*21a0*/  MOV R27, R28 ;  /* 0x0000001c001b7202 */ /* 0x000fe40000000f00 */
[----:B------:R-:W-:Y:S05]  /*21b0*/  CALL.REL.NOINC `($__internal_158_$__cuda_sm70_shflsync_bfly_p) ;  /* 0x000003d000007944 */ /* 0x000fea0003c00000 */
[----:B--2---:R-:W-:Y:S05]  /*21c0*/  BRA `(.L_x_2974) ;  /* 0xfffff58000007947 */ /* 0x004fea000383ffff */
.L_x_2966:
[----:B--2---:R-:W-:Y:S01]  /*21d0*/  IMAD.MOV.U32 R25, RZ, RZ, 0x10 ;  /* 0x00000010ff197424 */ /* 0x004fe200078e00ff */
[----:B------:R-:W-:Y:S01]  /*21e0*/  MOV R23, 0xffffffff ;  /* 0xffffffff00177802 */ /* 0x000fe20000000f00 */
[----:B------:R-:W-:Y:S01]  /*21f0*/  IMAD.MOV.U32 R26, RZ, RZ, 0x1f ;  /* 0x0000001fff1a7424 */ /* 0x000fe200078e00ff */
[----:B------:R-:W-:-:S02]  /*2200*/  MOV R24, 0x2220 ;  /* 0x0000222000187802 */ /* 0x000fc40000000f00 */
[----:B-1----:R-:W-:Y:S05]  /*2210*/  CALL.REL.NOINC `($__internal_158_$__cuda_sm70_shflsync_bfly_p) ;  /* 0x0000037000007944 */ /* 0x002fea0003c00000 */
[----:B--2---:R-:W-:Y:S05]  /*2220*/  BRA `(.L_x_2975) ;  /* 0xfffff7d000007947 */ /* 0x004fea000383ffff */
.L_x_2967:
[----:B------:R-:W-:Y:S01]  /*2230*/  IMAD.MOV.U32 R25, RZ, RZ, 0x8 ;  /* 0x00000008ff197424 */ /* 0x000fe200078e00ff */
[----:B------:R-:W-:Y:S01]  /*2240*/  MOV R23, 0xffffffff ;  /* 0xffffffff00177802 */ /* 0x000fe20000000f00 */
[----:B------:R-:W-:Y:S01]  /*2250*/  IMAD.MOV.U32 R26, RZ, RZ, 0x1f ;  /* 0x0000001fff1a7424 */ /* 0x000fe200078e00ff */
[----:B------:R-:W-:-:S02]  /*2260*/  MOV R24, 0x2280 ;  /* 0x0000228000187802 */ /* 0x000fc40000000f00 */
[----:B-1----:R-:W-:Y:S05]  /*2270*/  CALL.REL.NOINC `($__internal_158_$__cuda_sm70_shflsync_bfly_p) ;  /* 0x0000031000007944 */ /* 0x002fea0003c00000 */
[----:B--2---:R-:W-:Y:S01]  /*2280*/  FADD.FTZ R27, R27, R26 ;  /* 0x0000001a1b1b7221 */ /* 0x004fe20000010000 */
[----:B------:R-:W-:Y:S01]  /*2290*/  MOV R23, 0xffffffff ;  /* 0xffffffff00177802 */ /* 0x000fe20000000f00 */
[----:B------:R-:W-:Y:S01]  /*22a0*/  IMAD.MOV.U32 R25, RZ, RZ, 0x4 ;  /* 0x00000004ff197424 */ /* 0x000fe200078e00ff */
[----:B------:R-:W-:Y:S01]  /*22b0*/  MOV R24, 0x22e0 ;  /* 0x000022e000187802 */ /* 0x000fe20000000f00 */
[----:B------:R-:W-:-:S02]  /*22c0*/  IMAD.MOV.U32 R26, RZ, RZ, 0x1f ;  /* 0x0000001fff1a7424 */ /* 0x000fc400078e00ff */
[----:B------:R-:W-:Y:S05]  /*22d0*/  CALL.REL.NOINC `($__internal_158_$__cuda_sm70_shflsync_bfly_p) ;  /* 0x000002b000007944 */ /* 0x000fea0003c00000 */
        /* <DEDUP_REMOVED lines=12> */
[----:B--2---:R-:W-:Y:S05]  /*23a0*/  BRA `(.L_x_2976) ;  /* 0xfffff6e000007947 */ /* 0x004fea000383ffff */
.L_x_2969:
[----:B------:R-:W-:Y:S01]  /*23b0*/  IMAD.MOV.U32 R25, RZ, RZ, 0x10 ;  /* 0x00000010ff197424 */ /* 0x000fe200078e00ff */
[----:B------:R-:W-:Y:S01]  /*23c0*/  MOV R23, 0xffffffff ;  /* 0xffffffff00177802 */ /* 0x000fe20000000f00 */
[----:B------:R-:W-:Y:S01]  /*23d0*/  IMAD.MOV.U32 R26, RZ, RZ, 0x1f ;  /* 0x0000001fff1a7424 */ /* 0x000fe200078e00ff */
[----:B------:R-:W-:-:S02]  /*23e0*/  MOV R24, 0x2400 ;  /* 0x0000240000187802 */ /* 0x000fc40000000f00 */
[----:B------:R-:W-:Y:S05]  /*23f0*/  CALL.REL.NOINC `($__internal_158_$__cuda_sm70_shflsync_bfly_p) ;  /* 0x0000019000007944 */ /* 0x000fea0003c00000 */
[----:B--2---:R-:W-:Y:S05]  /*2400*/  BRA `(.L_x_2977) ;  /* 0xfffff95000007947 */ /* 0x004fea000383ffff */
.L_x_2970:
[----:B------:R-:W-:Y:S01]  /*2410*/  IMAD.MOV.U32 R25, RZ, RZ, 0x8 ;  /* 0x00000008ff197424 */ /* 0x000fe200078e00ff */
[----:B------:R-:W-:Y:S01]  /*2420*/  MOV R23, 0xffffffff ;  /* 0xffffffff00177802 */ /* 0x000fe20000000f00 */
[----:B------:R-:W-:Y:S01]  /*2430*/  IMAD.MOV.U32 R26, RZ, RZ, 0x1f ;  /* 0x0000001fff1a7424 */ /* 0x000fe200078e00ff */
[----:B------:R-:W-:-:S02]  /*2440*/  MOV R24, 0x2460 ;  /* 0x0000246000187802 */ /* 0x000fc40000000f00 */
        /* <DEDUP_REMOVED lines=20> */
        .weak           $__internal_158_$__cuda_sm70_shflsync_bfly_p
        .type           $__internal_158_$__cuda_sm70_shflsync_bfly_p,@function
        .size           $__internal_158_$__cuda_sm70_shflsync_bfly_p,(.L_x_3794 - $__internal_158_$__cuda_sm70_shflsync_bfly_p)
$__internal_158_$__cuda_sm70_shflsync_bfly_p:
[----:B------:R-:W-:Y:S04]  /*2590*/  WARPSYNC R23 ;  /* 0x0000001700007348 */ /* 0x000fe80003800000 */
[----:B------:R1:W2:Y:S02]  /*25a0*/  SHFL.BFLY PT, R26, R27, R25, R26 ;  /* 0x0c0000191b1a7389 */ /* 0x0002a400000e001a */
[----:B-1----:R-:W-:-:S04]  /*25b0*/  IMAD.MOV.U32 R25, RZ, RZ, 0x0 ;  /* 0x00000000ff197424 */ /* 0x002fc800078e00ff */
[----:B------:R-:W-:Y:S05]  /*25c0*/  RET.REL.NODEC R24 `(_ZN12tensorrt_llm7kernels32fusedQKNormRopeKernelNTokenHeadsIN3c104HalfES3_Li64ELb1ELi2EEEvPviiifPKvS6_S6_PKlii) ;  /* 0xffffda3018007950 */ /* 0x000fea0003c3ffff */
.L_x_2979:
        /* <DEDUP_REMOVED lines=11> */
.L_x_3794:


//--------------------- .text._ZN12tensorrt_llm7kernels21fusedQKNormRopeKernelIN3c104HalfES3_Li256ELb0EEEvPviiifPKvS6_S6_PKlii --------------------------
	.section	.text._ZN12tensorrt_llm7kernels21fusedQKNormRopeKernelIN3c104HalfES3_Li256ELb0EEEvPviiifPKvS6_S6_PKlii,"ax",@progbits
	.sectioninfo	@"SHI_REGISTERS=32"
	.align	128
        .global         _ZN12tensorrt_llm7kernels21fusedQKNormRopeKernelIN3c104HalfES3_Li256ELb0EEEvPviiifPKvS6_S6_PKlii
        .type           _ZN12tensorrt_llm7kernels21fusedQKNormRopeKernelIN3c104HalfES3_Li256ELb0EEEvPviiifPKvS6_S6_PKlii,@function
        .size           _ZN12tensorrt_llm7kernels21fusedQKNormRopeKernelIN3c104HalfES3_Li256ELb0EEEvPviiifPKvS6_S6_PKlii,(.L_x_3796 - _ZN12tensorrt_llm7kernels21fusedQKNormRopeKernelIN3c104HalfES3_Li256ELb0EEEvPviiifPKvS6_S6_PKlii)
        .other          _ZN12tensorrt_llm7kernels21fusedQKNormRopeKernelIN3c104HalfES3_Li256ELb0EEEvPviiifPKvS6_S6_PKlii,@"STO_CUDA_ENTRY STV_DEFAULT"
_ZN12tensorrt_llm7kernels21fusedQKNormRopeKernelIN3c104HalfES3_Li256ELb0EEEvPviiifPKvS6_S6_PKlii:
.text._ZN12tensorrt_llm7kernels21fusedQKNormRopeKernelIN3c104HalfES3_Li256ELb0EEEvPviiifPKvS6_S6_PKlii:
        /* <DEDUP_REMOVED lines=80> */
[----:B0-----:R-:W-:Y:S01]  /*0500*/  FADD.FTZ R11, R10, R11 ;  /* 0x0000000b0a0b7221 */ /* 0x001fe20000010000 */
[----:B------:R-:W-:-:S04]  /*0510*/  HFMA2.MMA R10, -RZ, RZ, 0.9375, 0 ;  /* 0x3b800000ff0a7435 */ /* 0x000fc800000001ff */
        /* <DEDUP_REMOVED lines=74> */
[----:B------:R-:W-:Y:S05]  /*09c0*/  CALL.REL.NOINC `($__internal_160_$__cuda_sm70_warpsync) ;  /* 0x0000195000007944 */ /* 0x000fea0003c00000 */
.L_x_2982:
[----:B------:R-:W-:Y:S01]  /*09d0*/  LEA.HI R21, R18, c[0x0][0x19c], RZ, 0x4 ;  /* 0x0000670012157a11 */ /* 0x000fe200078f20ff */
[----:B------:R-:W-:-:S06]  /*09e0*/  NOP ;  /* 0x0000000000007918 */ /* 0x000fcc0000000000 */
[----:B------:R-:W-:-:S04]  /*09f0*/  SHF.R.S32.HI R21, RZ, 0x4, R21 ;  /* 0x00000004ff157819 */ /* 0x000fc80000011415 */
[----:B------:R-:W-:Y:S01]  /*0a00*/  ISETP.GE.AND P0, PT, R4, R21, PT ;  /* 0x000000150400720c */ /* 0x000fe20003f06270 */
[----:B------:R-:W-:Y:S10]  /*0a10*/  BRA.DIV ~URZ, `(.L_x_2983) ;  /* 0x000015827f007947 */ /* 0x000ff4000b800000 */
[----:B------:R0:W1:Y:S02]  /*0a20*/  SHFL.BFLY PT, R23, R3, R21, 0x1f ;  /* 0x0c001f1503177589 */ /* 0x00006400000e0000 */
.L_x_2992:
        /* <DEDUP_REMOVED lines=41> */
.L_x_2993:
        /* <DEDUP_REMOVED lines=42> */
.L_x_2994:
        /* <DEDUP_REMOVED lines=41> */
.L_x_2995:
[----:B------:R-:W-:Y:S02]  /*11f0*/  IABS R18, c[0x0][0x19c] ;  /* 0x0000670000127a13 */ /* 0x000fe40000000000 */
[----:B------:R-:W-:Y:S02]  /*1200*/  IADD3 R22, R22, 0x6, RZ ;  /* 0x0000000616167810 */ /* 0x000fe40007ffe0ff */
[----:B------:R-:W2:Y:S01]  /*1210*/  I2F.RP R19, R18 ;  /* 0x0000001200137306 */ /* 0x000ea20000209400 */
[----:B------:R-:W-:Y:S02]  /*1220*/  MOV R16, RZ ;  /* 0x000000ff00107202 */ /* 0x000fe40000000f00 */
[----:B------:R-:W-:Y:S02]  /*1230*/  IABS R26, R22 ;  /* 0x00000016001a7213 */ /* 0x000fe40000000000 */
[----:B------:R-:W-:-:S02]  /*1240*/  ISETP.GE.AND P2, PT, R22, RZ, PT ;  /* 0x000000ff1600720c */ /* 0x000fc40003f46270 */
[----:B------:R-:W-:Y:S01]  /*1250*/  ISETP.NE.AND P3, PT, RZ, c[0x0][0x19c], PT ;  /* 0x00006700ff007a0c */ /* 0x000fe20003f65270 */
        /* <DEDUP_REMOVED lines=35> */
.L_x_2996:
        /* <DEDUP_REMOVED lines=12> */
[----:B------:R-:W-:Y:S01]  /*1550*/  IMAD.HI.U32 R16, R17, R25, R16 ;  /* 0x0000001911107227 */ /* 0x000fe200078e0010 */
[----:B------:R-:W-:-:S05]  /*1560*/  MOV R17, R26 ;  /* 0x0000001a00117202 */ /* 0x000fca0000000f00 */
        /* <DEDUP_REMOVED lines=28> */
.L_x_2997:
        /* <DEDUP_REMOVED lines=42> */
.L_x_2998:
        /* <DEDUP_REMOVED lines=42> */
.L_x_2999:
        /* <DEDUP_REMOVED lines=42> */
[----:B------:R-:W-:Y:S05]  /*1f10*/  CALL.REL.NOINC `($__internal_160_$__cuda_sm70_warpsync) ;  /* 0x0000040000007944 */ /* 0x000fea0003c00000 */
.L_x_2991:
[----:B------:R-:W-:-:S06]  /*1f20*/  NOP ;  /* 0x0000000000007918 */ /* 0x000fcc0000000000 */
.L_x_2981:
[----:B------:R-:W-:Y:S05]  /*1f30*/  BSYNC B0 ;  /* 0x0000000000007941 */ /* 0x000fea0003800000 */
.L_x_2980:
[----:B------:R-:W-:Y:S02]  /*1f40*/  F2FP.PACK_AB R11, R8, R11 ;  /* 0x0000000b080b723e */ /* 0x000fe400000000ff */
[----:B------:R-:W-:Y:S02]  /*1f50*/  F2FP.PACK_AB R10, R9, R10 ;  /* 0x0000000a090a723e */ /* 0x000fe400000000ff */
[----:B------:R-:W-:Y:S02]  /*1f60*/  F2FP.PACK_AB R9, R2, R5 ;  /* 0x000000050209723e */ /* 0x000fe400000000ff */
[----:B------:R-:W-:-:S05]  /*1f70*/  F2FP.PACK_AB R8, R0, R3 ;  /* 0x000000030008723e */ /* 0x000fca00000000ff */
[----:B------:R-:W-:Y:S01]  /*1f80*/  STG.E.128 [R6.64], R8 ;  /* 0x0000000806007986 */ /* 0x000fe2000c101d04 */
[----:B------:R-:W-:Y:S05]  /*1f90*/  EXIT ;  /* 0x000000000000794d */ /* 0x000fea0003800000 */
.L_x_2983:
[----:B------:R-:W-:Y:S01]  /*1fa0*/  HFMA2.MMA R23, -RZ, RZ, 0, 1.847743988037109375e-06 ;  /* 0x0000001fff177435 */ /* 0x000fe200000001ff */
[----:B------:R-:W-:Y:S01]  /*1fb0*/  IMAD.MOV.U32 R18, RZ, RZ, R3 ;  /* 0x000000ffff127224 */ /* 0x000fe200078e0003 */
[----:B------:R-:W-:Y:S01]  /*1fc0*/  MOV R16, 0x1ff0 ;  /* 0x00001ff000107802 */ /* 0x000fe20000000f00 */
[----:B------:R-:W-:-:S03]  /*1fd0*/  IMAD.MOV.U32 R24, RZ, RZ, -0x1 ;  /* 0xffffffffff187424 */ /* 0x000fc600078e00ff */
[----:B------:R-:W-:Y:S05]  /*1fe0*/  CALL.REL.NOINC `($__internal_159_$__cuda_sm70_shflsync_bfly_p) ;  /* 0x000002f000007944 */ /* 0x000fea0003c00000 */
[----:B01----:R-:W-:Y:S05]  /*1ff0*/  BRA `(.L_x_2992) ;  /* 0xffffea3000007947 */ /* 0x003fea000383ffff */
.L_x_2984:
[----:B------:R-:W-:Y:S01]  /*2000*/  IMAD.MOV.U32 R18, RZ, RZ, R0 ;  /* 0x000000ffff127224 */ /* 0x000fe200078e0000 */
[----:B------:R-:W-:Y:S01]  /*2010*/  MOV R16, 0x2050 ;  /* 0x0000205000107802 */ /* 0x000fe20000000f00 */
[----:B------:R-:W-:Y:S02]  /*2020*/  IMAD.MOV.U32 R23, RZ, RZ, 0x1f ;  /* 0x0000001fff177424 */ /* 0x000fe400078e00ff */
[----:B------:R-:W-:Y:S02]  /*2030*/  IMAD.MOV.U32 R24, RZ, RZ, -0x1 ;  /* 0xffffffffff187424 */ /* 0x000fe400078e00ff */
[----:B------:R-:W-:Y:S05]  /*2040*/  CALL.REL.NOINC `($__internal_159_$__cuda_sm70_shflsync_bfly_p) ;  /* 0x0000029000007944 */ /* 0x000fea0003c00000 */
[----:B01----:R-:W-:Y:S05]  /*2050*/  BRA `(.L_x_2993) ;  /* 0xffffec6000007947 */ /* 0x003fea000383ffff */
.L_x_2985:
[----:B------:R-:W-:Y:S01]  /*2060*/  MOV R18, R5 ;  /* 0x0000000500127202 */ /* 0x000fe20000000f00 */
[----:B------:R-:W-:Y:S01]  /*2070*/  IMAD.MOV.U32 R23, RZ, RZ, 0x1f ;  /* 0x0000001fff177424 */ /* 0x000fe200078e00ff */
[----:B------:R-:W-:Y:S01]  /*2080*/  MOV R16, 0x20b0 ;  /* 0x000020b000107802 */ /* 0x000fe20000000f00 */
[----:B------:R-:W-:-:S02]  /*2090*/  IMAD.MOV.U32 R24, RZ, RZ, -0x1 ;  /* 0xffffffffff187424 */ /* 0x000fc400078e00ff */
[----:B------:R-:W-:Y:S05]  /*20a0*/  CALL.REL.NOINC `($__internal_159_$__cuda_sm70_shflsync_bfly_p) ;  /* 0x0000023000007944 */ /* 0x000fea0003c00000 */
[----:B01----:R-:W-:Y:S05]  /*20b0*/  BRA `(.L_x_2994) ;  /* 0xffffeea000007947 */ /* 0x003fea000383ffff */
.L_x_2986:
[----:B------:R-:W-:Y:S01]  /*20c0*/  IMAD.MOV.U32 R18, RZ, RZ, R2 ;  /* 0x000000ffff127224 */ /* 0x000fe200078e0002 */
[----:B------:R-:W-:Y:S01]  /*20d0*/  MOV R24, 0xffffffff ;  /* 0xffffffff00187802 */ /* 0x000fe20000000f00 */
[----:B------:R-:W-:Y:S01]  /*20e0*/  IMAD.MOV.U32 R23, RZ, RZ, 0x1f ;  /* 0x0000001fff177424 */ /* 0x000fe200078e00ff */
[----:B------:R-:W-:-:S02]  /*20f0*/  MOV R16, 0x2110 ;  /* 0x0000211000107802 */ /* 0x000fc40000000f00 */
[----:B------:R-:W-:Y:S05]  /*2100*/  CALL.REL.NOINC `($__internal_159_$__cuda_sm70_shflsync_bfly_p) ;  /* 0x000001d000007944 */ /* 0x000fea0003c00000 */
[----:B01----:R-:W-:Y:S05]  /*2110*/  BRA `(.L_x_2995) ;  /* 0xfffff0d000007947 */ /* 0x003fea000383ffff */
.L_x_2987:
[----:B------:R-:W-:Y:S01]  /*2120*/  IMAD.MOV.U32 R18, RZ, RZ, R10 ;  /* 0x000000ffff127224 */ /* 0x000fe200078e000a */
[----:B------:R-:W-:Y:S01]  /*2130*/  MOV R16, 0x2170 ;  /* 0x0000217000107802 */ /* 0x000fe20000000f00 */
[----:B------:R-:W-:-:S02]  /*2140*/  IMAD.MOV.U32 R23, RZ, RZ, 0x1f ;  /* 0x0000001fff177424 */ /* 0x000fc400078e00ff */
[----:B------:R-:W-:Y:S02]  /*2150*/  IMAD.MOV.U32 R24, RZ, RZ, -0x1 ;  /* 0xffffffffff187424 */ /* 0x000fe400078e00ff */
[----:B------:R-:W-:Y:S05]  /*2160*/  CALL.REL.NOINC `($__internal_159_$__cuda_sm70_shflsync_bfly_p) ;  /* 0x0000017000007944 */ /* 0x000fea0003c00000 */
[----:B-1----:R-:W-:Y:S01]  /*2170*/  IMAD.MOV.U32 R22, RZ, RZ, R23 ;  /* 0x000000ffff167224 */ /* 0x002fe200078e0017 */
[----:B0-----:R-:W-:Y:S05]  /*2180*/  BRA `(.L_x_2996) ;  /* 0xfffff30000007947 */ /* 0x001fea000383ffff */
.L_x_2988:
[----:B------:R-:W-:Y:S01]  /*2190*/  MOV R18, R9 ;  /* 0x0000000900127202 */ /* 0x000fe20000000f00 */
[----:B------:R-:W-:Y:S01]  /*21a0*/  IMAD.MOV.U32 R23, RZ, RZ, 0x1f ;  /* 0x0000001fff177424 */ /* 0x000fe200078e00ff */
[----:B------:R-:W-:Y:S01]  /*21b0*/  MOV R16, 0x21e0 ;  /* 0x000021e000107802 */ /* 0x000fe20000000f00 */
[----:B------:R-:W-:Y:S02]  /*21c0*/  IMAD.MOV.U32 R24, RZ, RZ, -0x1 ;  /* 0xffffffffff187424 */ /* 0x000fe400078e00ff */
[----:B------:R-:W-:Y:S05]  /*21d0*/  CALL.REL.NOINC `($__internal_159_$__cuda_sm70_shflsync_bfly_p) ;  /* 0x0000010000007944 */ /* 0x000fea0003c00000 */
[----:B-1----:R-:W-:Y:S01]  /*21e0*/  IMAD.MOV.U32 R22, RZ, RZ, R23 ;  /* 0x000000ffff167224 */ /* 0x002fe200078e0017 */
[----:B0-----:R-:W-:Y:S05]  /*21f0*/  BRA `(.L_x_2997) ;  /* 0xfffff53000007947 */ /* 0x001fea000383ffff */
.L_x_2989:
[----:B------:R-:W-:Y:S01]  /*2200*/  HFMA2.MMA R23, -RZ, RZ, 0, 1.847743988037109375e-06 ;  /* 0x0000001fff177435 */ /* 0x000fe200000001ff */
[----:B------:R-:W-:Y:S01]  /*2210*/  IMAD.MOV.U32 R18, RZ, RZ, R11 ;  /* 0x000000ffff127224 */ /* 0x000fe200078e000b */
[----:B------:R-:W-:Y:S01]  /*2220*/  MOV R16, 0x2250 ;  /* 0x0000225000107802 */ /* 0x000fe20000000f00 */
[----:B------:R-:W-:-:S03]  /*2230*/  IMAD.MOV.U32 R24, RZ, RZ, -0x1 ;  /* 0xffffffffff187424 */ /* 0x000fc600078e00ff */
[----:B------:R-:W-:Y:S05]  /*2240*/  CALL.REL.NOINC `($__internal_159_$__cuda_sm70_shflsync_bfly_p) ;  /* 0x0000009000007944 */ /* 0x000fea0003c00000 */
[----:B-1----:R-:W-:Y:S01]  /*2250*/  IMAD.MOV.U32 R22, RZ, RZ, R23 ;  /* 0x000000ffff167224 */ /* 0x002fe200078e0017 */
[----:B0-----:R-:W-:Y:S05]  /*2260*/  BRA `(.L_x_2998) ;  /* 0xfffff76000007947 */ /* 0x001fea000383ffff */
.L_x_2990:
[----:B------:R-:W-:Y:S01]  /*2270*/  IMAD.MOV.U32 R18, RZ, RZ, R8 ;  /* 0x000000ffff127224 */ /* 0x000fe200078e0008 */
[----:B------:R-:W-:Y:S01]  /*2280*/  MOV R24, 0xffffffff ;  /* 0xffffffff00187802 */ /* 0x000fe20000000f00 */
[----:B------:R-:W-:Y:S01]  /*2290*/  IMAD.MOV.U32 R23, RZ, RZ, 0x1f ;  /* 0x0000001fff177424 */ /* 0x000fe200078e00ff */
[----:B------:R-:W-:-:S02]  /*22a0*/  MOV R16, 0x22c0 ;  /* 0x000022c000107802 */ /* 0x000fc40000000f00 */
[----:B------:R-:W-:Y:S05]  /*22b0*/  CALL.REL.NOINC `($__internal_159_$__cuda_sm70_shflsync_bfly_p) ;  /* 0x0000002000007944 */ /* 0x000fea0003c00000 */
[----:B01----:R-:W-:Y:S01]  /*22c0*/  IMAD.MOV.U32 R21, RZ, RZ, R23 ;  /* 0x000000ffff157224 */ /* 0x003fe200078e0017 */
[----:B------:R-:W-:Y:S05]  /*22d0*/  BRA `(.L_x_2999) ;  /* 0xfffff99000007947 */ /* 0x000fea000383ffff */
        .weak           $__internal_159_$__cuda_sm70_shflsync_bfly_p
        .type           $__internal_159_$__cuda_sm70_shflsync_bfly_p,@function
        .size           $__internal_159_$__cuda_sm70_shflsync_bfly_p,($__internal_160_$__cuda_sm70_warpsync - $__internal_159_$__cuda_sm70_shflsync_bfly_p)
$__internal_159_$__cuda_sm70_shflsync_bfly_p:
[----:B------:R-:W-:Y:S01]  /*22e0*/  IMAD.MOV.U32 R17, RZ, RZ, 0x0 ;  /* 0x00000000ff117424 */ /* 0x000fe200078e00ff */
[----:B------:R-:W-:Y:S04]  /*22f0*/  WARPSYNC R24 ;  /* 0x0000001800007348 */ /* 0x000fe80003800000 */
[----:B------:R0:W1:Y:S01]  /*2300*/  SHFL.BFLY PT, R23, R18, R21, R23 ;  /* 0x0c00001512177389 */ /* 0x00006200000e0017 */
[----:B------:R-:W-:Y:S05]  /*2310*/  RET.REL.NODEC R16 `(_ZN12tensorrt_llm7kernels21fusedQKNormRopeKernelIN3c104HalfES3_Li256ELb0EEEvPviiifPKvS6_S6_PKlii) ;  /* 0xffffdce010007950 */ /* 0x000fea0003c3ffff */
        .weak           $__internal_160_$__cuda_sm70_warpsync
        .type           $__internal_160_$__cuda_sm70_warpsync,@function
        .size           $__internal_160_$__cuda_sm70_warpsync,(.L_x_3796 - $__internal_160_$__cuda_sm70_warpsync)
$__internal_160_$__cuda_sm70_warpsync:
[----:B------:R-:W-:Y:S04]  /*2320*/  WARPSYNC R17 ;  /* 0x0000001100007348 */ /* 0x000fe80003800000 */
[----:B------:R-:W-:-:S04]  /*2330*/  IMAD.MOV.U32 R17, RZ, RZ, 0x0 ;  /* 0x00000000ff117424 */ /* 0x000fc800078e00ff */
[----:B------:R-:W-:Y:S05]  /*2340*/  RET.REL.NODEC R16 `(_ZN12tensorrt_llm7kernels21fusedQKNormRopeKernelIN3c104HalfES3_Li256ELb0EEEvPviiifPKvS6_S6_PKlii) ;  /* 0xffffdcb010007950 */ /* 0x000fea0003c3ffff */
.L_x_3000:
        /* <DEDUP_REMOVED lines=11> */
.L_x_3796:


//--------------------- .text._ZN12tensorrt_llm7kernels21fusedQKNormRopeKernelIN3c104HalfES3_Li256ELb1EEEvPviiifPKvS6_S6_PKlii --------------------------
	.section	.text._ZN12tensorrt_llm7kernels21fusedQKNormRopeKernelIN3c104HalfES3_Li256ELb1EEEvPviiifPKvS6_S6_PKlii,"ax",@progbits
	.sectioninfo	@"SHI_REGISTERS=32"
	.align	128
        .global         _ZN12tensorrt_llm7kernels21fusedQKNormRopeKernelIN3c104HalfES3_Li256ELb1EEEvPviiifPKvS6_S6_PKlii
        .type           _ZN12tensorrt_llm7kernels21fusedQKNormRopeKernelIN3c104HalfES3_Li256ELb1EEEvPviiifPKvS6_S6_PKlii,@function
        .size           _ZN12tensorrt_llm7kernels21fusedQKNormRopeKernelIN3c104HalfES3_Li256ELb1EEEvPviiifPKvS6_S6_PKlii,(.L_x_3949 - _ZN12tensorrt_llm7kernels21fusedQKNormRopeKernelIN3c104HalfES3_Li256ELb1EEEvPviiifPKvS6_S6_PKlii)
        .other          _ZN12tensorrt_llm7kernels21fusedQKNormRopeKernelIN3c104HalfES3_Li256ELb1EEEvPviiifPKvS6_S6_PKlii,@"STO_CUDA_ENTRY STV_DEFAULT"
_ZN12tensorrt_llm7kernels21fusedQKNormRopeKernelIN3c104HalfES3_Li256ELb1EEEvPviiifPKvS6_S6_PKlii:
.text._ZN12tensorrt_llm7kernels21fusedQKNormRopeKernelIN3c104HalfES3_Li256ELb1EEEvPviiifPKvS6_S6_PKlii:
[----:B------:R-:W-:Y:S02]  /*0000*/  MOV R1, c[0x0][0x28] ;  /* 0x00000a0000017a02 */ /* 0x000fe40000000f00 */
[----:B------:R-:W-:Y:S01]  /*0010*/  MOV R5, c[0x0][0x16c] ;  /* 0x00005b0000057a02 */ /* 0x000fe20000000f00 */
[----:B------:R-:W0:Y:S01]  /*0020*/  S2R R12, SR_TID.X ;  /* 0x00000000000c7919 */ /* 0x000e220000002100 */
[----:B------:R-:W-:Y:S02]  /*0030*/  ULDC UR4, c[0x0][0x0] ;  /* 0x0000000000047ab9 */ /* 0x000fe40000000800 */
[----:B------:R-:W-:Y:S01]  /*0040*/  IADD3 R5, R5, c[0x0][0x168], RZ ;  /* 0x00005a0005057a10 */ /* 0x000fe20007ffe0ff */
[----:B------:R-:W1:Y:S01]  /*0050*/  S2R R7, SR_CTAID.X ;  /* 0x0000000000077919 */ /* 0x000e620000002500 */
[----:B------:R-:W-:Y:S02]  /*0060*/  USHF.R.U32.HI UR4, URZ, 0x5, UR4 ;  /* 0x000000053f047899 */ /* 0x000fe40008011604 */
        /* <DEDUP_REMOVED lines=14> */
[----:B------:R-:W-:Y:S01]  /*0150*/  IMAD.MOV.U32 R3, RZ, RZ, R4 ;  /* 0x000000ffff037224 */ /* 0x000fe200078e0004 */
[----:B------:R-:W-:-:S03]  /*0160*/  MOV R4, R8 ;  /* 0x0000000800047202 */ /* 0x000fc60000000f00 */
        /* <DEDUP_REMOVED lines=17> */
[----:B------:R-:W-:Y:S01]  /*0280*/  ULDC.64 UR6, c[0x0][0x118] ;  /* 0x0000460000067ab9 */ /* 0x000fe20000000a00 */
[----:B------:R-:W-:Y:S02]  /*0290*/  ISETP.GE.AND P0, PT, R7, c[0x0][0x168], PT ;  /* 0x00005a0007007a0c */ /* 0x000fe40003f06270 */
[----:B------:R-:W-:Y:S01]  /*02a0*/  MOV R3, 0x100 ;  /* 0x0000010000037802 */ /* 0x000fe20000000f00 */
[----:B------:R-:W-:Y:S01]  /*02b0*/  IMAD R0, R13, R0, RZ ;  /* 0x000000000d007224 */ /* 0x000fe200078e02ff */
[----:B------:R-:W-:Y:S02]  /*02c0*/  LOP3.LUT R12, R12, 0x1f, RZ, 0xc0, !PT ;  /* 0x0000001f0c0c7812 */ /* 0x000fe400078ec0ff */
[----:B------:R-:W-:Y:S01]  /*02d0*/  MOV R4, 0x2 ;  /* 0x0000000200047802 */ /* 0x000fe20000000f00 */
[----:B------:R-:W-:Y:S01]  /*02e0*/  IMAD.SHL.U32 R2, R0, 0x100, RZ ;  /* 0x0000010000027824 */ /* 0x000fe200078e00ff */
[----:B------:R-:W-:-:S02]  /*02f0*/  SHF.L.U32 R19, R12, 0x3, RZ ;  /* 0x000000030c137819 */ /* 0x000fc400000006ff */
[----:B------:R-:W-:-:S03]  /*0300*/  SEL R0, RZ, c[0x0][0x168], !P0 ;  /* 0x00005a00ff007a07 */ /* 0x000fc60004000000 */
[----:B------:R-:W-:Y:S01]  /*0310*/  @P0 IMAD R2, R3, c[0x0][0x168], R2 ;  /* 0x00005a0003020a24 */ /* 0x000fe200078e0202 */
[----:B------:R-:W-:-:S03]  /*0320*/  IADD3 R0, R7, -R0, RZ ;  /* 0x8000000007007210 */ /* 0x000fc60007ffe0ff */
[----:B------:R-:W-:-:S05]  /*0330*/  IMAD.IADD R3, R2, 0x1, R19 ;  /* 0x0000000102037824 */ /* 0x000fca00078e0213 */
[----:B------:R-:W-:-:S05]  /*0340*/  LEA R3, R0, R3, 0x8 ;  /* 0x0000000300037211 */ /* 0x000fca00078e40ff */
[----:B------:R-:W-:-:S05]  /*0350*/  IMAD.WIDE R6, R3, R4, c[0x0][0x160] ;  /* 0x0000580003067625 */ /* 0x000fca00078e0204 */
[----:B------:R-:W2:Y:S02]  /*0360*/  LDG.E.128 R8, [R6.64] ;  /* 0x0000000606087981 */ /* 0x000ea4000c1e1d00 */
        /* <DEDUP_REMOVED lines=33> */
[----:B------:R-:W5:Y:S04]  /*0580*/  @!P0 LDG.E.U16 R26, [R4.64+0x6] ;  /* 0x00000606041a8981 */ /* 0x000f68000c1e1500 */
[----:B------:R-:W5:Y:S04]  /*0590*/  @P0 LDG.E.U16 R27, [R2.64+0x4] ;  /* 0x00000406021b0981 */ /* 0x000f68000c1e1500 */
[----:B------:R-:W5:Y:S01]  /*05a0*/  @!P0 LDG.E.U16 R24, [R4.64+0x4] ;  /* 0x0000040604188981 */ /* 0x000f62000c1e1500 */
[----:B------:R-:W-:-:S03]  /*05b0*/  IMAD.MOV.U32 R29, RZ, RZ, 0x3b800000 ;  /* 0x3b800000ff1d7424 */ /* 0x000fc600078e00ff */
[----:B------:R0:W5:Y:S01]  /*05c0*/  @P0 LDG.E.U16 R22, [R2.64+0xe] ;  /* 0x00000e0602160981 */ /* 0x000162000c1e1500 */
[----:B------:R-:W-:-:S03]  /*05d0*/  FFMA.FTZ R16, R16, R29, c[0x0][0x174] ;  /* 0x00005d0010107623 */ /* 0x000fc6000001001d */
[----:B------:R-:W5:Y:S03]  /*05e0*/  @!P0 LDG.E.U16 R28, [R4.64+0xa] ;  /* 0x00000a06041c8981 */ /* 0x000f66000c1e1500 */
[----:B------:R-:W1:Y:S01]  /*05f0*/  MUFU.RSQ R16, R16 ;  /* 0x0000001000107308 */ /* 0x000e620000001400 */
[----:B--2---:R-:W-:Y:S02]  /*0600*/  @P0 HADD2.F32 R29, -RZ, R18.H0_H0 ;  /* 0x20000012ff1d0230 */ /* 0x004fe40000004100 */
[----:B---3--:R-:W-:Y:S02]  /*0610*/  @!P0 HADD2.F32 R29, -RZ, R20.H0_H0 ;  /* 0x20000014ff1d8230 */ /* 0x008fe40000004100 */
[----:B------:R0:W2:Y:S03]  /*0620*/  @P0 LDG.E.U16 R20, [R2.64+0xc] ;  /* 0x00000c0602140981 */ /* 0x0000a6000c1e1500 */
[----:B-1----:R-:W-:Y:S01]  /*0630*/  FMUL.FTZ R18, R16, R29 ;  /* 0x0000001d10127220 */ /* 0x002fe20000410000 */
[----:B----4-:R-:W-:Y:S01]  /*0640*/  @P0 HADD2.F32 R23, -RZ, R23.H0_H0 ;  /* 0x20000017ff170230 */ /* 0x010fe20000004100 */
[----:B------:R-:W3:Y:S01]  /*0650*/  @!P0 LDG.E.U16 R29, [R4.64+0xe] ;  /* 0x00000e06041d8981 */ /* 0x000ee2000c1e1500 */
[----:B-----5:R-:W-:Y:S01]  /*0660*/  @!P0 HADD2.F32 R23, -RZ, R17.H0_H0 ;  /* 0x20000011ff178230 */ /* 0x020fe20000004100 */
[----:B------:R-:W-:-:S02]  /*0670*/  FMUL.FTZ R25, R25, R18 ;  /* 0x0000001219197220 */ /* 0x000fc40000410000 */
[----:B------:R0:W4:Y:S01]  /*0680*/  @P0 LDG.E.U16 R17, [R2.64+0x8] ;  /* 0x0000080602110981 */ /* 0x000122000c1e1500 */
[----:B------:R-:W-:-:S03]  /*0690*/  @P0 HADD2.F32 R21, -RZ, R21.H0_H0 ;  /* 0x20000015ff150230 */ /* 0x000fc60000004100 */
[----:B------:R0:W5:Y:S01]  /*06a0*/  @P0 LDG.E.U16 R18, [R2.64+0xa] ;  /* 0x00000a0602120981 */ /* 0x000162000c1e1500 */
[----:B------:R-:W-:-:S03]  /*06b0*/  @!P0 HADD2.F32 R21, -RZ, R26.H0_H0 ;  /* 0x2000001aff158230 */ /* 0x000fc60000004100 */
[----:B------:R1:W5:Y:S01]  /*06c0*/  @!P0 LDG.E.U16 R26, [R4.64+0xc] ;  /* 0x00000c06041a8981 */ /* 0x000362000c1e1500 */
[----:B------:R-:W-:Y:S02]  /*06d0*/  @P0 HADD2.F32 R27, -RZ, R27.H0_H0 ;  /* 0x2000001bff1b0230 */ /* 0x000fe40000004100 */
[----:B------:R-:W-:Y:S02]  /*06e0*/  @!P0 HADD2.F32 R27, -RZ, R24.H0_H0 ;  /* 0x20000018ff1b8230 */ /* 0x000fe40000004100 */
[----:B------:R1:W5:Y:S01]  /*06f0*/  @!P0 LDG.E.U16 R24, [R4.64+0x8] ;  /* 0x0000080604188981 */ /* 0x000362000c1e1500 */
[----:B------:R-:W-:Y:S02]  /*0700*/  ULDC UR9, c[0x0][0x19c] ;  /* 0x0000670000097ab9 */ /* 0x000fe40000000800 */
[----:B------:R-:W-:Y:S01]  /*0710*/  USHF.R.S32.HI UR4, URZ, 0x1f, UR9 ;  /* 0x0000001f3f047899 */ /* 0x000fe20008011409 */
[----:B------:R-:W-:-:S03]  /*0720*/  FMUL.FTZ R23, R16, R23 ;  /* 0x0000001710177220 */ /* 0x000fc60000410000 */
[----:B------:R-:W-:Y:S01]  /*0730*/  ULEA.HI UR4, UR4, UR9, URZ, 0x3 ;  /* 0x0000000904047291 */ /* 0x000fe2000f8f183f */
[----:B------:R-:W-:-:S03]  /*0740*/  FMUL.FTZ R0, R0, R23 ;  /* 0x0000001700007220 */ /* 0x000fc60000410000 */
[----:B------:R-:W-:Y:S01]  /*0750*/  USHF.R.S32.HI UR4, URZ, 0x3, UR4 ;  /* 0x000000033f047899 */ /* 0x000fe20008011404 */
[C---:B0-----:R-:W-:Y:S01]  /*0760*/  FMUL.FTZ R2, R16.reuse, R21 ;  /* 0x0000001510027220 */ /* 0x041fe20000410000 */
[----:B------:R-:W-:Y:S01]  /*0770*/  @P0 HADD2.F32 R23, -RZ, R22.H0_H0 ;  /* 0x20000016ff170230 */ /* 0x000fe20000004100 */
[----:B------:R-:W-:Y:S01]  /*0780*/  FMUL.FTZ R27, R16, R27 ;  /* 0x0000001b101b7220 */ /* 0x000fe20000410000 */
[----:B------:R-:W-:Y:S01]  /*0790*/  BSSY B0, `(.L_x_3001) ;  /* 0x000006d000007945 */ /* 0x000fe20003800000 */
[----:B------:R-:W-:Y:S02]  /*07a0*/  FMUL.FTZ R2, R15, R2 ;  /* 0x000000020f027220 */ /* 0x000fe40000410000 */
[----:B------:R-:W-:Y:S01]  /*07b0*/  FMUL.FTZ R3, R14, R27 ;  /* 0x0000001b0e037220 */ /* 0x000fe20000410000 */
[----:B--2---:R-:W-:Y:S02]  /*07c0*/  @P0 HADD2.F32 R21, -RZ, R20.H0_H0 ;  /* 0x20000014ff150230 */ /* 0x004fe40000004100 */
[----:B---3--:R-:W-:-:S02]  /*07d0*/  @!P0 HADD2.F32 R23, -RZ, R29.H0_H0 ;  /* 0x2000001dff178230 */ /* 0x008fc40000004100 */
[----:B----4-:R-:W-:Y:S02]  /*07e0*/  @P0 HADD2.F32 R17, -RZ, R17.H0_H0 ;  /* 0x20000011ff110230 */ /* 0x010fe40000004100 */
[----:B-----5:R-:W-:Y:S02]  /*07f0*/  @P0 HADD2.F32 R5, -RZ, R18.H0_H0 ;  /* 0x20000012ff050230 */ /* 0x020fe40000004100 */
[----:B-1----:R-:W-:Y:S02]  /*0800*/  @!P0 HADD2.F32 R5, -RZ, R28.H0_H0 ;  /* 0x2000001cff058230 */ /* 0x002fe40000004100 */
[----:B------:R-:W-:Y:S02]  /*0810*/  @!P0 HADD2.F32 R21, -RZ, R26.H0_H0 ;  /* 0x2000001aff158230 */ /* 0x000fe40000004100 */
[----:B------:R-:W-:Y:S01]  /*0820*/  @!P0 HADD2.F32 R17, -RZ, R24.H0_H0 ;  /* 0x20000018ff118230 */ /* 0x000fe20000004100 */
[----:B------:R-:W-:Y:S01]  /*0830*/  ISETP.GE.AND P0, PT, R12, UR4, PT ;  /* 0x000000040c007c0c */ /* 0x000fe2000bf06270 */
[----:B------:R-:W-:-:S02]  /*0840*/  FMUL.FTZ R5, R16, R5 ;  /* 0x0000000510057220 */ /* 0x000fc40000410000 */
        /* <DEDUP_REMOVED lines=33> */
[----:B------:R1:W3:Y:S01]  /*0a60*/  LDG.E.U16.CONSTANT R21, [R20.64] ;  /* 0x0000000614157981 */ /* 0x0002e2000c1e9500 */
[----:B------:R-:W-:Y:S01]  /*0a70*/  HFMA2.MMA R13, -RZ, RZ, 0, 0 ;  /* 0x00000000ff0d7435 */ /* 0x000fe200000001ff */
[----:B------:R-:W-:-:S04]  /*0a80*/  IADD3 R12, R19, 0x2, RZ ;  /* 0x00000002130c7810 */ /* 0x000fc80007ffe0ff */
        /* <DEDUP_REMOVED lines=10> */
[----:B------:R-:W-:Y:S02]  /*0b30*/  LEA.HI.X R29, R13, c[0x0][0x18c], R10, 0x1, P0 ;  /* 0x000063000d1d7a11 */ /* 0x000fe400000f0c0a */
[----:B------:R-:W-:Y:S01]  /*0b40*/  MOV R13, RZ ;  /* 0x000000ff000d7202 */ /* 0x000fe20000000f00 */
[----:B------:R0:W4:Y:S01]  /*0b50*/  LDG.E.U16.CONSTANT R10, [R14.64] ;  /* 0x000000060e0a7981 */ /* 0x000122000c1e9500 */
[----:B------:R-:W-:-:S03]  /*0b60*/  IADD3 R19, R19, 0x6, RZ ;  /* 0x0000000613137810 */ /* 0x000fc60007ffe0ff */
[----:B-1----:R-:W5:Y:S01]  /*0b70*/  LDG.E.U16.CONSTANT R20, [R28.64] ;  /* 0x000000061c147981 */ /* 0x002f62000c1e9500 */
[----:B0-----:R-:W-:-:S05]  /*0b80*/  IMAD.WIDE.U32 R14, R16, c[0x0][0x19c], R12 ;  /* 0x00006700100e7a25 */ /* 0x001fca00078e000c */
[----:B------:R-:W-:Y:S01]  /*0b90*/  IADD3 R13, R9, R15, RZ ;  /* 0x0000000f090d7210 */ /* 0x000fe20007ffe0ff */
[----:B------:R-:W-:Y:S01]  /*0ba0*/  HFMA2.MMA R15, -RZ, RZ, 0, 0 ;  /* 0x00000000ff0f7435 */ /* 0x000fe200000001ff */
        /* <DEDUP_REMOVED lines=14> */
[----:B------:R-:W-:Y:S02]  /*0c90*/  LEA.HI.X R13, R13, c[0x0][0x18c], R26, 0x1, P0 ;  /* 0x000063000d0d7a11 */ /* 0x000fe400000f0c1a */
[----:B------:R-:W-:Y:S02]  /*0ca0*/  IADD3.X R26, RZ, R18, RZ, P1, !PT ;  /* 0x00000012ff1a7210 */ /* 0x000fe40000ffe4ff */
[C---:B------:R-:W-:Y:S01]  /*0cb0*/  LEA R16, P1, R17.reuse, c[0x0][0x188], 0x1 ;  /* 0x0000620011107a11 */ /* 0x040fe200078208ff */
[----:B------:R-:W3:Y:S01]  /*0cc0*/  LDG.E.U16.CONSTANT R12, [R12.64] ;  /* 0x000000060c0c7981 */ /* 0x000ee2000c1e9500 */
[----:B------:R-:W-:Y:S02]  /*0cd0*/  LEA R18, P0, R14, c[0x0][0x188], 0x1 ;  /* 0x000062000e127a11 */ /* 0x000fe400078008ff */
        /* <DEDUP_REMOVED lines=24> */
.L_x_3002:
[----:B------:R-:W-:Y:S05]  /*0e60*/  BSYNC B0 ;  /* 0x0000000000007941 */ /* 0x000fea0003800000 */
.L_x_3001:
[----:B------:R-:W-:Y:S02]  /*0e70*/  F2FP.PACK_AB R11, R11, R8 ;  /* 0x000000080b0b723e */ /* 0x000fe400000000ff */
[----:B------:R-:W-:Y:S02]  /*0e80*/  F2FP.PACK_AB R10, R5, R4 ;  /* 0x00000004050a723e */ /* 0x000fe400000000ff */
[----:B------:R-:W-:Y:S02]  /*0e90*/  F2FP.PACK_AB R9, R2, R3 ;  /* 0x000000030209723e */ /* 0x000fe400000000ff */
[----:B------:R-:W-:-:S05]  /*0ea0*/  F2FP.PACK_AB R8, R0, R25 ;  /* 0x000000190008723e */ /* 0x000fca00000000ff */
[----:B------:R-:W-:Y:S01]  /*0eb0*/  STG.E.128 [R6.64], R8 ;  /* 0x0000000806007986 */ /* 0x000fe2000c101d06 */
[----:B------:R-:W-:Y:S05]  /*0ec0*/  EXIT ;  /* 0x000000000000794d */ /* 0x000fea0003800000 */
.L_x_3003:
        /* <DEDUP_REMOVED lines=11> */
.L_x_3949:


//--------------------- .text._ZN12tensorrt_llm7kernels21fusedQKNormRopeKernelIN3c104HalfES3_Li128ELb0EEEvPviiifPKvS6_S6_PKlii --------------------------
	.section	.text._ZN12tensorrt_llm7kernels21fusedQKNormRopeKernelIN3c104HalfES3_Li128ELb0EEEvPviiifPKvS6_S6_PKlii,"ax",@progbits
	.sectioninfo	@"SHI_REGISTERS=27"
	.align	128
        .global         _ZN12tensorrt_llm7kernels21fusedQKNormRopeKernelIN3c104HalfES3_Li128ELb0EEEvPviiifPKvS6_S6_PKlii
        .type           _ZN12tensorrt_llm7kernels21fusedQKNormRopeKernelIN3c104HalfES3_Li128ELb0EEEvPviiifPKvS6_S6_PKlii,@function
        .size           _ZN12tensorrt_llm7kernels21fusedQKNormRopeKernelIN3c104HalfES3_Li128ELb0EEEvPviiifPKvS6_S6_PKlii,(.L_x_3798 - _ZN12tensorrt_llm7kernels21fusedQKNormRopeKernelIN3c104HalfES3_Li128ELb0EEEvPviiifPKvS6_S6_PKlii)
        .other          _ZN12tensorrt_llm7kernels21fusedQKNormRopeKernelIN3c104HalfES3_Li128ELb0EEEvPviiifPKvS6_S6_PKlii,@"STO_CUDA_ENTRY STV_DEFAULT"
_ZN12tensorrt_llm7kernels21fusedQKNormRopeKernelIN3c104HalfES3_Li128ELb0EEEvPviiifPKvS6_S6_PKlii:
.text._ZN12tensorrt_llm7kernels21fusedQKNormRopeKernelIN3c104HalfES3_Li128ELb0EEEvPviiifPKvS6_S6_PKlii:
        /* <DEDUP_REMOVED lines=87> */
[----:B------:R-:W-:Y:S02]  /*0570*/  FFMA.FTZ R24, R24, R19, c[0x0][0x174] ;  /* 0x00005d0018187623 */ /* 0x000fe40000010013 */
[----:B------:R-:W-:-:S05]  /*0580*/  IMAD.MOV.U32 R19, RZ, RZ, c[0x0][0x19c] ;  /* 0x00006700ff137624 */ /* 0x000fca00078e00ff */
        /* <DEDUP_REMOVED lines=20> */
[----:B------:R-:W-:-:S05]  /*06d0*/  MOV R10, 0x8 ;  /* 0x00000008000a7802 */ /* 0x000fca0000000f00 */
        /* <DEDUP_REMOVED lines=14> */
[----:B------:R-:W-:Y:S05]  /*07c0*/  CALL.REL.NOINC `($__internal_162_$__cuda_sm70_warpsync) ;  /* 0x00000d3000007944 */ /* 0x000fea0003c00000 */
.L_x_3006:
[----:B------:R-:W-:Y:S01]  /*07d0*/  LEA.HI R19, R8, c[0x0][0x19c], RZ, 0x3 ;  /* 0x0000670008137a11 */ /* 0x000fe200078f18ff */
[----:B------:R-:W-:-:S06]  /*07e0*/  NOP ;  /* 0x0000000000007918 */ /* 0x000fcc0000000000 */
[----:B------:R-:W-:-:S04]  /*07f0*/  SHF.R.S32.HI R19, RZ, 0x3, R19 ;  /* 0x00000003ff137819 */ /* 0x000fc80000011413 */
[----:B------:R-:W-:Y:S01]  /*0800*/  ISETP.GE.AND P0, PT, R6, R19, PT ;  /* 0x000000130600720c */ /* 0x000fe20003f06270 */
[----:B------:R-:W-:Y:S10]  /*0810*/  BRA.DIV ~URZ, `(.L_x_3007) ;  /* 0x00000af27f007947 */ /* 0x000ff4000b800000 */
[----:B------:R0:W1:Y:S02]  /*0820*/  SHFL.BFLY PT, R18, R7, R19, 0x1f ;  /* 0x0c001f1307127589 */ /* 0x00006400000e0000 */
.L_x_3012:
        /* <DEDUP_REMOVED lines=41> */
.L_x_3013:
        /* <DEDUP_REMOVED lines=41> */
.L_x_3014:
        /* <DEDUP_REMOVED lines=42> */
.L_x_3015:
        /* <DEDUP_REMOVED lines=43> */
[----:B------:R-:W-:Y:S05]  /*12a0*/  CALL.REL.NOINC `($__internal_162_$__cuda_sm70_warpsync) ;  /* 0x0000025000007944 */ /* 0x000fea0003c00000 */
.L_x_3011:
[----:B------:R-:W-:-:S06]  /*12b0*/  NOP ;  /* 0x0000000000007918 */ /* 0x000fcc0000000000 */
.L_x_3005:
[----:B------:R-:W-:Y:S05]  /*12c0*/  BSYNC B0 ;  /* 0x0000000000007941 */ /* 0x000fea0003800000 */
.L_x_3004:
[----:B------:R-:W-:Y:S02]  /*12d0*/  F2FP.PACK_AB R13, R13, R12 ;  /* 0x0000000c0d0d723e */ /* 0x000fe400000000ff */
[----:B------:R-:W-:-:S05]  /*12e0*/  F2FP.PACK_AB R12, R14, R7 ;  /* 0x000000070e0c723e */ /* 0x000fca00000000ff */
[----:B------:R-:W-:Y:S01]  /*12f0*/  STG.E.64 [R2.64], R12 ;  /* 0x0000000c02007986 */ /* 0x000fe2000c101b04 */
[----:B------:R-:W-:Y:S05]  /*1300*/  EXIT ;  /* 0x000000000000794d */ /* 0x000fea0003800000 */
.L_x_3007:
[----:B------:R-:W-:Y:S01]  /*1310*/  IMAD.MOV.U32 R10, RZ, RZ, R7 ;  /* 0x000000ffff0a7224 */ /* 0x000fe200078e0007 */
[----:B------:R-:W-:Y:S01]  /*1320*/  MOV R18, 0xffffffff ;  /* 0xffffffff00127802 */ /* 0x000fe20000000f00 */
[----:B------:R-:W-:Y:S01]  /*1330*/  IMAD.MOV.U32 R11, RZ, RZ, 0x1f ;  /* 0x0000001fff0b7424 */ /* 0x000fe200078e00ff */
[----:B------:R-:W-:Y:S02]  /*1340*/  MOV R8, 0x1360 ;  /* 0x0000136000087802 */ /* 0x000fe40000000f00 */
[----:B------:R-:W-:Y:S05]  /*1350*/  CALL.REL.NOINC `($__internal_161_$__cuda_sm70_shflsync_bfly_p) ;  /* 0x0000016000007944 */ /* 0x000fea0003c00000 */
[----:B01----:R-:W-:Y:S01]  /*1360*/  IMAD.MOV.U32 R18, RZ, RZ, R10 ;  /* 0x000000ffff127224 */ /* 0x003fe200078e000a */
[----:B------:R-:W-:Y:S05]  /*1370*/  BRA `(.L_x_3012) ;  /* 0xfffff4b000007947 */ /* 0x000fea000383ffff */
.L_x_3008:
[----:B------:R-:W-:Y:S01]  /*1380*/  IMAD.MOV.U32 R10, RZ, RZ, R14 ;  /* 0x000000ffff0a7224 */ /* 0x000fe200078e000e */
[----:B------:R-:W-:Y:S01]  /*1390*/  MOV R18, 0xffffffff ;  /* 0xffffffff00127802 */ /* 0x000fe20000000f00 */
[----:B------:R-:W-:Y:S01]  /*13a0*/  IMAD.MOV.U32 R11, RZ, RZ, 0x1f ;  /* 0x0000001fff0b7424 */ /* 0x000fe200078e00ff */
[----:B------:R-:W-:Y:S02]  /*13b0*/  MOV R8, 0x13d0 ;  /* 0x000013d000087802 */ /* 0x000fe40000000f00 */
[----:B------:R-:W-:Y:S05]  /*13c0*/  CALL.REL.NOINC `($__internal_161_$__cuda_sm70_shflsync_bfly_p) ;  /* 0x000000f000007944 */ /* 0x000fea0003c00000 */
[----:B01----:R-:W-:Y:S05]  /*13d0*/  BRA `(.L_x_3013) ;  /* 0xfffff6e000007947 */ /* 0x003fea000383ffff */
.L_x_3009:
[----:B------:R-:W-:Y:S01]  /*13e0*/  IMAD.MOV.U32 R10, RZ, RZ, R12 ;  /* 0x000000ffff0a7224 */ /* 0x000fe200078e000c */
[----:B------:R-:W-:Y:S01]  /*13f0*/  MOV R8, 0x1430 ;  /* 0x0000143000087802 */ /* 0x000fe20000000f00 */
[----:B------:R-:W-:-:S02]  /*1400*/  IMAD.MOV.U32 R11, RZ, RZ, 0x1f ;  /* 0x0000001fff0b7424 */ /* 0x000fc400078e00ff */
[----:B------:R-:W-:Y:S02]  /*1410*/  IMAD.MOV.U32 R18, RZ, RZ, -0x1 ;  /* 0xffffffffff127424 */ /* 0x000fe400078e00ff */
[----:B------:R-:W-:Y:S05]  /*1420*/  CALL.REL.NOINC `($__internal_161_$__cuda_sm70_shflsync_bfly_p) ;  /* 0x0000009000007944 */ /* 0x000fea0003c00000 */
[----:B-1----:R-:W-:Y:S01]  /*1430*/  MOV R0, R10 ;  /* 0x0000000a00007202 */ /* 0x002fe20000000f00 */
[----:B0-----:R-:W-:Y:S05]  /*1440*/  BRA `(.L_x_3014) ;  /* 0xfffff90000007947 */ /* 0x001fea000383ffff */
.L_x_3010:
[----:B------:R-:W-:Y:S01]  /*1450*/  IMAD.MOV.U32 R10, RZ, RZ, R13 ;  /* 0x000000ffff0a7224 */ /* 0x000fe200078e000d */
[----:B------:R-:W-:Y:S01]  /*1460*/  MOV R8, 0x14a0 ;  /* 0x000014a000087802 */ /* 0x000fe20000000f00 */
[----:B------:R-:W-:Y:S02]  /*1470*/  IMAD.MOV.U32 R11, RZ, RZ, 0x1f ;  /* 0x0000001fff0b7424 */ /* 0x000fe400078e00ff */
[----:B------:R-:W-:Y:S02]  /*1480*/  IMAD.MOV.U32 R18, RZ, RZ, -0x1 ;  /* 0xffffffffff127424 */ /* 0x000fe400078e00ff */
[----:B------:R-:W-:Y:S05]  /*1490*/  CALL.REL.NOINC `($__internal_161_$__cuda_sm70_shflsync_bfly_p) ;  /* 0x0000002000007944 */ /* 0x000fea0003c00000 */
[----:B01----:R-:W-:Y:S01]  /*14a0*/  MOV R19, R10 ;  /* 0x0000000a00137202 */ /* 0x003fe20000000f00 */
[----:B------:R-:W-:Y:S05]  /*14b0*/  BRA `(.L_x_3015) ;  /* 0xfffffb3000007947 */ /* 0x000fea000383ffff */
        .weak           $__internal_161_$__cuda_sm70_shflsync_bfly_p
        .type           $__internal_161_$__cuda_sm70_shflsync_bfly_p,@function
        .size           $__internal_161_$__cuda_sm70_shflsync_bfly_p,($__internal_162_$__cuda_sm70_warpsync - $__internal_161_$__cuda_sm70_shflsync_bfly_p)
$__internal_161_$__cuda_sm70_shflsync_bfly_p:
[----:B------:R-:W-:Y:S01]  /*14c0*/  IMAD.MOV.U32 R9, RZ, RZ, 0x0 ;  /* 0x00000000ff097424 */ /* 0x000fe200078e00ff */
[----:B------:R-:W-:Y:S04]  /*14d0*/  WARPSYNC R18 ;  /* 0x0000001200007348 */ /* 0x000fe80003800000 */
[----:B------:R0:W1:Y:S01]  /*14e0*/  SHFL.BFLY PT, R10, R10, R19, R11 ;  /* 0x0c0000130a0a7389 */ /* 0x00006200000e000b */
[----:B------:R-:W-:Y:S05]  /*14f0*/  RET.REL.NODEC R8 `(_ZN12tensorrt_llm7kernels21fusedQKNormRopeKernelIN3c104HalfES3_Li128ELb0EEEvPviiifPKvS6_S6_PKlii) ;  /* 0xffffeb0008007950 */ /* 0x000fea0003c3ffff */
        .weak           $__internal_162_$__cuda_sm70_warpsync
        .type           $__internal_162_$__cuda_sm70_warpsync,@function
        .size           $__internal_162_$__cuda_sm70_warpsync,(.L_x_3798 - $__internal_162_$__cuda_sm70_warpsync)
$__internal_162_$__cuda_sm70_warpsync:
[----:B------:R-:W-:Y:S01]  /*1500*/  IMAD.MOV.U32 R11, RZ, RZ, 0x0 ;  /* 0x00000000ff0b7424 */ /* 0x000fe200078e00ff */
[----:B------:R-:W-:Y:S04]  /*1510*/  WARPSYNC R9 ;  /* 0x0000000900007348 */ /* 0x000fe80003800000 */
[----:B------:R-:W-:Y:S05]  /*1520*/  RET.REL.NODEC R10 `(_ZN12tensorrt_llm7kernels21fusedQKNormRopeKernelIN3c104HalfES3_Li128ELb0EEEvPviiifPKvS6_S6_PKlii) ;  /* 0xffffead00a007950 */ /* 0x000fea0003c3ffff */
.L_x_3016:
        /* <DEDUP_REMOVED lines=13> */
.L_x_3798:


//--------------------- .text._ZN12tensorrt_llm7kernels21fusedQKNormRopeKernelIN3c104HalfES3_Li128ELb1EEEvPviiifPKvS6_S6_PKlii --------------------------
	.section	.text._ZN12tensorrt_llm7kernels21fusedQKNormRopeKernelIN3c104HalfES3_Li128ELb1EEEvPviiifPKvS6_S6_PKlii,"ax",@progbits
	.sectioninfo	@"SHI_REGISTERS=29"
	.align	128
        .global         _ZN12tensorrt_llm7kernels21fusedQKNormRopeKernelIN3c104HalfES3_Li128ELb1EEEvPviiifPKvS6_S6_PKlii
        .type           _ZN12tensorrt_llm7kernels21fusedQKNormRopeKernelIN3c104HalfES3_Li128ELb1EEEvPviiifPKvS6_S6_PKlii,@function
        .size           _ZN12tensorrt_llm7kernels21fusedQKNormRopeKernelIN3c104HalfES3_Li128ELb1EEEvPviiifPKvS6_S6_PKlii,(.L_x_3951 - _ZN12tensorrt_llm7kernels21fusedQKNormRopeKernelIN3c104HalfES3_Li128ELb1EEEvPviiifPKvS6_S6_PKlii)
        .other          _ZN12tensorrt_llm7kernels21fusedQKNormRopeKernelIN3c104HalfES3_Li128ELb1EEEvPviiifPKvS6_S6_PKlii,@"STO_CUDA_ENTRY STV_DEFAULT"
_ZN12tensorrt_llm7kernels21fusedQKNormRopeKernelIN3c104HalfES3_Li128ELb1EEEvPviiifPKvS6_S6_PKlii:
.text._ZN12tensorrt_llm7kernels21fusedQKNormRopeKernelIN3c104HalfES3_Li128ELb1EEEvPviiifPKvS6_S6_PKlii:
        /* <DEDUP_REMOVED lines=45> */
[----:B------:R-:W-:Y:S01]  /*02d0*/  SEL R0, RZ, c[0x0][0x168], !P0 ;  /* 0x00005a00ff007a07 */ /* 0x000fe20004000000 */
[----:B------:R-:W-:Y:S01]  /*02e0*/  IMAD.SHL.U32 R2, R5, 0x80, RZ ;  /* 0x0000008005027824 */ /* 0x000fe200078e00ff */
[----:B------:R-:W-:-:S02]  /*02f0*/  SHF.L.U32 R7, R6, 0x2, RZ ;  /* 0x0000000206077819 */ /* 0x000fc400000006ff */
[----:B------:R-:W-:Y:S02]  /*0300*/  IADD3 R0, R9, -R0, RZ ;  /* 0x8000000009007210 */ /* 0x000fe40007ffe0ff */
[----:B------:R-:W-:Y:S01]  /*0310*/  MOV R22, 0x2 ;  /* 0x0000000200167802 */ /* 0x000fe20000000f00 */
[----:B------:R-:W-:-:S04]  /*0320*/  @P0 IMAD R2, R3, c[0x0][0x168], R2 ;  /* 0x00005a0003020a24 */ /* 0x000fc800078e0202 */
[----:B------:R-:W-:-:S05]  /*0330*/  IMAD.IADD R3, R2, 0x1, R7 ;  /* 0x0000000102037824 */ /* 0x000fca00078e0207 */
        /* <DEDUP_REMOVED lines=11> */
[----:B------:R1:W5:Y:S04]  /*03f0*/  @!P0 LDG.E.U16 R13, [R22.64+0x4] ;  /* 0x00000406160d8981 */ /* 0x000368000c1e1500 */
[----:B------:R-:W5:Y:S01]  /*0400*/  @!P0 LDG.E.U16 R18, [R22.64+0x6] ;  /* 0x0000060616128981 */ /* 0x000f62000c1e1500 */
[----:B------:R-:W-:Y:S01]  /*0410*/  ULDC UR8, c[0x0][0x19c] ;  /* 0x0000670000087ab9 */ /* 0x000fe20000000800 */
[----:B------:R-:W-:Y:S01]  /*0420*/  IMAD.MOV.U32 R26, RZ, RZ, 0x3c000000 ;  /* 0x3c000000ff1a7424 */ /* 0x000fe200078e00ff */
[----:B------:R-:W-:Y:S01]  /*0430*/  USHF.R.S32.HI UR4, URZ, 0x1f, UR8 ;  /* 0x0000001f3f047899 */ /* 0x000fe20008011408 */
[----:B------:R-:W-:Y:S03]  /*0440*/  BSSY B0, `(.L_x_3017) ;  /* 0x000005c000007945 */ /* 0x000fe60003800000 */
        /* <DEDUP_REMOVED lines=10> */
[----:B0-----:R-:W-:-:S04]  /*04f0*/  FFMA.FTZ R20, R4, R4, R19 ;  /* 0x0000000404147223 */ /* 0x001fc80000010013 */
[----:B------:R-:W-:Y:S01]  /*0500*/  FFMA.FTZ R20, R15, R15, R20 ;  /* 0x0000000f0f147223 */ /* 0x000fe20000010014 */
[----:B-----5:R-:W-:-:S04]  /*0510*/  @P0 HADD2.F32 R11, -RZ, R11.H0_H0 ;  /* 0x2000000bff0b0230 */ /* 0x020fc80000004100 */
[----:B------:R-:W0:Y:S01]  /*0520*/  SHFL.BFLY PT, R5, R20, 0x10, 0x1f ;  /* 0x0e001f0014057f89 */ /* 0x000e2200000e0000 */
[----:B------:R-:W-:Y:S02]  /*0530*/  @!P0 HADD2.F32 R9, -RZ, R12.H0_H0 ;  /* 0x2000000cff098230 */ /* 0x000fe40000004100 */
[----:B------:R-:W-:Y:S02]  /*0540*/  @!P0 HADD2.F32 R10, -RZ, R14.H0_H0 ;  /* 0x2000000eff0a8230 */ /* 0x000fe40000004100 */
[----:B------:R-:W-:Y:S01]  /*0550*/  @!P0 HADD2.F32 R11, -RZ, R18.H0_H0 ;  /* 0x20000012ff0b8230 */ /* 0x000fe20000004100 */
[----:B0-----:R-:W-:-:S05]  /*0560*/  FADD.FTZ R5, R20, R5 ;  /* 0x0000000514057221 */ /* 0x001fca0000010000 */
[----:B-1----:R-:W0:Y:S02]  /*0570*/  SHFL.BFLY PT, R22, R5, 0x8, 0x1f ;  /* 0x0d001f0005167f89 */ /* 0x002e2400000e0000 */
[----:B0-----:R-:W-:-:S05]  /*0580*/  FADD.FTZ R22, R5, R22 ;  /* 0x0000001605167221 */ /* 0x001fca0000010000 */
[----:B------:R-:W0:Y:S02]  /*0590*/  SHFL.BFLY PT, R19, R22, 0x4, 0x1f ;  /* 0x0c801f0016137f89 */ /* 0x000e2400000e0000 */
[----:B0-----:R-:W-:-:S05]  /*05a0*/  FADD.FTZ R19, R22, R19 ;  /* 0x0000001316137221 */ /* 0x001fca0000010000 */
[----:B------:R-:W0:Y:S02]  /*05b0*/  SHFL.BFLY PT, R24, R19, 0x2, 0x1f ;  /* 0x0c401f0013187f89 */ /* 0x000e2400000e0000 */
[----:B0-----:R-:W-:Y:S01]  /*05c0*/  FADD.FTZ R24, R19, R24 ;  /* 0x0000001813187221 */ /* 0x001fe20000010000 */
[----:B------:R-:W-:Y:S02]  /*05d0*/  @P0 HADD2.F32 R19, -RZ, R0.H0_H0 ;  /* 0x20000000ff130230 */ /* 0x000fe40000004100 */
[----:B------:R-:W-:Y:S01]  /*05e0*/  @!P0 HADD2.F32 R19, -RZ, R13.H0_H0 ;  /* 0x2000000dff138230 */ /* 0x000fe20000004100 */
[----:B------:R-:W-:Y:S01]  /*05f0*/  ISETP.GE.AND P0, PT, R6, UR4, PT ;  /* 0x0000000406007c0c */ /* 0x000fe2000bf06270 */
[----:B------:R-:W0:Y:S02]  /*0600*/  SHFL.BFLY PT, R21, R24, 0x1, 0x1f ;  /* 0x0c201f0018157f89 */ /* 0x000e2400000e0000 */
[----:B0-----:R-:W-:-:S04]  /*0610*/  FADD.FTZ R21, R24, R21 ;  /* 0x0000001518157221 */ /* 0x001fc80000010000 */
[----:B------:R-:W-:-:S04]  /*0620*/  FFMA.FTZ R21, R21, R26, c[0x0][0x174] ;  /* 0x00005d0015157623 */ /* 0x000fc8000001001a */
        /* <DEDUP_REMOVED lines=16> */
[----:B------:R-:W-:Y:S02]  /*0730*/  SHF.L.U32 R6, R6, 0x1, RZ ;  /* 0x0000000106067819 */ /* 0x000fe400000006ff */
[----:B------:R-:W-:Y:S01]  /*0740*/  SHF.R.U32.HI R18, RZ, 0x1, R7 ;  /* 0x00000001ff127819 */ /* 0x000fe20000011607 */
[----:B------:R-:W-:Y:S01]  /*0750*/  USHF.R.S32.HI UR4, URZ, 0x1, UR4 ;  /* 0x000000013f047899 */ /* 0x000fe20008011404 */
[----:B------:R-:W-:Y:S01]  /*0760*/  HFMA2.MMA R7, -RZ, RZ, 0, 0 ;  /* 0x00000000ff077435 */ /* 0x000fe200000001ff */
[----:B------:R-:W-:Y:S02]  /*0770*/  MOV R19, RZ ;  /* 0x000000ff00137202 */ /* 0x000fe40000000f00 */
[----:B------:R-:W-:-:S02]  /*0780*/  USHF.R.S32.HI UR5, URZ, 0x1f, UR4 ;  /* 0x0000001f3f057899 */ /* 0x000fc40008011404 */
[----:B------:R-:W-:Y:S01]  /*0790*/  MOV R16, UR4 ;  /* 0x0000000400107c02 */ /* 0x000fe20008000f00 */
[----:B------:R-:W-:-:S03]  /*07a0*/  USHF.R.S32.HI UR4, URZ, 0x1f, UR8 ;  /* 0x0000001f3f047899 */ /* 0x000fc60008011408 */
[----:B------:R-:W-:Y:S02]  /*07b0*/  IMAD.U32 R17, RZ, RZ, UR5 ;  /* 0x00000005ff117e24 */ /* 0x000fe4000f8e00ff */
[----:B--2---:R-:W-:Y:S02]  /*07c0*/  IMAD R9, R13, c[0x0][0x19c], RZ ;  /* 0x000067000d097a24 */ /* 0x004fe400078e02ff */
[----:B------:R-:W-:-:S04]  /*07d0*/  IMAD.WIDE.U32 R16, R12, c[0x0][0x19c], R16 ;  /* 0x000067000c107a25 */ /* 0x000fc800078e0010 */
[----:B------:R-:W-:Y:S01]  /*07e0*/  IMAD R13, R12, UR4, R9 ;  /* 0x000000040c0d7c24 */ /* 0x000fe2000f8e0209 */
[----:B------:R-:W-:Y:S01]  /*07f0*/  IADD3 R9, P0, R6, R16, RZ ;  /* 0x0000001006097210 */ /* 0x000fe20007f1e0ff */
[----:B------:R-:W-:-:S03]  /*0800*/  IMAD.WIDE.U32 R6, R12, c[0x0][0x19c], R6 ;  /* 0x000067000c067a25 */ /* 0x000fc600078e0006 */
[----:B------:R-:W-:Y:S01]  /*0810*/  LEA R8, P1, R9, c[0x0][0x188], 0x1 ;  /* 0x0000620009087a11 */ /* 0x000fe200078208ff */
[----:B------:R-:W-:Y:S01]  /*0820*/  IMAD.IADD R20, R17, 0x1, R13 ;  /* 0x0000000111147824 */ /* 0x000fe200078e020d */
[----:B------:R-:W-:Y:S01]  /*0830*/  IADD3 R7, R13, R7, RZ ;  /* 0x000000070d077210 */ /* 0x000fe20007ffe0ff */
[----:B------:R-:W-:-:S03]  /*0840*/  IMAD.WIDE.U32 R14, R12, c[0x0][0x19c], R18 ;  /* 0x000067000c0e7a25 */ /* 0x000fc600078e0012 */
[----:B------:R-:W-:Y:S02]  /*0850*/  IADD3.X R10, RZ, R20, RZ, P0, !PT ;  /* 0x00000014ff0a7210 */ /* 0x000fe400007fe4ff */
[----:B------:R-:W-:Y:S02]  /*0860*/  IADD3 R17, P0, R18, R16, RZ ;  /* 0x0000001012117210 */ /* 0x000fe40007f1e0ff */
[----:B------:R-:W-:Y:S02]  /*0870*/  LEA.HI.X R9, R9, c[0x0][0x18c], R10, 0x1, P1 ;  /* 0x0000630009097a11 */ /* 0x000fe400008f0c0a */
[----:B------:R-:W-:Y:S01]  /*0880*/  LEA R16, P2, R6, c[0x0][0x188], 0x1 ;  /* 0x0000620006107a11 */ /* 0x000fe200078408ff */
[----:B------:R-:W-:Y:S01]  /*0890*/  IMAD.X R10, RZ, RZ, R20, P0 ;  /* 0x000000ffff0a7224 */ /* 0x000fe200000e0614 */
        /* <DEDUP_REMOVED lines=22> */
.L_x_3018:
[----:B------:R-:W-:Y:S05]  /*0a00*/  BSYNC B0 ;  /* 0x0000000000007941 */ /* 0x000fea0003800000 */
.L_x_3017:
[----:B------:R-:W-:Y:S02]  /*0a10*/  F2FP.PACK_AB R11, R4, R11 ;  /* 0x0000000b040b723e */ /* 0x000fe400000000ff */
[----:B------:R-:W-:-:S05]  /*0a20*/  F2FP.PACK_AB R10, R5, R0 ;  /* 0x00000000050a723e */ /* 0x000fca00000000ff */
[----:B------:R-:W-:Y:S01]  /*0a30*/  STG.E.64 [R2.64], R10 ;  /* 0x0000000a02007986 */ /* 0x000fe2000c101b06 */
[----:B------:R-:W-:Y:S05]  /*0a40*/  EXIT ;  /* 0x000000000000794d */ /* 0x000fea0003800000 */
.L_x_3019:
        /* <DEDUP_REMOVED lines=11> */
.L_x_3951:


//--------------------- .text._ZN12tensorrt_llm7kernels21fusedQKNormRopeKernelIN3c104HalfES3_Li64ELb0EEEvPviiifPKvS6_S6_PKlii --------------------------
	.section	.text._ZN12tensorrt_llm7kernels21fusedQKNormRopeKernelIN3c104HalfES3_Li64ELb0EEEvPviiifPKvS6_S6_PKlii,"ax",@progbits
	.sectioninfo	@"SHI_REGISTERS=23"
	.align	128
        .global         _ZN12tensorrt_llm7kernels21fusedQKNormRopeKernelIN3c104HalfES3_Li64ELb0EEEvPviiifPKvS6_S6_PKlii
        .type           _ZN12tensorrt_llm7kernels21fusedQKNormRopeKernelIN3c104HalfES3_Li64ELb0EEEvPviiifPKvS6_S6_PKlii,@function
        .size           _ZN12tensorrt_llm7kernels21fusedQKNormRopeKernelIN3c104HalfES3_Li64ELb0EEEvPviiifPKvS6_S6_PKlii,(.L_x_3800 - _ZN12tensorrt_llm7kernels21fusedQKNormRopeKernelIN3c104HalfES3_Li64ELb0EEEvPviiifPKvS6_S6_PKlii)
        .other          _ZN12tensorrt_llm7kernels21fusedQKNormRopeKernelIN3c104HalfES3_Li64ELb0EEEvPviiifPKvS6_S6_PKlii,@"STO_CUDA_ENTRY STV_DEFAULT"
_ZN12tensorrt_llm7kernels21fusedQKNormRopeKernelIN3c104HalfES3_Li64ELb0EEEvPviiifPKvS6_S6_PKlii:
.text._ZN12tensorrt_llm7kernels21fusedQKNormRopeKernelIN3c104HalfES3_Li64ELb0EEEvPviiifPKvS6_S6_PKlii:
        /* <DEDUP_REMOVED lines=78> */
[----:B0-----:R-:W-:Y:S01]  /*04e0*/  FADD.FTZ R14, R19, R12 ;  /* 0x0000000c130e7221 */ /* 0x001fe20000010000 */
[----:B------:R-:W-:-:S04]  /*04f0*/  HFMA2.MMA R12, -RZ, RZ, 1.125, 0 ;  /* 0x3c800000ff0c7435 */ /* 0x000fc800000001ff */
[----:B------:R-:W0:Y:S02]  /*0500*/  SHFL.BFLY PT, R13, R14, 0x1, 0x1f ;  /* 0x0c201f000e0d7f89 */ /* 0x000e2400000e0000 */
[----:B0-----:R-:W-:-:S04]  /*0510*/  FADD.FTZ R13, R14, R13 ;  /* 0x0000000d0e0d7221 */ /* 0x001fc80000010000 */
[----:B------:R-:W-:Y:S01]  /*0520*/  FFMA.FTZ R15, R13, R12, c[0x0][0x174] ;  /* 0x00005d000d0f7623 */ /* 0x000fe2000001000c */
[----:B------:R-:W-:Y:S01]  /*0530*/  MOV R13, c[0x0][0x19c] ;  /* 0x00006700000d7a02 */ /* 0x000fe20000000f00 */
[----:B------:R-:W-:-:S04]  /*0540*/  IMAD.MOV.U32 R12, RZ, RZ, RZ ;  /* 0x000000ffff0c7224 */ /* 0x000fc800078e00ff */
[----:B------:R-:W-:Y:S01]  /*0550*/  IMAD.HI.U32 R12, R5, R16, R12 ;  /* 0x00000010050c7227 */ /* 0x000fe200078e000c */
[----:B------:R-:W0:Y:S04]  /*0560*/  MUFU.RSQ R15, R15 ;  /* 0x0000000f000f7308 */ /* 0x000e280000001400 */
        /* <DEDUP_REMOVED lines=20> */
[----:B------:R-:W-:Y:S05]  /*06b0*/  CALL.REL.NOINC `($__internal_164_$__cuda_sm70_warpsync) ;  /* 0x0000075000007944 */ /* 0x000fea0003c00000 */
.L_x_3022:
        /* <DEDUP_REMOVED lines=8> */
.L_x_3026:
        /* <DEDUP_REMOVED lines=13> */
[----:B------:R-:W-:-:S05]  /*0810*/  IMAD.HI.U32 R15, R15, R17, RZ ;  /* 0x000000110f0f7227 */ /* 0x000fca00078e00ff */
[----:B------:R-:W-:-:S05]  /*0820*/  IADD3 R15, -R15, RZ, RZ ;  /* 0x000000ff0f0f7210 */ /* 0x000fca0007ffe1ff */
        /* <DEDUP_REMOVED lines=27> */
.L_x_3027:
        /* <DEDUP_REMOVED lines=41> */
[----:B------:R-:W-:Y:S02]  /*0c70*/  MOV R11, 0xffffffff ;  /* 0xffffffff000b7802 */ /* 0x000fe40000000f00 */
[----:B------:R-:W-:Y:S02]  /*0c80*/  MOV R12, 0xca0 ;  /* 0x00000ca0000c7802 */ /* 0x000fe40000000f00 */
[----:B------:R-:W-:Y:S05]  /*0c90*/  CALL.REL.NOINC `($__internal_164_$__cuda_sm70_warpsync) ;  /* 0x0000017000007944 */ /* 0x000fea0003c00000 */
.L_x_3025:
[----:B------:R-:W-:-:S06]  /*0ca0*/  NOP ;  /* 0x0000000000007918 */ /* 0x000fcc0000000000 */
.L_x_3021:
[----:B------:R-:W-:Y:S05]  /*0cb0*/  BSYNC B0 ;  /* 0x0000000000007941 */ /* 0x000fea0003800000 */
.L_x_3020:
[----:B------:R-:W-:-:S05]  /*0cc0*/  F2FP.PACK_AB R7, R7, R6 ;  /* 0x000000060707723e */ /* 0x000fca00000000ff */
[----:B------:R-:W-:Y:S01]  /*0cd0*/  STG.E [R2.64], R7 ;  /* 0x0000000702007986 */ /* 0x000fe2000c101904 */
[----:B------:R-:W-:Y:S05]  /*0ce0*/  EXIT ;  /* 0x000000000000794d */ /* 0x000fea0003800000 */
.L_x_3023:
[----:B------:R-:W-:Y:S01]  /*0cf0*/  IMAD.MOV.U32 R14, RZ, RZ, R6 ;  /* 0x000000ffff0e7224 */ /* 0x000fe200078e0006 */
[----:B------:R-:W-:Y:S01]  /*0d00*/  MOV R16, 0xffffffff ;  /* 0xffffffff00107802 */ /* 0x000fe20000000f00 */
[----:B------:R-:W-:Y:S01]  /*0d10*/  IMAD.MOV.U32 R15, RZ, RZ, 0x1f ;  /* 0x0000001fff0f7424 */ /* 0x000fe200078e00ff */
[----:B------:R-:W-:Y:S02]  /*0d20*/  MOV R12, 0xd40 ;  /* 0x00000d40000c7802 */ /* 0x000fe40000000f00 */
[----:B------:R-:W-:Y:S05]  /*0d30*/  CALL.REL.NOINC `($__internal_163_$__cuda_sm70_shflsync_bfly_p) ;  /* 0x0000009000007944 */ /* 0x000fea0003c00000 */
[----:B-1----:R-:W-:Y:S01]  /*0d40*/  IMAD.MOV.U32 R12, RZ, RZ, R14 ;  /* 0x000000ffff0c7224 */ /* 0x002fe200078e000e */
[----:B0-----:R-:W-:Y:S05]  /*0d50*/  BRA `(.L_x_3026) ;  /* 0xfffff9e000007947 */ /* 0x001fea000383ffff */
.L_x_3024:
[----:B------:R-:W-:Y:S01]  /*0d60*/  HFMA2.MMA R15, -RZ, RZ, 0, 1.847743988037109375e-06 ;  /* 0x0000001fff0f7435 */ /* 0x000fe200000001ff */
[----:B------:R-:W-:Y:S01]  /*0d70*/  IMAD.MOV.U32 R14, RZ, RZ, R7 ;  /* 0x000000ffff0e7224 */ /* 0x000fe200078e0007 */
[----:B------:R-:W-:Y:S01]  /*0d80*/  MOV R12, 0xdb0 ;  /* 0x00000db0000c7802 */ /* 0x000fe20000000f00 */
[----:B------:R-:W-:-:S03]  /*0d90*/  IMAD.MOV.U32 R16, RZ, RZ, -0x1 ;  /* 0xffffffffff107424 */ /* 0x000fc600078e00ff */
[----:B------:R-:W-:Y:S05]  /*0da0*/  CALL.REL.NOINC `($__internal_163_$__cuda_sm70_shflsync_bfly_p) ;  /* 0x0000002000007944 */ /* 0x000fea0003c00000 */
[----:B01----:R-:W-:Y:S01]  /*0db0*/  IMAD.MOV.U32 R11, RZ, RZ, R14 ;  /* 0x000000ffff0b7224 */ /* 0x003fe200078e000e */
[----:B------:R-:W-:Y:S05]  /*0dc0*/  BRA `(.L_x_3027) ;  /* 0xfffffc1000007947 */ /* 0x000fea000383ffff */
        .weak           $__internal_163_$__cuda_sm70_shflsync_bfly_p
        .type           $__internal_163_$__cuda_sm70_shflsync_bfly_p,@function
        .size           $__internal_163_$__cuda_sm70_shflsync_bfly_p,($__internal_164_$__cuda_sm70_warpsync - $__internal_163_$__cuda_sm70_shflsync_bfly_p)
$__internal_163_$__cuda_sm70_shflsync_bfly_p:
[----:B------:R-:W-:Y:S01]  /*0dd0*/  MOV R13, 0x0 ;  /* 0x00000000000d7802 */ /* 0x000fe20000000f00 */
[----:B------:R-:W-:Y:S04]  /*0de0*/  WARPSYNC R16 ;  /* 0x0000001000007348 */ /* 0x000fe80003800000 */
[----:B------:R0:W1:Y:S01]  /*0df0*/  SHFL.BFLY PT, R14, R14, R11, R15 ;  /* 0x0c00000b0e0e7389 */ /* 0x00006200000e000f */
[----:B------:R-:W-:Y:S05]  /*0e00*/  RET.REL.NODEC R12 `(_ZN12tensorrt_llm7kernels21fusedQKNormRopeKernelIN3c104HalfES3_Li64ELb0EEEvPviiifPKvS6_S6_PKlii) ;  /* 0xfffff1f00c007950 */ /* 0x000fea0003c3ffff */
        .weak           $__internal_164_$__cuda_sm70_warpsync
        .type           $__internal_164_$__cuda_sm70_warpsync,@function
        .size           $__internal_164_$__cuda_sm70_warpsync,(.L_x_3800 - $__internal_164_$__cuda_sm70_warpsync)
$__internal_164_$__cuda_sm70_warpsync:
[----:B------:R-:W-:Y:S01]  /*0e10*/  IMAD.MOV.U32 R13, RZ, RZ, 0x0 ;  /* 0x00000000ff0d7424 */ /* 0x000fe200078e00ff */
[----:B------:R-:W-:Y:S04]  /*0e20*/  WARPSYNC R11 ;  /* 0x0000000b00007348 */ /* 0x000fe80003800000 */
[----:B------:R-:W-:Y:S05]  /*0e30*/  RET.REL.NODEC R12 `(_ZN12tensorrt_llm7kernels21fusedQKNormRopeKernelIN3c104HalfES3_Li64ELb0EEEvPviiifPKvS6_S6_PKlii) ;  /* 0xfffff1c00c007950 */ /* 0x000fea0003c3ffff */
.L_x_3028:
        /* <DEDUP_REMOVED lines=12> */
.L_x_3800:


//--------------------- .text._ZN12tensorrt_llm7kernels21fusedQKNormRopeKernelIN3c104HalfES3_Li64ELb1EEEvPviiifPKvS6_S6_PKlii --------------------------
	.section	.text._ZN12tensorrt_llm7kernels21fusedQKNormRopeKernelIN3c104HalfES3_Li64ELb1EEEvPviiifPKvS6_S6_PKlii,"ax",@progbits
	.sectioninfo	@"SHI_REGISTERS=23"
	.align	128
        .global         _ZN12tensorrt_llm7kernels21fusedQKNormRopeKernelIN3c104HalfES3_Li64ELb1EEEvPviiifPKvS6_S6_PKlii
        .type           _ZN12tensorrt_llm7kernels21fusedQKNormRopeKernelIN3c104HalfES3_Li64ELb1EEEvPviiifPKvS6_S6_PKlii,@function
        .size           _ZN12tensorrt_llm7kernels21fusedQKNormRopeKernelIN3c104HalfES3_Li64ELb1EEEvPviiifPKvS6_S6_PKlii,(.L_x_3953 - _ZN12tensorrt_llm7kernels21fusedQKNormRopeKernelIN3c104HalfES3_Li64ELb1EEEvPviiifPKvS6_S6_PKlii)
        .other          _ZN12tensorrt_llm7kernels21fusedQKNormRopeKernelIN3c104HalfES3_Li64ELb1EEEvPviiifPKvS6_S6_PKlii,@"STO_CUDA_ENTRY STV_DEFAULT"
_ZN12tensorrt_llm7kernels21fusedQKNormRopeKernelIN3c104HalfES3_Li64ELb1EEEvPviiifPKvS6_S6_PKlii:
.text._ZN12tensorrt_llm7kernels21fusedQKNormRopeKernelIN3c104HalfES3_Li64ELb1EEEvPviiifPKvS6_S6_PKlii:
        /* <DEDUP_REMOVED lines=50> */
[----:B------:R-:W-:-:S05]  /*0320*/  IMAD.IADD R5, R5, 0x1, R17 ;  /* 0x0000000105057824 */ /* 0x000fca00078e0211 */
[----:B------:R-:W-:-:S05]  /*0330*/  LEA R5, R4, R5, 0x6 ;  /* 0x0000000504057211 */ /* 0x000fca00078e30ff */
        /* <DEDUP_REMOVED lines=18> */
[----:B0-----:R-:W-:Y:S01]  /*0460*/  FADD.FTZ R18, R13, R18 ;  /* 0x000000120d127221 */ /* 0x001fe20000010000 */
[----:B------:R-:W-:-:S04]  /*0470*/  MOV R13, c[0x0][0x19c] ;  /* 0x00006700000d7a02 */ /* 0x000fc80000000f00 */
[----:B------:R-:W0:Y:S02]  /*0480*/  SHFL.BFLY PT, R19, R18, 0x8, 0x1f ;  /* 0x0d001f0012137f89 */ /* 0x000e2400000e0000 */
[----:B0-----:R-:W-:-:S05]  /*0490*/  FADD.FTZ R19, R18, R19 ;  /* 0x0000001312137221 */ /* 0x001fca0000010000 */
[----:B------:R-:W0:Y:S02]  /*04a0*/  SHFL.BFLY PT, R14, R19, 0x4, 0x1f ;  /* 0x0c801f00130e7f89 */ /* 0x000e2400000e0000 */
[----:B0-----:R-:W-:Y:S02]  /*04b0*/  FADD.FTZ R20, R19, R14 ;  /* 0x0000000e13147221 */ /* 0x001fe40000010000 */
[----:B------:R-:W-:-:S03]  /*04c0*/  IMAD.MOV.U32 R14, RZ, RZ, 0x3c800000 ;  /* 0x3c800000ff0e7424 */ /* 0x000fc600078e00ff */
        /* <DEDUP_REMOVED lines=41> */
.L_x_3030:
[----:B------:R-:W-:Y:S05]  /*0760*/  BSYNC B0 ;  /* 0x0000000000007941 */ /* 0x000fea0003800000 */
.L_x_3029:
[----:B------:R-:W-:-:S05]  /*0770*/  F2FP.PACK_AB R11, R10, R11 ;  /* 0x0000000b0a0b723e */ /* 0x000fca00000000ff */
[----:B------:R-:W-:Y:S01]  /*0780*/  STG.E [R4.64], R11 ;  /* 0x0000000b04007986 */ /* 0x000fe2000c101904 */
[----:B------:R-:W-:Y:S05]  /*0790*/  EXIT ;  /* 0x000000000000794d */ /* 0x000fea0003800000 */
.L_x_3031:
        /* <DEDUP_REMOVED lines=14> */
.L_x_3953:


//--------------------- .text._ZN12tensorrt_llm7kernels32fusedQKNormRopeKernelNTokenHeadsIN3c104HalfEfLi256ELb0ELi8EEEvPviiifPKvS6_S6_PKlii --------------------------
	.section	.text._ZN12tensorrt_llm7kernels32fusedQKNormRopeKernelNTokenHeadsIN3c104HalfEfLi256ELb0ELi8EEEvPviiifPKvS6_S6_PKlii,"ax",@progbits
	.sectioninfo	@"SHI_REGISTERS=56"
	.align	128
        .global         _ZN12tensorrt_llm7kernels32fusedQKNormRopeKernelNTokenHeadsIN3c104HalfEfLi256ELb0ELi8EEEvPviiifPKvS6_S6_PKlii
        .type           _ZN12tensorrt_llm7kernels32fusedQKNormRopeKernelNTokenHeadsIN3c104HalfEfLi256ELb0ELi8EEEvPviiifPKvS6_S6_PKlii,@function
        .size           _ZN12tensorrt_llm7kernels32fusedQKNormRopeKernelNTokenHeadsIN3c104HalfEfLi256ELb0ELi8EEEvPviiifPKvS6_S6_PKlii,(.L_x_3802 - _ZN12tensorrt_llm7kernels32fusedQKNormRopeKernelNTokenHeadsIN3c104HalfEfLi256ELb0ELi8EEEvPviiifPKvS6_S6_PKlii)
        .other          _ZN12tensorrt_llm7kernels32fusedQKNormRopeKernelNTokenHeadsIN3c104HalfEfLi256ELb0ELi8EEEvPviiifPKvS6_S6_PKlii,@"STO_CUDA_ENTRY STV_DEFAULT"
_ZN12tensorrt_llm7kernels32fusedQKNormRopeKernelNTokenHeadsIN3c104HalfEfLi256ELb0ELi8EEEvPviiifPKvS6_S6_PKlii:
.text._ZN12tensorrt_llm7kernels32fusedQKNormRopeKernelNTokenHeadsIN3c104HalfEfLi256ELb0ELi8EEEvPviiifPKvS6_S6_PKlii:
        /* <DEDUP_REMOVED lines=74> */
.L_x_3036:
        /* <DEDUP_REMOVED lines=45> */
.L_x_3035:
[----:B------:R-:W-:Y:S05]  /*0770*/  BSYNC B1 ;  /* 0x0000000000017941 */ /* 0x000fea0003800000 */
.L_x_3034:
        /* <DEDUP_REMOVED lines=9> */
.L_x_3037:
        /* <DEDUP_REMOVED lines=16> */
.L_x_3033:
[----:B------:R-:W-:Y:S05]  /*0910*/  BSYNC B0 ;  /* 0x0000000000007941 */ /* 0x000fea0003800000 */
.L_x_3032:
        /* <DEDUP_REMOVED lines=36> */
.L_x_3042:
        /* <DEDUP_REMOVED lines=13> */
.L_x_3041:
[----:B------:R-:W-:Y:S05]  /*0c30*/  BSYNC B1 ;  /* 0x0000000000017941 */ /* 0x000fea0003800000 */
.L_x_3040:
        /* <DEDUP_REMOVED lines=22> */
.L_x_3045:
        /* <DEDUP_REMOVED lines=49> */
.L_x_3044:
[----:B------:R-:W-:Y:S05]  /*10b0*/  BSYNC B1 ;  /* 0x0000000000017941 */ /* 0x000fea0003800000 */
.L_x_3043:
        /* <DEDUP_REMOVED lines=32> */
.L_x_3047:
[----:B------:R-:W-:Y:S05]  /*12c0*/  BSYNC B1 ;  /* 0x0000000000017941 */ /* 0x000fea0003800000 */
.L_x_3046:
        /* <DEDUP_REMOVED lines=15> */
.L_x_3039:
[----:B------:R-:W-:Y:S05]  /*13c0*/  BSYNC B0 ;  /* 0x0000000000007941 */ /* 0x000fea0003800000 */
.L_x_3038:
        /* <DEDUP_REMOVED lines=162> */
.L_x_3058:
        /* <DEDUP_REMOVED lines=20> */
.L_x_3059:
        /* <DEDUP_REMOVED lines=9> */
.L_x_3060:
        /* <DEDUP_REMOVED lines=31> */
.L_x_3051:
[----:B------:R-:W-:Y:S05]  /*21b0*/  BSYNC B0 ;  /* 0x0000000000007941 */ /* 0x000fea0003800000 */
.L_x_3050:
        /* <DEDUP_REMOVED lines=8> */
[----:B------:R-:W-:Y:S05]  /*2240*/  CALL.REL.NOINC `($__internal_166_$__cuda_sm70_warpsync) ;  /* 0x00000fe000007944 */ /* 0x000fea0003c00000 */
.L_x_3054:
[----:B------:R-:W-:-:S06]  /*2250*/  NOP ;  /* 0x0000000000007918 */ /* 0x000fcc0000000000 */
[----:B------:R-:W-:Y:S05]  /*2260*/  BRA.DIV ~URZ, `(.L_x_3055) ;  /* 0x000009627f007947 */ /* 0x000fea000b800000 */
[----:B------:R-:W-:-:S05]  /*2270*/  IMAD.U32 R13, RZ, RZ, UR5 ;  /* 0x00000005ff0d7e24 */ /* 0x000fca000f8e00ff */
[----:B------:R1:W2:Y:S02]  /*2280*/  SHFL.BFLY PT, R46, R38, R13, 0x1f ;  /* 0x0c001f0d262e7589 */ /* 0x0002a400000e0000 */
.L_x_3061:
        /* <DEDUP_REMOVED lines=9> */
[----:B------:R-:W-:Y:S02]  /*2320*/  FSEL R46, R47, R46, !P0 ;  /* 0x0000002e2f2e7208 */ /* 0x000fe40004000000 */
        /* <DEDUP_REMOVED lines=23> */
[C---:B------:R-:W-:Y:S01]  /*24a0*/  IADD3 R50, R9.reuse, R5, RZ ;  /* 0x0000000509327210 */ /* 0x040fe20007ffe0ff */
[----:B------:R-:W-:Y:S02]  /*24b0*/  IMAD.U32 R48, RZ, RZ, UR5 ;  /* 0x00000005ff307e24 */ /* 0x000fe4000f8e00ff */
[----:B------:R1:W-:Y:S01]  /*24c0*/  LDS R13, [R46.X4] ;  /* 0x000000002e0d7984 */ /* 0x0003e20000004800 */
[--C-:B------:R-:W-:Y:S02]  /*24d0*/  IMAD.IADD R45, R9, 0x1, R6.reuse ;  /* 0x00000001092d7824 */ /* 0x100fe400078e0206 */
[----:B------:R-:W-:Y:S01]  /*24e0*/  IMAD R47, R39, c[0x0][0x19c], R6 ;  /* 0x00006700272f7a24 */ /* 0x000fe200078e0206 */
[----:B------:R-:W-:Y:S01]  /*24f0*/  LDS R44, [R44.X4] ;  /* 0x000000002c2c7984 */ /* 0x000fe20000004800 */
[----:B------:R-:W-:-:S02]  /*2500*/  IMAD.U32 R52, RZ, RZ, UR5 ;  /* 0x00000005ff347e24 */ /* 0x000fc4000f8e00ff */
        /* <DEDUP_REMOVED lines=11> */
[----:B------:R-:W-:Y:S01]  /*25c0*/  FFMA.FTZ R41, R41, R44, R13 ;  /* 0x0000002c29297223 */ /* 0x000fe2000001000d */
[----:B------:R-:W-:Y:S01]  /*25d0*/  IADD3 R44, R9, R4, RZ ;  /* 0x00000004092c7210 */ /* 0x000fe20007ffe0ff */
[----:B-1----:R-:W-:Y:S02]  /*25e0*/  @!P0 FADD.FTZ R51, -R51, -RZ ;  /* 0x800000ff33338221 */ /* 0x002fe40000010100 */
[----:B--2---:R-:W-:-:S03]  /*25f0*/  IMAD.U32 R50, RZ, RZ, UR5 ;  /* 0x00000005ff327e24 */ /* 0x004fc6000f8e00ff */
[----:B------:R-:W-:Y:S01]  /*2600*/  LDS R44, [R44.X4] ;  /* 0x000000002c2c7984 */ /* 0x000fe20000004800 */
[----:B---3--:R-:W-:-:S03]  /*2610*/  @!P0 FADD.FTZ R48, -R48, -RZ ;  /* 0x800000ff30308221 */ /* 0x008fc60000010100 */
[----:B------:R-:W1:Y:S01]  /*2620*/  SHFL.BFLY PT, R13, R42, R50, 0x1f ;  /* 0x0c001f322a0d7589 */ /* 0x000e6200000e0000 */
[----:B------:R-:W-:Y:S02]  /*2630*/  FMUL.FTZ R45, R48, R45 ;  /* 0x0000002d302d7220 */ /* 0x000fe40000410000 */
[C---:B------:R-:W-:Y:S01]  /*2640*/  IMAD R48, R39.reuse, c[0x0][0x19c], R3 ;  /* 0x0000670027307a24 */ /* 0x040fe200078e0203 */
[----:B------:R-:W-:Y:S01]  /*2650*/  SHFL.BFLY PT, R53, R14, R50, 0x1f ;  /* 0x0c001f320e357589 */ /* 0x000fe200000e0000 */
[----:B------:R-:W-:Y:S02]  /*2660*/  FFMA.FTZ R40, R40, R47, R45 ;  /* 0x0000002f28287223 */ /* 0x000fe4000001002d */
[----:B------:R-:W-:Y:S01]  /*2670*/  IMAD R47, R39, c[0x0][0x19c], R4 ;  /* 0x00006700272f7a24 */ /* 0x000fe200078e0204 */
[----:B------:R-:W2:Y:S04]  /*2680*/  SHFL.BFLY PT, R45, R49, R52, 0x1f ;  /* 0x0c001f34312d7589 */ /* 0x000ea800000e0000 */
[----:B------:R-:W-:Y:S04]  /*2690*/  LDS R48, [R48.X4] ;  /* 0x0000000030307984 */ /* 0x000fe80000004800 */
[----:B------:R-:W3:Y:S01]  /*26a0*/  LDS R47, [R47.X4] ;  /* 0x000000002f2f7984 */ /* 0x000ee20000004800 */
[----:B-1----:R-:W-:-:S02]  /*26b0*/  @!P0 FADD.FTZ R13, -R13, -RZ ;  /* 0x800000ff0d0d8221 */ /* 0x002fc40000010100 */
[----:B------:R-:W-:Y:S02]  /*26c0*/  FMUL.FTZ R51, R51, R12 ;  /* 0x0000000c33337220 */ /* 0x000fe40000410000 */
[----:B------:R-:W-:Y:S02]  /*26d0*/  IMAD.IADD R12, R9, 0x1, R3 ;  /* 0x00000001090c7824 */ /* 0x000fe400078e0203 */
[----:B------:R-:W-:Y:S01]  /*26e0*/  FFMA.FTZ R43, R43, R46, R51 ;  /* 0x0000002e2b2b7223 */ /* 0x000fe20000010033 */
[----:B------:R-:W-:Y:S01]  /*26f0*/  IADD3 R46, R9, R2, RZ ;  /* 0x00000002092e7210 */ /* 0x000fe20007ffe0ff */
[----:B------:R-:W-:Y:S02]  /*2700*/  IMAD R51, R39, c[0x0][0x19c], R2 ;  /* 0x0000670027337a24 */ /* 0x000fe400078e0202 */
[----:B------:R-:W1:Y:S01]  /*2710*/  LDS R12, [R12.X4] ;  /* 0x000000000c0c7984 */ /* 0x000e620000004800 */
[----:B------:R-:W-:Y:S02]  /*2720*/  FMUL.FTZ R13, R13, R44 ;  /* 0x0000002c0d0d7220 */ /* 0x000fe40000410000 */
[----:B--2---:R-:W-:Y:S01]  /*2730*/  @!P0 FADD.FTZ R45, -R45, -RZ ;  /* 0x800000ff2d2d8221 */ /* 0x004fe20000010100 */
[----:B------:R2:W4:Y:S01]  /*2740*/  LDS R44, [R46.X4] ;  /* 0x000000002e2c7984 */ /* 0x0005220000004800 */
[----:B------:R-:W-:-:S03]  /*2750*/  @!P0 FADD.FTZ R53, -R53, -RZ ;  /* 0x800000ff35358221 */ /* 0x000fc60000010100 */
[----:B------:R-:W5:Y:S01]  /*2760*/  LDS R51, [R51.X4] ;  /* 0x0000000033337984 */ /* 0x000f620000004800 */
[----:B--2---:R-:W-:-:S06]  /*2770*/  IMAD.U32 R46, RZ, RZ, UR5 ;  /* 0x00000005ff2e7e24 */ /* 0x004fcc000f8e00ff */
[----:B------:R2:W2:Y:S01]  /*2780*/  SHFL.BFLY PT, R46, R15, R46, 0x1f ;  /* 0x0c001f2e0f2e7589 */ /* 0x0004a200000e0000 */
[----:B---3--:R-:W-:Y:S02]  /*2790*/  FFMA.FTZ R42, R42, R47, R13 ;  /* 0x0000002f2a2a7223 */ /* 0x008fe4000001000d */
[----:B-1----:R-:W-:Y:S02]  /*27a0*/  FMUL.FTZ R12, R45, R12 ;  /* 0x0000000c2d0c7220 */ /* 0x002fe40000410000 */
[----:B----4-:R-:W-:Y:S02]  /*27b0*/  FMUL.FTZ R44, R53, R44 ;  /* 0x0000002c352c7220 */ /* 0x010fe40000410000 */
[----:B------:R-:W-:Y:S02]  /*27c0*/  FFMA.FTZ R49, R49, R48, R12 ;  /* 0x0000003031317223 */ /* 0x000fe4000001000c */
[----:B-----5:R-:W-:Y:S02]  /*27d0*/  FFMA.FTZ R14, R14, R51, R44 ;  /* 0x000000330e0e7223 */ /* 0x020fe4000001002c */
.L_x_3062:
[--C-:B--2---:R-:W-:Y:S02]  /*27e0*/  IMAD.IADD R13, R9, 0x1, R0.reuse ;  /* 0x00000001090d7824 */ /* 0x104fe400078e0200 */
[----:B------:R-:W-:-:S02]  /*27f0*/  IMAD R12, R39, c[0x0][0x19c], R0 ;  /* 0x00006700270c7a24 */ /* 0x000fc400078e0200 */
        /* <DEDUP_REMOVED lines=8> */
[----:B------:R-:W-:Y:S05]  /*2880*/  CALL.REL.NOINC `($__internal_166_$__cuda_sm70_warpsync) ;  /* 0x000009a000007944 */ /* 0x000fea0003c00000 */
.L_x_3057:
[----:B------:R-:W-:-:S06]  /*2890*/  NOP ;  /* 0x0000000000007918 */ /* 0x000fcc0000000000 */
.L_x_3053:
[----:B------:R-:W-:Y:S05]  /*28a0*/  BSYNC B0 ;  /* 0x0000000000007941 */ /* 0x000fea0003800000 */
.L_x_3052:
        /* <DEDUP_REMOVED lines=17> */
[----:B-1----:R-:W-:Y:S05]  /*29c0*/  @!P0 BRA `(.L_x_3058) ;  /* 0xfffff42000008947 */ /* 0x002fea000383ffff */
[----:B------:R-:W-:Y:S05]  /*29d0*/  EXIT ;  /* 0x000000000000794d */ /* 0x000fea0003800000 */
.L_x_3048:
[----:B------:R-:W-:Y:S01]  /*29e0*/  HFMA2.MMA R47, -RZ, RZ, 0, 9.5367431640625e-07 ;  /* 0x00000010ff2f7435 */ /* 0x000fe200000001ff */
[----:B------:R-:W-:Y:S01]  /*29f0*/  IMAD.MOV.U32 R46, RZ, RZ, 0x1f ;  /* 0x0000001fff2e7424 */ /* 0x000fe200078e00ff */
[----:B------:R-:W-:Y:S01]  /*2a00*/  MOV R12, 0x2a30 ;  /* 0x00002a30000c7802 */ /* 0x000fe20000000f00 */
[----:B------:R-:W-:-:S03]  /*2a10*/  IMAD.MOV.U32 R45, RZ, RZ, -0x1 ;  /* 0xffffffffff2d7424 */ /* 0x000fc600078e00ff */
[----:B------:R-:W-:Y:S05]  /*2a20*/  CALL.REL.NOINC `($__internal_165_$__cuda_sm70_shflsync_bfly_p) ;  /* 0x000007c000007944 */ /* 0x000fea0003c00000 */
[----:B-12---:R-:W-:Y:S05]  /*2a30*/  BRA `(.L_x_3059) ;  /* 0xfffff4f000007947 */ /* 0x006fea000383ffff */
.L_x_3049:
[----:B-1----:R-:W-:Y:S01]  /*2a40*/  MOV R48, R49 ;  /* 0x0000003100307202 */ /* 0x002fe20000000f00 */
[----:B------:R-:W-:Y:S01]  /*2a50*/  IMAD.MOV.U32 R47, RZ, RZ, 0x8 ;  /* 0x00000008ff2f7424 */ /* 0x000fe200078e00ff */
[----:B------:R-:W-:Y:S01]  /*2a60*/  MOV R45, 0xffffffff ;  /* 0xffffffff002d7802 */ /* 0x000fe20000000f00 */
[----:B------:R-:W-:Y:S01]  /*2a70*/  IMAD.MOV.U32 R46, RZ, RZ, 0x1f ;  /* 0x0000001fff2e7424 */ /* 0x000fe200078e00ff */
[----:B------:R-:W-:-:S02]  /*2a80*/  MOV R12, 0x2aa0 ;  /* 0x00002aa0000c7802 */ /* 0x000fc40000000f00 */
[----:B------:R-:W-:Y:S05]  /*2a90*/  CALL.REL.NOINC `($__internal_165_$__cuda_sm70_shflsync_bfly_p) ;  /* 0x0000075000007944 */ /* 0x000fea0003c00000 */
[----:B-12---:R-:W-:Y:S01]  /*2aa0*/  FADD.FTZ R48, R49, R46 ;  /* 0x0000002e31307221 */ /* 0x006fe20000010000 */
[----:B------:R-:W-:Y:S01]  /*2ab0*/  MOV R45, 0xffffffff ;  /* 0xffffffff002d7802 */ /* 0x000fe20000000f00 */
[----:B------:R-:W-:Y:S01]  /*2ac0*/  IMAD.MOV.U32 R47, RZ, RZ, 0x4 ;  /* 0x00000004ff2f7424 */ /* 0x000fe200078e00ff */
[----:B------:R-:W-:Y:S01]  /*2ad0*/  MOV R12, 0x2b00 ;  /* 0x00002b00000c7802 */ /* 0x000fe20000000f00 */
[----:B------:R-:W-:-:S02]  /*2ae0*/  IMAD.MOV.U32 R46, RZ, RZ, 0x1f ;  /* 0x0000001fff2e7424 */ /* 0x000fc400078e00ff */
        /* <DEDUP_REMOVED lines=13> */
[----:B-12---:R-:W-:Y:S05]  /*2bc0*/  BRA `(.L_x_3060) ;  /* 0xfffff3f000007947 */ /* 0x006fea000383ffff */
.L_x_3055:
[----:B------:R-:W-:Y:S01]  /*2bd0*/  HFMA2.MMA R46, -RZ, RZ, 0, 1.847743988037109375e-06 ;  /* 0x0000001fff2e7435 */ /* 0x000fe200000001ff */
[----:B------:R-:W-:Y:S01]  /*2be0*/  IMAD.MOV.U32 R48, RZ, RZ, R38 ;  /* 0x000000ffff307224 */ /* 0x000fe200078e0026 */
[----:B------:R-:W-:Y:S01]  /*2bf0*/  MOV R12, 0x2c30 ;  /* 0x00002c30000c7802 */ /* 0x000fe20000000f00 */
[----:B------:R-:W-:-:S02]  /*2c00*/  IMAD.U32 R47, RZ, RZ, UR5 ;  /* 0x00000005ff2f7e24 */ /* 0x000fc4000f8e00ff */
[----:B------:R-:W-:Y:S02]  /*2c10*/  IMAD.MOV.U32 R45, RZ, RZ, -0x1 ;  /* 0xffffffffff2d7424 */ /* 0x000fe400078e00ff */
[----:B------:R-:W-:Y:S05]  /*2c20*/  CALL.REL.NOINC `($__internal_165_$__cuda_sm70_shflsync_bfly_p) ;  /* 0x000005c000007944 */ /* 0x000fea0003c00000 */
[----:B-12---:R-:W-:Y:S05]  /*2c30*/  BRA `(.L_x_3061) ;  /* 0xfffff65000007947 */ /* 0x006fea000383ffff */
.L_x_3056:
[----:B------:R-:W-:Y:S01]  /*2c40*/  IMAD.MOV.U32 R48, RZ, RZ, R41 ;  /* 0x000000ffff307224 */ /* 0x000fe200078e0029 */
[----:B------:R-:W-:Y:S01]  /*2c50*/  MOV R47, UR5 ;  /* 0x00000005002f7c02 */ /* 0x000fe20008000f00 */
[----:B------:R-:W-:Y:S01]  /*2c60*/  IMAD.MOV.U32 R46, RZ, RZ, 0x1f ;  /* 0x0000001fff2e7424 */ /* 0x000fe200078e00ff */
[----:B------:R-:W-:Y:S01]  /*2c70*/  MOV R12, 0x2ca0 ;  /* 0x00002ca0000c7802 */ /* 0x000fe20000000f00 */
[----:B------:R-:W-:Y:S02]  /*2c80*/  IMAD.MOV.U32 R45, RZ, RZ, -0x1 ;  /* 0xffffffffff2d7424 */ /* 0x000fe400078e00ff */
[----:B------:R-:W-:Y:S05]  /*2c90*/  CALL.REL.NOINC `($__internal_165_$__cuda_sm70_shflsync_bfly_p) ;  /* 0x0000055000007944 */ /* 0x000fea0003c00000 */
[----:B------:R-:W-:Y:S01]  /*2ca0*/  IADD3 R44, R9, R7, RZ ;  /* 0x00000007092c7210 */ /* 0x000fe20007ffe0ff */
[----:B------:R-:W-:Y:S02]  /*2cb0*/  IMAD R12, R39, c[0x0][0x19c], R7 ;  /* 0x00006700270c7a24 */ /* 0x000fe400078e0207 */
[----:B--2---:R-:W-:Y:S02]  /*2cc0*/  FADD.FTZ R13, -R46, -RZ ;  /* 0x800000ff2e0d7221 */ /* 0x004fe40000010100 */
[----:B-1----:R-:W-:Y:S01]  /*2cd0*/  IMAD.MOV.U32 R48, RZ, RZ, R40 ;  /* 0x000000ffff307224 */ /* 0x002fe200078e0028 */
[----:B------:R-:W1:Y:S01]  /*2ce0*/  LDS R44, [R44.X4] ;  /* 0x000000002c2c7984 */ /* 0x000e620000004800 */
[----:B------:R-:W-:Y:S01]  /*2cf0*/  IMAD.U32 R47, RZ, RZ, UR5 ;  /* 0x00000005ff2f7e24 */ /* 0x000fe2000f8e00ff */
[----:B------:R-:W-:Y:S01]  /*2d00*/  FSEL R13, R13, R46, !P0 ;  /* 0x0000002e0d0d7208 */ /* 0x000fe20004000000 */
[----:B------:R-:W-:Y:S01]  /*2d10*/  IMAD.MOV.U32 R45, RZ, RZ, -0x1 ;  /* 0xffffffffff2d7424 */ /* 0x000fe200078e00ff */
[----:B------:R-:W2:Y:S01]  /*2d20*/  LDS R12, [R12.X4] ;  /* 0x000000000c0c7984 */ /* 0x000ea20000004800 */
[----:B------:R-:W-:-:S02]  /*2d30*/  MOV R46, 0x1f ;  /* 0x0000001f002e7802 */ /* 0x000fc40000000f00 */
[----:B-1----:R-:W-:-:S04]  /*2d40*/  FMUL.FTZ R13, R13, R44 ;  /* 0x0000002c0d0d7220 */ /* 0x002fc80000410000 */
[----:B--2---:R-:W-:Y:S01]  /*2d50*/  FFMA.FTZ R41, R41, R12, R13 ;  /* 0x0000000c29297223 */ /* 0x004fe2000001000d */
[----:B------:R-:W-:Y:S02]  /*2d60*/  MOV R12, 0x2d80 ;  /* 0x00002d80000c7802 */ /* 0x000fe40000000f00 */
[----:B------:R-:W-:Y:S05]  /*2d70*/  CALL.REL.NOINC `($__internal_165_$__cuda_sm70_shflsync_bfly_p) ;  /* 0x0000047000007944 */ /* 0x000fea0003c00000 */
[--C-:B------:R-:W-:Y:S01]  /*2d80*/  IMAD.IADD R13, R9, 0x1, R6.reuse ;  /* 0x00000001090d7824 */ /* 0x100fe200078e0206 */
[----:B-1----:R-:W-:Y:S01]  /*2d90*/  MOV R48, R43 ;  /* 0x0000002b00307202 */ /* 0x002fe20000000f00 */
[----:B------:R-:W-:Y:S02]  /*2da0*/  IMAD R12, R39, c[0x0][0x19c], R6 ;  /* 0x00006700270c7a24 */ /* 0x000fe400078e0206 */
[----:B--2---:R-:W-:Y:S02]  /*2db0*/  FADD.FTZ R47, -R46, -RZ ;  /* 0x800000ff2e2f7221 */ /* 0x004fe40000010100 */
[----:B------:R-:W1:Y:S03]  /*2dc0*/  LDS R13, [R13.X4] ;  /* 0x000000000d0d7984 */ /* 0x000e660000004800 */
[----:B------:R-:W-:Y:S01]  /*2dd0*/  FSEL R44, R47, R46, !P0 ;  /* 0x0000002e2f2c7208 */ /* 0x000fe20004000000 */
[----:B------:R2:W3:Y:S01]  /*2de0*/  LDS R45, [R12.X4] ;  /* 0x000000000c2d7984 */ /* 0x0004e20000004800 */
[----:B------:R-:W-:-:S02]  /*2df0*/  IMAD.U32 R47, RZ, RZ, UR5 ;  /* 0x00000005ff2f7e24 */ /* 0x000fc4000f8e00ff */
[----:B------:R-:W-:Y:S01]  /*2e00*/  IMAD.MOV.U32 R46, RZ, RZ, 0x1f ;  /* 0x0000001fff2e7424 */ /* 0x000fe200078e00ff */
[----:B--2---:R-:W-:Y:S01]  /*2e10*/  MOV R12, 0x2e60 ;  /* 0x00002e60000c7802 */ /* 0x004fe20000000f00 */
[----:B-1----:R-:W-:-:S04]  /*2e20*/  FMUL.FTZ R44, R44, R13 ;  /* 0x0000000d2c2c7220 */ /* 0x002fc80000410000 */
[----:B---3--:R-:W-:Y:S01]  /*2e30*/  FFMA.FTZ R40, R40, R45, R44 ;  /* 0x0000002d28287223 */ /* 0x008fe2000001002c */
[----:B------:R-:W-:Y:S02]  /*2e40*/  MOV R45, 0xffffffff ;  /* 0xffffffff002d7802 */ /* 0x000fe40000000f00 */
[----:B------:R-:W-:Y:S05]  /*2e50*/  CALL.REL.NOINC `($__internal_165_$__cuda_sm70_shflsync_bfly_p) ;  /* 0x0000039000007944 */ /* 0x000fea0003c00000 */
[--C-:B------:R-:W-:Y:S01]  /*2e60*/  IMAD.IADD R13, R9, 0x1, R5.reuse ;  /* 0x00000001090d7824 */ /* 0x100fe200078e0205 */
[----:B-1----:R-:W-:Y:S01]  /*2e70*/  MOV R47, UR5 ;  /* 0x00000005002f7c02 */ /* 0x002fe20008000f00 */
[----:B------:R-:W-:Y:S02]  /*2e80*/  IMAD R12, R39, c[0x0][0x19c], R5 ;  /* 0x00006700270c7a24 */ /* 0x000fe400078e0205 */
[----:B--2---:R-:W-:Y:S02]  /*2e90*/  FADD.FTZ R45, -R46, -RZ ;  /* 0x800000ff2e2d7221 */ /* 0x004fe40000010100 */
[----:B------:R-:W1:Y:S01]  /*2ea0*/  LDS R13, [R13.X4] ;  /* 0x000000000d0d7984 */ /* 0x000e620000004800 */
[----:B------:R-:W-:Y:S02]  /*2eb0*/  IMAD.MOV.U32 R48, RZ, RZ, R42 ;  /* 0x000000ffff307224 */ /* 0x000fe400078e002a */
[----:B------:R-:W-:Y:S01]  /*2ec0*/  FSEL R44, R45, R46, !P0 ;  /* 0x0000002e2d2c7208 */ /* 0x000fe20004000000 */
[----:B------:R-:W2:Y:S01]  /*2ed0*/  LDS R12, [R12.X4] ;  /* 0x000000000c0c7984 */ /* 0x000ea20000004800 */
[----:B------:R-:W-:-:S02]  /*2ee0*/  IMAD.MOV.U32 R46, RZ, RZ, 0x1f ;  /* 0x0000001fff2e7424 */ /* 0x000fc400078e00ff */
[----:B------:R-:W-:Y:S02]  /*2ef0*/  IMAD.MOV.U32 R45, RZ, RZ, -0x1 ;  /* 0xffffffffff2d7424 */ /* 0x000fe400078e00ff */
[----:B-1----:R-:W-:-:S04]  /*2f00*/  FMUL.FTZ R44, R44, R13 ;  /* 0x0000000d2c2c7220 */ /* 0x002fc80000410000 */
[----:B--2---:R-:W-:Y:S01]  /*2f10*/  FFMA.FTZ R43, R43, R12, R44 ;  /* 0x0000000c2b2b7223 */ /* 0x004fe2000001002c */
[----:B------:R-:W-:Y:S02]  /*2f20*/  MOV R12, 0x2f40 ;  /* 0x00002f40000c7802 */ /* 0x000fe40000000f00 */
[----:B------:R-:W-:Y:S05]  /*2f30*/  CALL.REL.NOINC `($__internal_165_$__cuda_sm70_shflsync_bfly_p) ;  /* 0x000002b000007944 */ /* 0x000fea0003c00000 */
[----:B------:R-:W-:Y:S01]  /*2f40*/  IADD3 R13, R9, R4, RZ ;  /* 0x00000004090d7210 */ /* 0x000fe20007ffe0ff */
[----:B------:R-:W-:Y:S02]  /*2f50*/  IMAD R12, R39, c[0x0][0x19c], R4 ;  /* 0x00006700270c7a24 */ /* 0x000fe400078e0204 */
[----:B-12---:R-:W-:Y:S02]  /*2f60*/  FADD.FTZ R47, -R46, -RZ ;  /* 0x800000ff2e2f7221 */ /* 0x006fe40000010100 */
[----:B------:R-:W-:Y:S01]  /*2f70*/  IMAD.MOV.U32 R48, RZ, RZ, R49 ;  /* 0x000000ffff307224 */ /* 0x000fe200078e0031 */
[----:B------:R-:W1:Y:S02]  /*2f80*/  LDS R13, [R13.X4] ;  /* 0x000000000d0d7984 */ /* 0x000e640000004800 */
[----:B------:R-:W-:Y:S01]  /*2f90*/  FSEL R44, R47, R46, !P0 ;  /* 0x0000002e2f2c7208 */ /* 0x000fe20004000000 */
[----:B------:R-:W-:Y:S01]  /*2fa0*/  HFMA2.MMA R46, -RZ, RZ, 0, 1.847743988037109375e-06 ;  /* 0x0000001fff2e7435 */ /* 0x000fe200000001ff */
[----:B------:R2:W3:Y:S01]  /*2fb0*/  LDS R45, [R12.X4] ;  /* 0x000000000c2d7984 */ /* 0x0004e20000004800 */
[----:B------:R-:W-:Y:S01]  /*2fc0*/  IMAD.U32 R47, RZ, RZ, UR5 ;  /* 0x00000005ff2f7e24 */ /* 0x000fe2000f8e00ff */
[----:B--2---:R-:W-:Y:S01]  /*2fd0*/  MOV R12, 0x3020 ;  /* 0x00003020000c7802 */ /* 0x004fe20000000f00 */
[----:B-1----:R-:W-:-:S04]  /*2fe0*/  FMUL.FTZ R44, R44, R13 ;  /* 0x0000000d2c2c7220 */ /* 0x002fc80000410000 */
[----:B---3--:R-:W-:Y:S02]  /*2ff0*/  FFMA.FTZ R42, R42, R45, R44 ;  /* 0x0000002d2a2a7223 */ /* 0x008fe4000001002c */
[----:B------:R-:W-:Y:S02]  /*3000*/  IMAD.MOV.U32 R45, RZ, RZ, -0x1 ;  /* 0xffffffffff2d7424 */ /* 0x000fe400078e00ff */
[----:B------:R-:W-:Y:S05]  /*3010*/  CALL.REL.NOINC `($__internal_165_$__cuda_sm70_shflsync_bfly_p) ;  /* 0x000001d000007944 */ /* 0x000fea0003c00000 */
        /* <DEDUP_REMOVED lines=8> */
[----:B------:R-:W-:Y:S01]  /*30a0*/  IMAD.MOV.U32 R46, RZ, RZ, 0x1f ;  /* 0x0000001fff2e7424 */ /* 0x000fe200078e00ff */
[----:B------:R-:W-:-:S02]  /*30b0*/  MOV R45, 0xffffffff ;  /* 0xffffffff002d7802 */ /* 0x000fc40000000f00 */
[----:B-1----:R-:W-:-:S04]  /*30c0*/  FMUL.FTZ R44, R44, R13 ;  /* 0x0000000d2c2c7220 */ /* 0x002fc80000410000 */
[----:B--2---:R-:W-:Y:S01]  /*30d0*/  FFMA.FTZ R49, R49, R12, R44 ;  /* 0x0000000c31317223 */ /* 0x004fe2000001002c */
[----:B------:R-:W-:Y:S02]  /*30e0*/  MOV R12, 0x3100 ;  /* 0x00003100000c7802 */ /* 0x000fe40000000f00 */
[----:B------:R-:W-:Y:S05]  /*30f0*/  CALL.REL.NOINC `($__internal_165_$__cuda_sm70_shflsync_bfly_p) ;  /* 0x000000f000007944 */ /* 0x000fea0003c00000 */
        /* <DEDUP_REMOVED lines=13> */
[----:B------:R-:W-:Y:S05]  /*31d0*/  CALL.REL.NOINC `($__internal_165_$__cuda_sm70_shflsync_bfly_p) ;  /* 0x0000001000007944 */ /* 0x000fea0003c00000 */
[----:B-12---:R-:W-:Y:S05]  /*31e0*/  BRA `(.L_x_3062) ;  /* 0xfffff5f000007947 */ /* 0x006fea000383ffff */
        .weak           $__internal_165_$__cuda_sm70_shflsync_bfly_p
        .type           $__internal_165_$__cuda_sm70_shflsync_bfly_p,@function
        .size           $__internal_165_$__cuda_sm70_shflsync_bfly_p,($__internal_166_$__cuda_sm70_warpsync - $__internal_165_$__cuda_sm70_shflsync_bfly_p)
$__internal_165_$__cuda_sm70_shflsync_bfly_p:
[----:B------:R-:W-:Y:S01]  /*31f0*/  HFMA2.MMA R13, -RZ, RZ, 0, 0 ;  /* 0x00000000ff0d7435 */ /* 0x000fe200000001ff */
[----:B------:R-:W-:Y:S04]  /*3200*/  WARPSYNC R45 ;  /* 0x0000002d00007348 */ /* 0x000fe80003800000 */
[----:B------:R1:W2:Y:S01]  /*3210*/  SHFL.BFLY PT, R46, R48, R47, R46 ;  /* 0x0c00002f302e7389 */ /* 0x0002a200000e002e */
[----:B------:R-:W-:Y:S05]  /*3220*/  RET.REL.NODEC R12 `(_ZN12tensorrt_llm7kernels32fusedQKNormRopeKernelNTokenHeadsIN3c104HalfEfLi256ELb0ELi8EEEvPviiifPKvS6_S6_PKlii) ;  /* 0xffffcdd00c007950 */ /* 0x000fea0003c3ffff */
        .weak           $__internal_166_$__cuda_sm70_warpsync
        .type           $__internal_166_$__cuda_sm70_warpsync,@function
        .size           $__internal_166_$__cuda_sm70_warpsync,(.L_x_3802 - $__internal_166_$__cuda_sm70_warpsync)
$__internal_166_$__cuda_sm70_warpsync:
[----:B------:R-:W-:Y:S04]  /*3230*/  WARPSYNC R13 ;  /* 0x0000000d00007348 */ /* 0x000fe80003800000 */
[----:B------:R-:W-:-:S04]  /*3240*/  IMAD.MOV.U32 R13, RZ, RZ, 0x0 ;  /* 0x00000000ff0d7424 */ /* 0x000fc800078e00ff */
[----:B------:R-:W-:Y:S05]  /*3250*/  RET.REL.NODEC R12 `(_ZN12tensorrt_llm7kernels32fusedQKNormRopeKernelNTokenHeadsIN3c104HalfEfLi256ELb0ELi8EEEvPviiifPKvS6_S6_PKlii) ;  /* 0xffffcda00c007950 */ /* 0x000fea0003c3ffff */
.L_x_3063:
        /* <DEDUP_REMOVED lines=10> */
.L_x_3802:


//--------------------- .text._ZN12tensorrt_llm7kernels32fusedQKNormRopeKernelNTokenHeadsIN3c104HalfEfLi256ELb1ELi8EEEvPviiifPKvS6_S6_PKlii --------------------------
	.section	.text._ZN12tensorrt_llm7kernels32fusedQKNormRopeKernelNTokenHeadsIN3c104HalfEfLi256ELb1ELi8EEEvPviiifPKvS6_S6_PKlii,"ax",@progbits
	.sectioninfo	@"SHI_REGISTERS=48"
	.align	128
        .global         _ZN12tensorrt_llm7kernels32fusedQKNormRopeKernelNTokenHeadsIN3c104HalfEfLi256ELb1ELi8EEEvPviiifPKvS6_S6_PKlii
        .type           _ZN12tensorrt_llm7kernels32fusedQKNormRopeKernelNTokenHeadsIN3c104HalfEfLi256ELb1ELi8EEEvPviiifPKvS6_S6_PKlii,@function
        .size           _ZN12tensorrt_llm7kernels32fusedQKNormRopeKernelNTokenHeadsIN3c104HalfEfLi256ELb1ELi8EEEvPviiifPKvS6_S6_PKlii,(.L_x_3803 - _ZN12tensorrt_llm7kernels32fusedQKNormRopeKernelNTokenHeadsIN3c104HalfEfLi256ELb1ELi8EEEvPviiifPKvS6_S6_PKlii)
        .other          _ZN12tensorrt_llm7kernels32fusedQKNormRopeKernelNTokenHeadsIN3c104HalfEfLi256ELb1ELi8EEEvPviiifPKvS6_S6_PKlii,@"STO_CUDA_ENTRY STV_DEFAULT"
_ZN12tensorrt_llm7kernels32fusedQKNormRopeKernelNTokenHeadsIN3c104HalfEfLi256ELb1ELi8EEEvPviiifPKvS6_S6_PKlii:
.text._ZN12tensorrt_llm7kernels32fusedQKNormRopeKernelNTokenHeadsIN3c104HalfEfLi256ELb1ELi8EEEvPviiifPKvS6_S6_PKlii:
        /* <DEDUP_REMOVED lines=77> */
.L_x_3068:
        /* <DEDUP_REMOVED lines=8> */
[----:B------:R-:W-:Y:S02]  /*0550*/  SEL R15, RZ, c[0x0][0x168], !P2 ;  /* 0x00005a00ff0f7a07 */ /* 0x000fe40005000000 */
[----:B------:R-:W-:Y:S01]  /*0560*/  ISETP.GE.AND P4, PT, R18, c[0x0][0x168], PT ;  /* 0x00005a0012007a0c */ /* 0x000fe20003f86270 */
[----:B------:R-:W-:Y:S01]  /*0570*/  IMAD.IADD R20, R20, 0x1, -R23 ;  /* 0x0000000114147824 */ /* 0x000fe200078e0a17 */
[----:B------:R-:W-:Y:S02]  /*0580*/  ISETP.GE.AND P3, PT, R16, c[0x0][0x168], PT ;  /* 0x00005a0010007a0c */ /* 0x000fe40003f66270 */
[----:B------:R-:W-:Y:S02]  /*0590*/  SEL R17, R6, R7, !P2 ;  /* 0x0000000706117207 */ /* 0x000fe40005000000 */
[----:B------:R-:W-:Y:S02]  /*05a0*/  IADD3 R15, R14, -R15, RZ ;  /* 0x8000000f0e0f7210 */ /* 0x000fe40007ffe0ff */
[----:B------:R-:W-:-:S02]  /*05b0*/  SEL R21, RZ, c[0x0][0x168], !P4 ;  /* 0x00005a00ff157a07 */ /* 0x000fc40006000000 */
[----:B------:R-:W-:Y:S02]  /*05c0*/  SEL R19, RZ, c[0x0][0x168], !P3 ;  /* 0x00005a00ff137a07 */ /* 0x000fe40005800000 */
[----:B------:R-:W-:Y:S01]  /*05d0*/  LEA R14, R8, R17, 0x3 ;  /* 0x00000011080e7211 */ /* 0x000fe200078e18ff */
[----:B------:R-:W-:Y:S01]  /*05e0*/  IMAD.IADD R21, R18, 0x1, -R21 ;  /* 0x0000000112157824 */ /* 0x000fe200078e0a15 */
[-C--:B------:R-:W-:Y:S01]  /*05f0*/  SEL R23, R6, R7.reuse, !P4 ;  /* 0x0000000706177207 */ /* 0x080fe20006000000 */
[----:B------:R-:W-:Y:S01]  /*0600*/  IMAD.IADD R19, R16, 0x1, -R19 ;  /* 0x0000000110137824 */ /* 0x000fe200078e0a13 */
[CC--:B------:R-:W-:Y:S01]  /*0610*/  SEL R17, R6.reuse, R7.reuse, !P3 ;  /* 0x0000000706117207 */ /* 0x0c0fe20005800000 */
[----:B------:R-:W-:Y:S01]  /*0620*/  IMAD R14, R15, 0x100, R14 ;  /* 0x000001000f0e7824 */ /* 0x000fe200078e020e */
[----:B------:R-:W-:Y:S01]  /*0630*/  SEL R25, R6, R7, !P5 ;  /* 0x0000000706197207 */ /* 0x000fe20006800000 */
[----:B------:R-:W-:Y:S01]  /*0640*/  IMAD R18, R8, 0x8, R23 ;  /* 0x0000000808127824 */ /* 0x000fe200078e0217 */
[----:B------:R-:W-:Y:S01]  /*0650*/  IADD3 R12, R12, -0x4, RZ ;  /* 0xfffffffc0c0c7810 */ /* 0x000fe20007ffe0ff */
[C---:B------:R-:W-:Y:S01]  /*0660*/  IMAD R16, R8.reuse, 0x8, R17 ;  /* 0x0000000808107824 */ /* 0x040fe200078e0211 */
[----:B------:R-:W-:Y:S01]  /*0670*/  LEA R25, R8, R25, 0x3 ;  /* 0x0000001908197211 */ /* 0x000fe200078e18ff */
        /* <DEDUP_REMOVED lines=18> */
.L_x_3067:
[----:B------:R-:W-:Y:S05]  /*07a0*/  BSYNC B1 ;  /* 0x0000000000017941 */ /* 0x000fea0003800000 */
.L_x_3066:
[----:B------:R-:W-:Y:S05]  /*07b0*/  @!P0 BRA `(.L_x_3065) ;  /* 0x0000018000008947 */ /* 0x000fea0003800000 */
[----:B------:R-:W-:Y:S01]  /*07c0*/  LEA R10, R8, UR4, 0x4 ;  /* 0x00000004080a7c11 */ /* 0x000fe2000f8e20ff */
[----:B-1----:R-:W-:Y:S01]  /*07d0*/  IMAD.MOV.U32 R16, RZ, RZ, 0x2 ;  /* 0x00000002ff107424 */ /* 0x002fe200078e00ff */
[----:B------:R-:W-:-:S02]  /*07e0*/  LEA R12, R5, R8, 0x8 ;  /* 0x00000008050c7211 */ /* 0x000fc400078e40ff */
[----:B------:R-:W-:Y:S01]  /*07f0*/  IADD3 R14, R0, R13, RZ ;  /* 0x0000000d000e7210 */ /* 0x000fe20007ffe0ff */
[----:B------:R-:W-:Y:S02]  /*0800*/  IMAD.IADD R10, R11, 0x1, R10 ;  /* 0x000000010b0a7824 */ /* 0x000fe400078e020a */
[C---:B------:R-:W-:Y:S02]  /*0810*/  IMAD R12, R13.reuse, 0x20, R12 ;  /* 0x000000200d0c7824 */ /* 0x040fe400078e020c */
[----:B------:R-:W-:-:S03]  /*0820*/  IMAD R15, R13, 0x200, R10 ;  /* 0x000002000d0f7824 */ /* 0x000fc600078e020a */
[----:B------:R-:W-:Y:S02]  /*0830*/  SHF.L.U32 R10, R12, 0x3, RZ ;  /* 0x000000030c0a7819 */ /* 0x000fe400000006ff */
.L_x_3069:
        /* <DEDUP_REMOVED lines=16> */
.L_x_3065:
[----:B------:R-:W-:Y:S05]  /*0940*/  BSYNC B0 ;  /* 0x0000000000007941 */ /* 0x000fea0003800000 */
.L_x_3064:
        /* <DEDUP_REMOVED lines=34> */
[----:B------:R-:W-:-:S04]  /*0b70*/  IADD3.X R19, R13, c[0x0][0x18c], RZ, P0, !PT ;  /* 0x000063000d137a10 */ /* 0x000fc800007fe4ff */
[----:B------:R-:W-:Y:S02]  /*0b80*/  SHF.L.U32 R15, R15, 0x2, RZ ;  /* 0x000000020f0f7819 */ /* 0x000fe400000006ff */
.L_x_3074:
        /* <DEDUP_REMOVED lines=13> */
.L_x_3073:
[----:B------:R-:W-:Y:S05]  /*0c60*/  BSYNC B1 ;  /* 0x0000000000017941 */ /* 0x000fea0003800000 */
.L_x_3072:
        /* <DEDUP_REMOVED lines=22> */
.L_x_3077:
[C---:B-1----:R-:W-:Y:S01]  /*0dd0*/  IADD3 R6, P2, R10.reuse, R17, RZ ;  /* 0x000000110a067210 */ /* 0x042fe20007f5e0ff */
[--C-:B------:R-:W-:Y:S01]  /*0de0*/  IMAD.IADD R29, R25, 0x1, R10.reuse ;  /* 0x00000001191d7824 */ /* 0x100fe200078e020a */
[-C--:B------:R-:W-:Y:S01]  /*0df0*/  IADD3 R31, R15, R10.reuse, RZ ;  /* 0x0000000a0f1f7210 */ /* 0x080fe20007ffe0ff */
[----:B------:R-:W-:Y:S01]  /*0e00*/  IMAD.IADD R39, R23, 0x1, R10 ;  /* 0x0000000117277824 */ /* 0x000fe200078e020a */
[----:B------:R-:W-:Y:S01]  /*0e10*/  IADD3 R16, R10, 0x800, RZ ;  /* 0x000008000a107810 */ /* 0x000fe20007ffe0ff */
[----:B------:R-:W-:Y:S01]  /*0e20*/  IMAD.X R7, R19, 0x1, R14, P2 ;  /* 0x0000000113077824 */ /* 0x000fe200010e060e */
[----:B------:R-:W-:Y:S02]  /*0e30*/  IADD3 R12, P2, R6, 0x1000, RZ ;  /* 0x00001000060c7810 */ /* 0x000fe40007f5e0ff */
[----:B------:R-:W-:Y:S01]  /*0e40*/  IADD3 R37, R21, R10, RZ ;  /* 0x0000000a15257210 */ /* 0x000fe20007ffe0ff */
[--C-:B------:R-:W-:Y:S01]  /*0e50*/  IMAD.IADD R43, R15, 0x1, R16.reuse ;  /* 0x000000010f2b7824 */ /* 0x100fe200078e0210 */
[----:B------:R-:W-:Y:S01]  /*0e60*/  @!PT LDS RZ, [RZ] ;  /* 0x00000000fffff984 */ /* 0x000fe20000000800 */
[----:B------:R-:W-:Y:S01]  /*0e70*/  @!PT LDS RZ, [RZ] ;  /* 0x00000000fffff984 */ /* 0x000fe20000000800 */
[----:B------:R-:W-:Y:S01]  /*0e80*/  @!PT LDS RZ, [RZ] ;  /* 0x00000000fffff984 */ /* 0x000fe20000000800 */
[----:B------:R1:W-:Y:S01]  /*0e90*/  LDGSTS.E.BYPASS.128 [R31], [R6.64] ;  /* 0x00000000061f7fae */ /* 0x0003e2000b901c4a */
[----:B------:R-:W-:Y:S01]  /*0ea0*/  IMAD.X R13, RZ, RZ, R7, P2 ;  /* 0x000000ffff0d7224 */ /* 0x000fe200010e0607 */
[----:B------:R-:W-:Y:S01]  /*0eb0*/  IADD3 R18, R10, 0x1000, RZ ;  /* 0x000010000a127810 */ /* 0x000fe20007ffe0ff */
[----:B------:R-:W-:Y:S01]  /*0ec0*/  IMAD.IADD R33, R23, 0x1, R16 ;  /* 0x0000000117217824 */ /* 0x000fe200078e0210 */
[----:B------:R2:W-:Y:S01]  /*0ed0*/  LDGSTS.E.BYPASS.128 [R29], [R6.64+0x200] ;  /* 0x00000200061d7fae */ /* 0x0005e2000b901c4a */
[----:B------:R-:W-:-:S02]  /*0ee0*/  IADD3 R35, R25, R16, RZ ;  /* 0x0000001019237210 */ /* 0x000fc40007ffe0ff */
[----:B------:R-:W-:Y:S01]  /*0ef0*/  IMAD.IADD R41, R25, 0x1, R18 ;  /* 0x0000000119297824 */ /* 0x000fe200078e0212 */
[----:B------:R3:W-:Y:S01]  /*0f00*/  LDGSTS.E.BYPASS.128 [R39], [R6.64+0x400] ;  /* 0x0000040006277fae */ /* 0x0007e2000b901c4a */
[----:B------:R-:W-:-:S03]  /*0f10*/  IADD3 R4, R4, 0x200, RZ ;  /* 0x0000020004047810 */ /* 0x000fc60007ffe0ff */
[----:B------:R4:W-:Y:S01]  /*0f20*/  LDGSTS.E.BYPASS.128 [R37], [R6.64+0x600] ;  /* 0x0000060006257fae */ /* 0x0009e2000b901c4a */
[----:B-1----:R-:W-:Y:S01]  /*0f30*/  IMAD.IADD R31, R21, 0x1, R16 ;  /* 0x00000001151f7824 */ /* 0x002fe200078e0210 */
[C---:B------:R-:W-:Y:S02]  /*0f40*/  IADD3 R16, R10.reuse, 0x1800, RZ ;  /* 0x000018000a107810 */ /* 0x040fe40007ffe0ff */
[----:B--2---:R-:W-:Y:S01]  /*0f50*/  IADD3 R29, R15, R18, RZ ;  /* 0x000000120f1d7210 */ /* 0x004fe20007ffe0ff */
[----:B------:R1:W-:Y:S01]  /*0f60*/  LDGSTS.E.BYPASS.128 [R43], [R12.64+-0x800] ;  /* 0x000008000c2b7fae */ /* 0x0003e2000b901c4a */
[----:B------:R-:W-:Y:S01]  /*0f70*/  IADD3 R10, P3, R10, 0x2000, RZ ;  /* 0x000020000a0a7810 */ /* 0x000fe20007f7e0ff */
[----:B---3--:R-:W-:Y:S02]  /*0f80*/  IMAD.IADD R39, R23, 0x1, R18 ;  /* 0x0000000117277824 */ /* 0x008fe400078e0212 */
[----:B------:R2:W-:Y:S01]  /*0f90*/  LDGSTS.E.BYPASS.128 [R35], [R12.64+-0x600] ;  /* 0x00000a000c237fae */ /* 0x0005e2000b901c4a */
[----:B------:R-:W-:-:S02]  /*0fa0*/  IADD3.X R19, RZ, R19, RZ, P3, !PT ;  /* 0x00000013ff137210 */ /* 0x000fc40001ffe4ff */
        /* <DEDUP_REMOVED lines=19> */
.L_x_3076:
[----:B------:R-:W-:Y:S05]  /*10e0*/  BSYNC B1 ;  /* 0x0000000000017941 */ /* 0x000fea0003800000 */
.L_x_3075:
        /* <DEDUP_REMOVED lines=32> */
.L_x_3079:
[----:B------:R-:W-:Y:S05]  /*12f0*/  BSYNC B1 ;  /* 0x0000000000017941 */ /* 0x000fea0003800000 */
.L_x_3078:
        /* <DEDUP_REMOVED lines=15> */
.L_x_3071:
[----:B------:R-:W-:Y:S05]  /*13f0*/  BSYNC B0 ;  /* 0x0000000000007941 */ /* 0x000fea0003800000 */
.L_x_3070:
[----:B------:R-:W0:Y:S01]  /*1400*/  LDGDEPBAR ;  /* 0x00000000000079af */ /* 0x000e220000000000 */
[----:B------:R-:W-:-:S04]  /*1410*/  DEPBAR.LE SB0, 0x1 ;  /* 0x000080400000791a */ /* 0x000fc80000000000 */
[----:B------:R-:W-:Y:S05]  /*1420*/  @!P1 EXIT ;  /* 0x000000000000994d */ /* 0x000fea0003800000 */
[----:B-12--5:R-:W-:Y:S01]  /*1430*/  HFMA2.MMA R7, -RZ, RZ, 0, 1.1920928955078125e-07 ;  /* 0x00000002ff077435 */ /* 0x026fe200000001ff */
[----:B------:R-:W-:-:S09]  /*1440*/  IMAD.SHL.U32 R10, R8, 0x8, RZ ;  /* 0x00000008080a7824 */ /* 0x000fd200078e00ff */
[----:B------:R-:W-:-:S04]  /*1450*/  IMAD.WIDE.U32 R20, R10, R7, c[0x0][0x178] ;  /* 0x00005e000a147625 */ /* 0x000fc800078e0007 */
[----:B------:R-:W-:Y:S01]  /*1460*/  IMAD.WIDE.U32 R6, R10, R7, c[0x0][0x180] ;  /* 0x000060000a067625 */ /* 0x000fe200078e0007 */
[----:B------:R-:W2:Y:S04]  /*1470*/  LDG.E.U16 R17, [R20.64+0x8] ;  /* 0x0000080a14117981 */ /* 0x000ea8000c1e1500 */
[----:B------:R2:W3:Y:S04]  /*1480*/  LDG.E.U16 R31, [R20.64+0xe] ;  /* 0x00000e0a141f7981 */ /* 0x0004e8000c1e1500 */
[----:B------:R2:W4:Y:S04]  /*1490*/  LDG.E.U16 R25, [R20.64] ;  /* 0x0000000a14197981 */ /* 0x000528000c1e1500 */
        /* <DEDUP_REMOVED lines=15> */
[----:B------:R-:W-:Y:S01]  /*1590*/  LEA R24, R8, UR4, 0x4 ;  /* 0x0000000408187c11 */ /* 0x000fe2000f8e20ff */
[----:B------:R-:W-:Y:S02]  /*15a0*/  IMAD R10, R5, 0x800, R10 ;  /* 0x00000800050a7824 */ /* 0x000fe400078e020a */
[----:B------:R-:W-:Y:S02]  /*15b0*/  IMAD R5, R2, c[0x0][0x19c], RZ ;  /* 0x0000670002057a24 */ /* 0x000fe400078e02ff */
[----:B------:R-:W-:Y:S02]  /*15c0*/  IMAD R27, R3, UR7, RZ ;  /* 0x00000007031b7c24 */ /* 0x000fe4000f8e02ff */
[----:B------:R-:W-:Y:S01]  /*15d0*/  IMAD.U32 R2, RZ, RZ, UR6 ;  /* 0x00000006ff027e24 */ /* 0x000fe2000f8e00ff */
[----:B------:R-:W-:Y:S01]  /*15e0*/  USHF.R.S32.HI UR4, URZ, 0x1f, UR8 ;  /* 0x0000001f3f047899 */ /* 0x000fe20008011408 */
[----:B------:R-:W-:Y:S01]  /*15f0*/  IMAD.IADD R11, R11, 0x1, R24 ;  /* 0x000000010b0b7824 */ /* 0x000fe200078e0218 */
[----:B------:R-:W-:-:S02]  /*1600*/  MOV R24, c[0x0][0x168] ;  /* 0x00005a0000187a02 */ /* 0x000fc40000000f00 */
[----:B------:R-:W-:Y:S02]  /*1610*/  SHF.L.U32 R27, R27, 0x8, RZ ;  /* 0x000000081b1b7819 */ /* 0x000fe400000006ff */
[----:B------:R-:W-:Y:S01]  /*1620*/  LEA.HI R3, R2, R5, RZ, 0x1f ;  /* 0x0000000502037211 */ /* 0x000fe200078ff8ff */
[----:B------:R-:W-:Y:S01]  /*1630*/  ULEA.HI UR4, UR4, UR5, URZ, 0x3 ;  /* 0x0000000504047291 */ /* 0x000fe2000f8f183f */
[----:B------:R-:W-:Y:S02]  /*1640*/  IMAD.MOV.U32 R28, RZ, RZ, RZ ;  /* 0x000000ffff1c7224 */ /* 0x000fe400078e00ff */
[----:B------:R-:W-:Y:S02]  /*1650*/  IMAD R26, R8, 0x4, R5 ;  /* 0x00000004081a7824 */ /* 0x000fe400078e0205 */
[----:B------:R-:W-:Y:S01]  /*1660*/  IMAD R24, R24, 0x100, R27 ;  /* 0x0000010018187824 */ /* 0x000fe200078e021b */
[----:B------:R-:W-:Y:S01]  /*1670*/  USHF.R.S32.HI UR4, URZ, 0x3, UR4 ;  /* 0x000000033f047899 */ /* 0x000fe20008011404 */
[----:B--2---:R-:W-:-:S02]  /*1680*/  HADD2.F32 R21, -RZ, R17.H0_H0 ;  /* 0x20000011ff157230 */ /* 0x004fc40000004100 */
[----:B---3--:R-:W-:Y:S01]  /*1690*/  HADD2.F32 R17, -RZ, R31.H0_H0 ;  /* 0x2000001fff117230 */ /* 0x008fe20000004100 */
[----:B------:R-:W-:Y:S01]  /*16a0*/  LEA R31, R8, R3, 0x2 ;  /* 0x00000003081f7211 */ /* 0x000fe200078e10ff */
[----:B----4-:R-:W-:Y:S02]  /*16b0*/  HADD2.F32 R25, -RZ, R25.H0_H0 ;  /* 0x20000019ff197230 */ /* 0x010fe40000004100 */
        /* <DEDUP_REMOVED lines=13> */
.L_x_3086:
        /* <DEDUP_REMOVED lines=20> */
.L_x_3087:
        /* <DEDUP_REMOVED lines=9> */
.L_x_3088:
        /* <DEDUP_REMOVED lines=31> */
.L_x_3083:
[----:B------:R-:W-:Y:S05]  /*1b50*/  BSYNC B0 ;  /* 0x0000000000007941 */ /* 0x000fea0003800000 */
.L_x_3082:
        /* <DEDUP_REMOVED lines=29> */
.L_x_3085:
[----:B------:R-:W-:Y:S05]  /*1d30*/  BSYNC B0 ;  /* 0x0000000000007941 */ /* 0x000fea0003800000 */
.L_x_3084:
[----:B------:R-:W-:Y:S02]  /*1d40*/  ISETP.GE.AND P0, PT, R0, c[0x0][0x168], PT ;  /* 0x00005a0000007a0c */ /* 0x000fe40003f06270 */
[----:B------:R-:W-:Y:S02]  /*1d50*/  F2FP.PACK_AB R5, R2, R5 ;  /* 0x000000050205723e */ /* 0x000fe400000000ff */
[----:B------:R-:W-:-:S02]  /*1d60*/  SEL R7, R27, R24, !P0 ;  /* 0x000000181b077207 */ /* 0x000fc40004000000 */
[----:B------:R-:W-:Y:S02]  /*1d70*/  SEL R36, RZ, c[0x0][0x168], !P0 ;  /* 0x00005a00ff247a07 */ /* 0x000fe40004000000 */
[----:B------:R-:W-:Y:S02]  /*1d80*/  F2FP.PACK_AB R4, R3, R4 ;  /* 0x000000040304723e */ /* 0x000fe400000000ff */
[----:B------:R-:W-:Y:S01]  /*1d90*/  F2FP.PACK_AB R6, R33, R6 ;  /* 0x000000062106723e */ /* 0x000fe200000000ff */
[----:B------:R-:W-:Y:S01]  /*1da0*/  IMAD R7, R36, -0x100, R7 ;  /* 0xffffff0024077824 */ /* 0x000fe200078e0207 */
[----:B------:R-:W-:Y:S01]  /*1db0*/  HFMA2.MMA R36, -RZ, RZ, 0, 1.1920928955078125e-07 ;  /* 0x00000002ff247435 */ /* 0x000fe200000001ff */
[----:B------:R-:W-:Y:S02]  /*1dc0*/  IADD3 R28, R28, 0x1, RZ ;  /* 0x000000011c1c7810 */ /* 0x000fe40007ffe0ff */
[----:B------:R-:W-:Y:S01]  /*1dd0*/  IMAD.IADD R35, R7, 0x1, R10 ;  /* 0x0000000107237824 */ /* 0x000fe200078e020a */
[----:B------:R-:W-:-:S02]  /*1de0*/  F2FP.PACK_AB R7, R34, R39 ;  /* 0x000000272207723e */ /* 0x000fc400000000ff */
[----:B------:R-:W-:Y:S02]  /*1df0*/  ISETP.GE.AND P0, PT, R28, R9, PT ;  /* 0x000000091c00720c */ /* 0x000fe40003f06270 */
[----:B------:R-:W-:Y:S02]  /*1e00*/  IADD3 R11, R11, 0x200, RZ ;  /* 0x000002000b0b7810 */ /* 0x000fe40007ffe0ff */
[----:B------:R-:W-:Y:S01]  /*1e10*/  IMAD.WIDE R2, R35, R36, c[0x0][0x160] ;  /* 0x0000580023027625 */ /* 0x000fe200078e0224 */
[----:B------:R-:W-:Y:S02]  /*1e20*/  IADD3 R0, R0, 0x1, RZ ;  /* 0x0000000100007810 */ /* 0x000fe40007ffe0ff */
[----:B------:R-:W-:Y:S02]  /*1e30*/  IADD3 R10, R10, 0x100, RZ ;  /* 0x000001000a0a7810 */ /* 0x000fe40007ffe0ff */
[----:B------:R1:W-:Y:S04]  /*1e40*/  STG.E.128 [R2.64], R4 ;  /* 0x0000000402007986 */ /* 0x0003e8000c101d0a */
[----:B-1----:R-:W-:Y:S05]  /*1e50*/  @!P0 BRA `(.L_x_3086) ;  /* 0xfffff93000008947 */ /* 0x002fea000383ffff */
[----:B------:R-:W-:Y:S05]  /*1e60*/  EXIT ;  /* 0x000000000000794d */ /* 0x000fea0003800000 */
.L_x_3080:
[----:B------:R-:W-:Y:S01]  /*1e70*/  IMAD.MOV.U32 R5, RZ, RZ, 0x10 ;  /* 0x00000010ff057424 */ /* 0x000fe200078e00ff */
[----:B------:R-:W-:Y:S01]  /*1e80*/  MOV R6, 0x1f ;  /* 0x0000001f00067802 */ /* 0x000fe20000000f00 */
[----:B------:R-:W-:Y:S01]  /*1e90*/  IMAD.MOV.U32 R41, RZ, RZ, -0x1 ;  /* 0xffffffffff297424 */ /* 0x000fe200078e00ff */
[----:B------:R-:W-:-:S02]  /*1ea0*/  MOV R2, 0x1ec0 ;  /* 0x00001ec000027802 */ /* 0x000fc40000000f00 */
[----:B------:R-:W-:Y:S05]  /*1eb0*/  CALL.REL.NOINC `($__internal_167_$__cuda_sm70_shflsync_bfly_p) ;  /* 0x000001b000007944 */ /* 0x000fea0003c00000 */
[----:B--2---:R-:W-:Y:S01]  /*1ec0*/  IMAD.MOV.U32 R2, RZ, RZ, R5 ;  /* 0x000000ffff027224 */ /* 0x004fe200078e0005 */
[----:B-1----:R-:W-:Y:S05]  /*1ed0*/  BRA `(.L_x_3087) ;  /* 0xfffff9f000007947 */ /* 0x002fea000383ffff */
.L_x_3081:
[----:B-1----:R-:W-:Y:S01]  /*1ee0*/  MOV R4, R40 ;  /* 0x0000002800047202 */ /* 0x002fe20000000f00 */
[----:B------:R-:W-:Y:S01]  /*1ef0*/  IMAD.MOV.U32 R5, RZ, RZ, 0x8 ;  /* 0x00000008ff057424 */ /* 0x000fe200078e00ff */
[----:B------:R-:W-:Y:S01]  /*1f00*/  MOV R41, 0xffffffff ;  /* 0xffffffff00297802 */ /* 0x000fe20000000f00 */
[----:B------:R-:W-:Y:S01]  /*1f10*/  IMAD.MOV.U32 R6, RZ, RZ, 0x1f ;  /* 0x0000001fff067424 */ /* 0x000fe200078e00ff */
[----:B------:R-:W-:-:S02]  /*1f20*/  MOV R2, 0x1f40 ;  /* 0x00001f4000027802 */ /* 0x000fc40000000f00 */
[----:B------:R-:W-:Y:S05]  /*1f30*/  CALL.REL.NOINC `($__internal_167_$__cuda_sm70_shflsync_bfly_p) ;  /* 0x0000013000007944 */ /* 0x000fea0003c00000 */
[----:B-12---:R-:W-:Y:S01]  /*1f40*/  FADD.FTZ R4, R40, R5 ;  /* 0x0000000528047221 */ /* 0x006fe20000010000 */
[----:B------:R-:W-:Y:S01]  /*1f50*/  MOV R41, 0xffffffff ;  /* 0xffffffff00297802 */ /* 0x000fe20000000f00 */
[----:B------:R-:W-:Y:S01]  /*1f60*/  IMAD.MOV.U32 R5, RZ, RZ, 0x4 ;  /* 0x00000004ff057424 */ /* 0x000fe200078e00ff */
[----:B------:R-:W-:Y:S01]  /*1f70*/  MOV R2, 0x1fa0 ;  /* 0x00001fa000027802 */ /* 0x000fe20000000f00 */
[----:B------:R-:W-:-:S02]  /*1f80*/  IMAD.MOV.U32 R6, RZ, RZ, 0x1f ;  /* 0x0000001fff067424 */ /* 0x000fc400078e00ff */
        /* <DEDUP_REMOVED lines=13> */
[----:B-12---:R-:W-:Y:S05]  /*2060*/  BRA `(.L_x_3088) ;  /* 0xfffff8f000007947 */ /* 0x006fea000383ffff */
        .weak           $__internal_167_$__cuda_sm70_shflsync_bfly_p
        .type           $__internal_167_$__cuda_sm70_shflsync_bfly_p,@function
        .size           $__internal_167_$__cuda_sm70_shflsync_bfly_p,(.L_x_3803 - $__internal_167_$__cuda_sm70_shflsync_bfly_p)
$__internal_167_$__cuda_sm70_shflsync_bfly_p:
[----:B------:R-:W-:Y:S01]  /*2070*/  IMAD.MOV.U32 R3, RZ, RZ, 0x0 ;  /* 0x00000000ff037424 */ /* 0x000fe200078e00ff */
[----:B------:R-:W-:Y:S04]  /*2080*/  WARPSYNC R41 ;  /* 0x0000002900007348 */ /* 0x000fe80003800000 */
[----:B------:R1:W2:Y:S01]  /*2090*/  SHFL.BFLY PT, R5, R4, R5, R6 ;  /* 0x0c00000504057389 */ /* 0x0002a200000e0006 */
[----:B------:R-:W-:Y:S05]  /*20a0*/  RET.REL.NODEC R2 `(_ZN12tensorrt_llm7kernels32fusedQKNormRopeKernelNTokenHeadsIN3c104HalfEfLi256ELb1ELi8EEEvPviiifPKvS6_S6_PKlii) ;  /* 0xffffdf5002007950 */ /* 0x000fea0003c3ffff */
.L_x_3089:
        /* <DEDUP_REMOVED lines=13> */
.L_x_3803:


//--------------------- .text._ZN12tensorrt_llm7kernels32fusedQKNormRopeKernelNTokenHeadsIN3c104HalfEfLi128ELb0ELi8EEEvPviiifPKvS6_S6_PKlii --------------------------
	.section	.text._ZN12tensorrt_llm7kernels32fusedQKNormRopeKernelNTokenHeadsIN3c104HalfEfLi128ELb0ELi8EEEvPviiifPKvS6_S6_PKlii,"ax",@progbits
	.sectioninfo	@"SHI_REGISTERS=38"
	.align	128
        .global         _ZN12tensorrt_llm7kernels32fusedQKNormRopeKernelNTokenHeadsIN3c104HalfEfLi128ELb0ELi8EEEvPviiifPKvS6_S6_PKlii
        .type           _ZN12tensorrt_llm7kernels32fusedQKNormRopeKernelNTokenHeadsIN3c104HalfEfLi128ELb0ELi8EEEvPviiifPKvS6_S6_PKlii,@function
        .size           _ZN12tensorrt_llm7kernels32fusedQKNormRopeKernelNTokenHeadsIN3c104HalfEfLi128ELb0ELi8EEEvPviiifPKvS6_S6_PKlii,(.L_x_3805 - _ZN12tensorrt_llm7kernels32fusedQKNormRopeKernelNTokenHeadsIN3c104HalfEfLi128ELb0ELi8EEEvPviiifPKvS6_S6_PKlii)
        .other          _ZN12tensorrt_llm7kernels32fusedQKNormRopeKernelNTokenHeadsIN3c104HalfEfLi128ELb0ELi8EEEvPviiifPKvS6_S6_PKlii,@"STO_CUDA_ENTRY STV_DEFAULT"
_ZN12tensorrt_llm7kernels32fusedQKNormRopeKernelNTokenHeadsIN3c104HalfEfLi128ELb0ELi8EEEvPviiifPKvS6_S6_PKlii:
.text._ZN12tensorrt_llm7kernels32fusedQKNormRopeKernelNTokenHeadsIN3c104HalfEfLi128ELb0ELi8EEEvPviiifPKvS6_S6_PKlii:
        /* <DEDUP_REMOVED lines=76> */
.L_x_3094:
        /* <DEDUP_REMOVED lines=45> */
.L_x_3093:
[----:B------:R-:W-:Y:S05]  /*0790*/  BSYNC B1 ;  /* 0x0000000000017941 */ /* 0x000fea0003800000 */
.L_x_3092:
        /* <DEDUP_REMOVED lines=9> */
.L_x_3095:
        /* <DEDUP_REMOVED lines=16> */
.L_x_3091:
[----:B------:R-:W-:Y:S05]  /*0930*/  BSYNC B0 ;  /* 0x0000000000007941 */ /* 0x000fea0003800000 */
.L_x_3090:
        /* <DEDUP_REMOVED lines=36> */
.L_x_3100:
        /* <DEDUP_REMOVED lines=13> */
.L_x_3099:
[----:B------:R-:W-:Y:S05]  /*0c50*/  BSYNC B1 ;  /* 0x0000000000017941 */ /* 0x000fea0003800000 */
.L_x_3098:
        /* <DEDUP_REMOVED lines=23> */
.L_x_3103:
        /* <DEDUP_REMOVED lines=49> */
.L_x_3102:
[----:B------:R-:W-:Y:S05]  /*10e0*/  BSYNC B1 ;  /* 0x0000000000017941 */ /* 0x000fea0003800000 */
.L_x_3101:
        /* <DEDUP_REMOVED lines=32> */
.L_x_3105:
[----:B------:R-:W-:Y:S05]  /*12f0*/  BSYNC B1 ;  /* 0x0000000000017941 */ /* 0x000fea0003800000 */
.L_x_3104:
        /* <DEDUP_REMOVED lines=15> */
.L_x_3097:
[----:B------:R-:W-:Y:S05]  /*13f0*/  BSYNC B0 ;  /* 0x0000000000007941 */ /* 0x000fea0003800000 */
.L_x_3096:
[----:B------:R-:W0:Y:S01]  /*1400*/  LDGDEPBAR ;  /* 0x00000000000079af */ /* 0x000e220000000000 */
[----:B------:R-:W-:-:S04]  /*1410*/  DEPBAR.LE SB0, 0x1 ;  /* 0x000080400000791a */ /* 0x000fc80000000000 */
[----:B------:R-:W-:Y:S05]  /*1420*/  @!P1 EXIT ;  /* 0x000000000000994d */ /* 0x000fea0003800000 */
[----:B-1----:R-:W-:Y:S02]  /*1430*/  IMAD.SHL.U32 R10, R6, 0x4, RZ ;  /* 0x00000004060a7824 */ /* 0x002fe400078e00ff */
[----:B------:R-:W-:-:S04]  /*1440*/  IMAD.MOV.U32 R15, RZ, RZ, 0x2 ;  /* 0x00000002ff0f7424 */ /* 0x000fc800078e00ff */
        /* <DEDUP_REMOVED lines=11> */
[----:B-1----:R-:W-:Y:S01]  /*1500*/  IMAD.IADD R13, R10, 0x1, R10 ;  /* 0x000000010a0d7824 */ /* 0x002fe200078e020a */
[----:B------:R-:W-:Y:S01]  /*1510*/  ULDC UR9, c[0x0][0x19c] ;  /* 0x0000670000097ab9 */ /* 0x000fe20000000800 */
[----:B------:R-:W-:Y:S01]  /*1520*/  LEA R9, R9, R10, 0xa ;  /* 0x0000000a09097211 */ /* 0x000fe200078e50ff */
[----:B------:R-:W1:Y:S01]  /*1530*/  I2F.RP R17, R3 ;  /* 0x0000000300117306 */ /* 0x000e620000209400 */
[----:B------:R-:W-:Y:S01]  /*1540*/  ULEA.HI UR5, UR8, UR9, URZ, 0x1 ;  /* 0x0000000908057291 */ /* 0x000fe2000f8f083f */
[C---:B------:R-:W-:Y:S01]  /*1550*/  IADD3 R11, R13.reuse, 0x2, RZ ;  /* 0x000000020d0b7810 */ /* 0x040fe20007ffe0ff */
[----:B------:R-:W-:Y:S01]  /*1560*/  IMAD R10, R2, UR7, RZ ;  /* 0x00000007020a7c24 */ /* 0x000fe2000f8e02ff */
[C---:B------:R-:W-:Y:S01]  /*1570*/  IADD3 R12, R13.reuse, 0x4, RZ ;  /* 0x000000040d0c7810 */ /* 0x040fe20007ffe0ff */
[----:B------:R-:W-:Y:S01]  /*1580*/  USHF.R.S32.HI UR5, URZ, 0x1, UR5 ;  /* 0x000000013f057899 */ /* 0x000fe20008011405 */
[----:B------:R-:W-:Y:S01]  /*1590*/  IABS R14, R11 ;  /* 0x0000000b000e7213 */ /* 0x000fe20000000000 */
[----:B------:R-:W-:Y:S01]  /*15a0*/  USHF.R.S32.HI UR6, URZ, 0x1f, UR8 ;  /* 0x0000001f3f067899 */ /* 0x000fe20008011408 */
[----:B------:R-:W-:Y:S01]  /*15b0*/  IADD3 R13, R13, 0x6, RZ ;  /* 0x000000060d0d7810 */ /* 0x000fe20007ffe0ff */
[----:B------:R-:W-:-:S02]  /*15c0*/  IMAD.SHL.U32 R10, R10, 0x80, RZ ;  /* 0x000000800a0a7824 */ /* 0x000fc400078e00ff */
        /* <DEDUP_REMOVED lines=9> */
[----:B-1----:R-:W-:Y:S01]  /*1660*/  IMAD.MOV.U32 R4, RZ, RZ, RZ ;  /* 0x000000ffff047224 */ /* 0x002fe200078e00ff */
[----:B------:R-:W-:-:S05]  /*1670*/  IADD3 R26, RZ, -R5, RZ ;  /* 0x80000005ff1a7210 */ /* 0x000fca0007ffe0ff */
        /* <DEDUP_REMOVED lines=17> */
[----:B------:R-:W-:Y:S02]  /*1790*/  @!P0 IADD3 R4, R4, -R3, RZ ;  /* 0x8000000304048210 */ /* 0x000fe40007ffe0ff */
[--C-:B------:R-:W-:Y:S01]  /*17a0*/  @!P1 IMAD.IADD R14, R14, 0x1, -R3.reuse ;  /* 0x000000010e0e9824 */ /* 0x100fe200078e0a03 */
[----:B------:R-:W-:Y:S01]  /*17b0*/  ISETP.GE.AND P0, PT, R11, RZ, PT ;  /* 0x000000ff0b00720c */ /* 0x000fe20003f06270 */
[----:B------:R-:W-:Y:S01]  /*17c0*/  @!P2 IMAD.IADD R26, R26, 0x1, -R3 ;  /* 0x000000011a1aa824 */ /* 0x000fe200078e0a03 */
[C---:B------:R-:W-:Y:S01]  /*17d0*/  ISETP.GT.U32.AND P3, PT, R3.reuse, R4, PT ;  /* 0x000000040300720c */ /* 0x040fe20003f64070 */
[----:B------:R-:W-:Y:S01]  /*17e0*/  IMAD.SHL.U32 R11, R6, 0x8, RZ ;  /* 0x00000008060b7824 */ /* 0x000fe200078e00ff */
[C---:B------:R-:W-:Y:S02]  /*17f0*/  ISETP.GT.U32.AND P4, PT, R3.reuse, R14, PT ;  /* 0x0000000e0300720c */ /* 0x040fe40003f84070 */
[----:B------:R-:W-:Y:S02]  /*1800*/  ISETP.GT.U32.AND P5, PT, R3, R26, PT ;  /* 0x0000001a0300720c */ /* 0x000fe40003fa4070 */
[----:B------:R-:W-:Y:S01]  /*1810*/  ISETP.GE.AND P1, PT, R12, RZ, PT ;  /* 0x000000ff0c00720c */ /* 0x000fe20003f26270 */
[----:B------:R-:W-:Y:S01]  /*1820*/  HFMA2.MMA R12, -RZ, RZ, 0, 0 ;  /* 0x00000000ff0c7435 */ /* 0x000fe200000001ff */
[----:B------:R-:W-:-:S02]  /*1830*/  ISETP.GE.AND P2, PT, R13, RZ, PT ;  /* 0x000000ff0d00720c */ /* 0x000fc40003f46270 */
[----:B------:R-:W-:-:S03]  /*1840*/  IADD3 R24, R24, UR4, R11 ;  /* 0x0000000418187c10 */ /* 0x000fc6000fffe00b */
[--C-:B------:R-:W-:Y:S01]  /*1850*/  @!P3 IMAD.IADD R4, R4, 0x1, -R3.reuse ;  /* 0x000000010404b824 */ /* 0x100fe200078e0a03 */
[----:B------:R-:W-:Y:S01]  /*1860*/  ISETP.NE.AND P3, PT, RZ, c[0x0][0x19c], PT ;  /* 0x00006700ff007a0c */ /* 0x000fe20003f65270 */
[----:B------:R-:W-:Y:S02]  /*1870*/  @!P4 IMAD.IADD R14, R14, 0x1, -R3 ;  /* 0x000000010e0ec824 */ /* 0x000fe400078e0a03 */
[----:B------:R-:W-:Y:S01]  /*1880*/  @!P5 IADD3 R26, R26, -R3, RZ ;  /* 0x800000031a1ad210 */ /* 0x000fe20007ffe0ff */
[----:B------:R-:W-:Y:S01]  /*1890*/  @!P0 IMAD.MOV R4, RZ, RZ, -R4 ;  /* 0x000000ffff048224 */ /* 0x000fe200078e0a04 */
[----:B------:R-:W-:Y:S01]  /*18a0*/  LOP3.LUT R3, RZ, c[0x0][0x19c], RZ, 0x33, !PT ;  /* 0x00006700ff037a12 */ /* 0x000fe200078e33ff */
[----:B------:R-:W-:Y:S01]  /*18b0*/  @!P1 IMAD.MOV R14, RZ, RZ, -R14 ;  /* 0x000000ffff0e9224 */ /* 0x000fe200078e0a0e */
[----:B------:R-:W-:Y:S02]  /*18c0*/  @!P2 IADD3 R26, -R26, RZ, RZ ;  /* 0x000000ff1a1aa210 */ /* 0x000fe40007ffe1ff */
[----:B------:R-:W-:-:S02]  /*18d0*/  SEL R17, R3, R4, !P3 ;  /* 0x0000000403117207 */ /* 0x000fc40005800000 */
[C---:B------:R-:W-:Y:S02]  /*18e0*/  SEL R15, R3.reuse, R14, !P3 ;  /* 0x0000000e030f7207 */ /* 0x040fe40005800000 */
[----:B------:R-:W-:Y:S02]  /*18f0*/  SEL R13, R3, R26, !P3 ;  /* 0x0000001a030d7207 */ /* 0x000fe40005800000 */
[----:B------:R-:W-:Y:S02]  /*1900*/  MOV R3, UR5 ;  /* 0x0000000500037c02 */ /* 0x000fe40008000f00 */
[----:B------:R-:W-:Y:S02]  /*1910*/  SHF.R.U32.HI R17, RZ, 0x1, R17 ;  /* 0x00000001ff117819 */ /* 0x000fe40000011611 */
[----:B------:R-:W-:Y:S01]  /*1920*/  SHF.R.U32.HI R15, RZ, 0x1, R15 ;  /* 0x00000001ff0f7819 */ /* 0x000fe2000001160f */
[----:B------:R-:W-:Y:S01]  /*1930*/  IMAD R14, R8, c[0x0][0x19c], R3 ;  /* 0x00006700080e7a24 */ /* 0x000fe200078e0203 */
[----:B------:R-:W-:Y:S01]  /*1940*/  SHF.R.U32.HI R13, RZ, 0x1, R13 ;  /* 0x00000001ff0d7819 */ /* 0x000fe2000001160d */
[----:B--2---:R-:W-:-:S02]  /*1950*/  HADD2.F32 R25, -RZ, R25.H0_H0 ;  /* 0x20000019ff197230 */ /* 0x004fc40000004100 */
[----:B---3--:R-:W-:Y:S02]  /*1960*/  HADD2.F32 R22, -RZ, R22.H0_H0 ;  /* 0x20000016ff167230 */ /* 0x008fe40000004100 */
[----:B----4-:R-:W-:Y:S02]  /*1970*/  HADD2.F32 R23, -RZ, R23.H0_H0 ;  /* 0x20000017ff177230 */ /* 0x010fe40000004100 */
[----:B------:R-:W-:Y:S02]  /*1980*/  HADD2.F32 R21, -RZ, R21.H0_H0 ;  /* 0x20000015ff157230 */ /* 0x000fe40000004100 */
[----:B------:R-:W-:Y:S02]  /*1990*/  HADD2.F32 R20, -RZ, R20.H0_H0 ;  /* 0x20000014ff147230 */ /* 0x000fe40000004100 */
[----:B------:R-:W-:Y:S02]  /*19a0*/  HADD2.F32 R19, -RZ, R19.H0_H0 ;  /* 0x20000013ff137230 */ /* 0x000fe40000004100 */
[----:B------:R-:W-:-:S02]  /*19b0*/  HADD2.F32 R18, -RZ, R18.H0_H0 ;  /* 0x20000012ff127230 */ /* 0x000fc40000004100 */
[----:B------:R-:W-:Y:S02]  /*19c0*/  HADD2.F32 R16, -RZ, R16.H0_H0 ;  /* 0x20000010ff107230 */ /* 0x000fe40000004100 */
.L_x_3116:
        /* <DEDUP_REMOVED lines=12> */
.L_x_3117:
        /* <DEDUP_REMOVED lines=9> */
.L_x_3118:
        /* <DEDUP_REMOVED lines=19> */
.L_x_3109:
[----:B------:R-:W-:Y:S05]  /*1c50*/  BSYNC B0 ;  /* 0x0000000000007941 */ /* 0x000fea0003800000 */
.L_x_3108:
        /* <DEDUP_REMOVED lines=8> */
[----:B------:R-:W-:Y:S05]  /*1ce0*/  CALL.REL.NOINC `($__internal_169_$__cuda_sm70_warpsync) ;  /* 0x00000a1000007944 */ /* 0x000fea0003c00000 */
.L_x_3112:
[----:B------:R-:W-:-:S06]  /*1cf0*/  NOP ;  /* 0x0000000000007918 */ /* 0x000fcc0000000000 */
[----:B------:R-:W-:Y:S05]  /*1d00*/  BRA.DIV ~URZ, `(.L_x_3113) ;  /* 0x000007027f007947 */ /* 0x000fea000b800000 */
[----:B------:R-:W-:-:S05]  /*1d10*/  MOV R3, UR6 ;  /* 0x0000000600037c02 */ /* 0x000fca0008000f00 */
[----:B------:R1:W2:Y:S02]  /*1d20*/  SHFL.BFLY PT, R28, R4, R3, 0x1f ;  /* 0x0c001f03041c7589 */ /* 0x0002a400000e0000 */
.L_x_3119:
        /* <DEDUP_REMOVED lines=25> */
[----:B------:R-:W-:-:S03]  /*1ec0*/  IMAD R3, R8, c[0x0][0x19c], R3 ;  /* 0x0000670008037a24 */ /* 0x000fc600078e0203 */
[----:B------:R-:W1:Y:S04]  /*1ed0*/  LDS R31, [R2.X4] ;  /* 0x00000000021f7984 */ /* 0x000e680000004800 */
[----:B------:R-:W2:Y:S01]  /*1ee0*/  LDS R3, [R3.X4] ;  /* 0x0000000003037984 */ /* 0x000ea20000004800 */
[----:B-1----:R-:W-:-:S04]  /*1ef0*/  FMUL.FTZ R28, R28, R31 ;  /* 0x0000001f1c1c7220 */ /* 0x002fc80000410000 */
[----:B--2---:R-:W-:Y:S01]  /*1f00*/  FFMA.FTZ R4, R4, R3, R28 ;  /* 0x0000000304047223 */ /* 0x004fe2000001001c */
[----:B------:R-:W-:Y:S05]  /*1f10*/  BRA.DIV ~URZ, `(.L_x_3114) ;  /* 0x000005627f007947 */ /* 0x000fea000b800000 */
[C-C-:B------:R-:W-:Y:S01]  /*1f20*/  IMAD.IADD R28, R14.reuse, 0x1, R17.reuse ;  /* 0x000000010e1c7824 */ /* 0x140fe200078e0211 */
[----:B------:R-:W-:Y:S01]  /*1f30*/  IADD3 R3, R14, R15, RZ ;  /* 0x0000000f0e037210 */ /* 0x000fe20007ffe0ff */
[C---:B------:R-:W-:Y:S01]  /*1f40*/  IMAD R30, R8.reuse, c[0x0][0x19c], R17 ;  /* 0x00006700081e7a24 */ /* 0x040fe200078e0211 */
[----:B------:R-:W-:Y:S01]  /*1f50*/  MOV R2, UR6 ;  /* 0x0000000600027c02 */ /* 0x000fe20008000f00 */
[----:B------:R-:W-:Y:S02]  /*1f60*/  IMAD R31, R8, c[0x0][0x19c], R15 ;  /* 0x00006700081f7a24 */ /* 0x000fe400078e020f */
[----:B------:R-:W-:Y:S01]  /*1f70*/  LDS R28, [R28.X4] ;  /* 0x000000001c1c7984 */ /* 0x000fe20000004800 */
[----:B------:R-:W-:Y:S02]  /*1f80*/  IMAD.U32 R34, RZ, RZ, UR6 ;  /* 0x00000006ff227e24 */ /* 0x000fe4000f8e00ff */
[----:B------:R-:W-:Y:S01]  /*1f90*/  IMAD.U32 R35, RZ, RZ, UR6 ;  /* 0x00000006ff237e24 */ /* 0x000fe2000f8e00ff */
[----:B------:R-:W-:Y:S04]  /*1fa0*/  LDS R3, [R3.X4] ;  /* 0x0000000003037984 */ /* 0x000fe80000004800 */
        /* <DEDUP_REMOVED lines=11> */
.L_x_3120:
[--C-:B---34-:R-:W-:Y:S02]  /*2060*/  IMAD.IADD R28, R14, 0x1, R13.reuse ;  /* 0x000000010e1c7824 */ /* 0x118fe400078e020d */
[----:B------:R-:W-:-:S02]  /*2070*/  IMAD R3, R8, c[0x0][0x19c], R13 ;  /* 0x0000670008037a24 */ /* 0x000fc400078e020d */
[----:B------:R-:W-:Y:S02]  /*2080*/  @!P1 FADD.FTZ R2, -R2, -RZ ;  /* 0x800000ff02029221 */ /* 0x000fe40000010100 */
[----:B------:R-:W1:Y:S04]  /*2090*/  LDS R28, [R28.X4] ;  /* 0x000000001c1c7984 */ /* 0x000e680000004800 */
[----:B------:R-:W2:Y:S01]  /*20a0*/  LDS R30, [R3.X4] ;  /* 0x00000000031e7984 */ /* 0x000ea20000004800 */
[----:B-1----:R-:W-:-:S04]  /*20b0*/  FMUL.FTZ R2, R2, R28 ;  /* 0x0000001c02027220 */ /* 0x002fc80000410000 */
[----:B--2---:R-:W-:Y:S01]  /*20c0*/  FFMA.FTZ R29, R29, R30, R2 ;  /* 0x0000001e1d1d7223 */ /* 0x004fe20000010002 */
[----:B------:R-:W-:Y:S05]  /*20d0*/  BRA.CONV ~URZ, `(.L_x_3115) ;  /* 0x000000337f007947 */ /* 0x000fea000b800000 */
[----:B------:R-:W-:Y:S01]  /*20e0*/  IMAD.MOV.U32 R3, RZ, RZ, -0x1 ;  /* 0xffffffffff037424 */ /* 0x000fe200078e00ff */
[----:B------:R-:W-:Y:S02]  /*20f0*/  MOV R2, 0x2110 ;  /* 0x0000211000027802 */ /* 0x000fe40000000f00 */
[----:B------:R-:W-:Y:S05]  /*2100*/  CALL.REL.NOINC `($__internal_169_$__cuda_sm70_warpsync) ;  /* 0x000005f000007944 */ /* 0x000fea0003c00000 */
.L_x_3115:
[----:B------:R-:W-:-:S06]  /*2110*/  NOP ;  /* 0x0000000000007918 */ /* 0x000fcc0000000000 */
.L_x_3111:
[----:B------:R-:W-:Y:S05]  /*2120*/  BSYNC B0 ;  /* 0x0000000000007941 */ /* 0x000fea0003800000 */
.L_x_3110:
[----:B------:R-:W-:Y:S02]  /*2130*/  SEL R2, R10, R27, !P0 ;  /* 0x0000001b0a027207 */ /* 0x000fe40004000000 */
[----:B------:R-:W-:Y:S02]  /*2140*/  SEL R3, RZ, c[0x0][0x168], !P0 ;  /* 0x00005a00ff037a07 */ /* 0x000fe40004000000 */
[----:B------:R-:W-:Y:S02]  /*2150*/  MOV R31, 0x2 ;  /* 0x00000002001f7802 */ /* 0x000fe40000000f00 */
        /* <DEDUP_REMOVED lines=8> */
[----:B------:R-:W-:Y:S02]  /*21e0*/  IADD3 R0, R0, 0x1, RZ ;  /* 0x0000000100007810 */ /* 0x000fe40007ffe0ff */
[----:B------:R-:W-:Y:S02]  /*21f0*/  IADD3 R9, R9, 0x80, RZ ;  /* 0x0000008009097810 */ /* 0x000fe40007ffe0ff */
[----:B------:R1:W-:Y:S03]  /*2200*/  STG.E.64 [R4.64], R2 ;  /* 0x0000000204007986 */ /* 0x0003e6000c101b0a */
[----:B-1----:R-:W-:Y:S05]  /*2210*/  @!P0 BRA `(.L_x_3116) ;  /* 0xfffff7b000008947 */ /* 0x002fea000383ffff */
[----:B------:R-:W-:Y:S05]  /*2220*/  EXIT ;  /* 0x000000000000794d */ /* 0x000fea0003800000 */
.L_x_3106:
[----:B------:R-:W-:Y:S01]  /*2230*/  HFMA2.MMA R33, -RZ, RZ, 0, 1.847743988037109375e-06 ;  /* 0x0000001fff217435 */ /* 0x000fe200000001ff */
[----:B------:R-:W-:Y:S01]  /*2240*/  IMAD.MOV.U32 R28, RZ, RZ, 0x10 ;  /* 0x00000010ff1c7424 */ /* 0x000fe200078e00ff */
[----:B------:R-:W-:Y:S01]  /*2250*/  MOV R2, 0x2280 ;  /* 0x0000228000027802 */ /* 0x000fe20000000f00 */
[----:B------:R-:W-:-:S03]  /*2260*/  IMAD.MOV.U32 R30, RZ, RZ, -0x1 ;  /* 0xffffffffff1e7424 */ /* 0x000fc600078e00ff */
[----:B------:R-:W-:Y:S05]  /*2270*/  CALL.REL.NOINC `($__internal_168_$__cuda_sm70_shflsync_bfly_p) ;  /* 0x0000044000007944 */ /* 0x000fea0003c00000 */
[----:B-12---:R-:W-:Y:S05]  /*2280*/  BRA `(.L_x_3117) ;  /* 0xfffff80000007947 */ /* 0x006fea000383ffff */
.L_x_3107:
[----:B------:R-:W-:Y:S01]  /*2290*/  IMAD.MOV.U32 R28, RZ, RZ, 0x8 ;  /* 0x00000008ff1c7424 */ /* 0x000fe200078e00ff */
[----:B------:R-:W-:Y:S01]  /*22a0*/  MOV R33, 0x1f ;  /* 0x0000001f00217802 */ /* 0x000fe20000000f00 */
[----:B------:R-:W-:Y:S01]  /*22b0*/  IMAD.MOV.U32 R30, RZ, RZ, -0x1 ;  /* 0xffffffffff1e7424 */ /* 0x000fe200078e00ff */
[----:B------:R-:W-:-:S02]  /*22c0*/  MOV R2, 0x22e0 ;  /* 0x000022e000027802 */ /* 0x000fc40000000f00 */
[----:B------:R-:W-:Y:S05]  /*22d0*/  CALL.REL.NOINC `($__internal_168_$__cuda_sm70_shflsync_bfly_p) ;  /* 0x000003e000007944 */ /* 0x000fea0003c00000 */
[----:B-1----:R-:W-:Y:S01]  /*22e0*/  HFMA2.MMA R33, -RZ, RZ, 0, 1.847743988037109375e-06 ;  /* 0x0000001fff217435 */ /* 0x002fe200000001ff */
[----:B--2---:R-:W-:Y:S01]  /*22f0*/  FADD.FTZ R31, R31, R28 ;  /* 0x0000001c1f1f7221 */ /* 0x004fe20000010000 */
[----:B------:R-:W-:Y:S01]  /*2300*/  MOV R2, 0x2340 ;  /* 0x0000234000027802 */ /* 0x000fe20000000f00 */
[----:B------:R-:W-:-:S02]  /*2310*/  IMAD.MOV.U32 R28, RZ, RZ, 0x4 ;  /* 0x00000004ff1c7424 */ /* 0x000fc400078e00ff */
[----:B------:R-:W-:Y:S02]  /*2320*/  IMAD.MOV.U32 R30, RZ, RZ, -0x1 ;  /* 0xffffffffff1e7424 */ /* 0x000fe400078e00ff */
[----:B------:R-:W-:Y:S05]  /*2330*/  CALL.REL.NOINC `($__internal_168_$__cuda_sm70_shflsync_bfly_p) ;  /* 0x0000038000007944 */ /* 0x000fea0003c00000 */
[----:B-12---:R-:W-:Y:S01]  /*2340*/  FADD.FTZ R31, R31, R28 ;  /* 0x0000001c1f1f7221 */ /* 0x006fe20000010000 */
[----:B------:R-:W-:Y:S01]  /*2350*/  MOV R33, 0x1f ;  /* 0x0000001f00217802 */ /* 0x000fe20000000f00 */
[----:B------:R-:W-:Y:S01]  /*2360*/  IMAD.MOV.U32 R28, RZ, RZ, 0x2 ;  /* 0x00000002ff1c7424 */ /* 0x000fe200078e00ff */
[----:B------:R-:W-:Y:S01]  /*2370*/  MOV R2, 0x23a0 ;  /* 0x000023a000027802 */ /* 0x000fe20000000f00 */
[----:B------:R-:W-:Y:S02]  /*2380*/  IMAD.MOV.U32 R30, RZ, RZ, -0x1 ;  /* 0xffffffffff1e7424 */ /* 0x000fe400078e00ff */
[----:B------:R-:W-:Y:S05]  /*2390*/  CALL.REL.NOINC `($__internal_168_$__cuda_sm70_shflsync_bfly_p) ;  /* 0x0000032000007944 */ /* 0x000fea0003c00000 */
[----:B-1----:R-:W-:Y:S01]  /*23a0*/  HFMA2.MMA R33, -RZ, RZ, 0, 1.847743988037109375e-06 ;  /* 0x0000001fff217435 */ /* 0x002fe200000001ff */
[----:B--2---:R-:W-:Y:S01]  /*23b0*/  FADD.FTZ R31, R31, R28 ;  /* 0x0000001c1f1f7221 */ /* 0x004fe20000010000 */
[----:B------:R-:W-:Y:S01]  /*23c0*/  MOV R2, 0x2400 ;  /* 0x0000240000027802 */ /* 0x000fe20000000f00 */
[----:B------:R-:W-:Y:S02]  /*23d0*/  IMAD.MOV.U32 R28, RZ, RZ, 0x1 ;  /* 0x00000001ff1c7424 */ /* 0x000fe400078e00ff */
[----:B------:R-:W-:Y:S02]  /*23e0*/  IMAD.MOV.U32 R30, RZ, RZ, -0x1 ;  /* 0xffffffffff1e7424 */ /* 0x000fe400078e00ff */
[----:B------:R-:W-:Y:S05]  /*23f0*/  CALL.REL.NOINC `($__internal_168_$__cuda_sm70_shflsync_bfly_p) ;  /* 0x000002c000007944 */ /* 0x000fea0003c00000 */
[----:B-12---:R-:W-:Y:S05]  /*2400*/  BRA `(.L_x_3118) ;  /* 0xfffff71000007947 */ /* 0x006fea000383ffff */
.L_x_3113:
[----:B------:R-:W-:Y:S01]  /*2410*/  IMAD.MOV.U32 R31, RZ, RZ, R4 ;  /* 0x000000ffff1f7224 */ /* 0x000fe200078e0004 */
[----:B------:R-:W-:Y:S01]  /*2420*/  MOV R28, UR6 ;  /* 0x00000006001c7c02 */ /* 0x000fe20008000f00 */
[----:B------:R-:W-:Y:S01]  /*2430*/  IMAD.MOV.U32 R33, RZ, RZ, 0x1f ;  /* 0x0000001fff217424 */ /* 0x000fe200078e00ff */
[----:B------:R-:W-:Y:S01]  /*2440*/  MOV R2, 0x2470 ;  /* 0x0000247000027802 */ /* 0x000fe20000000f00 */
[----:B------:R-:W-:-:S02]  /*2450*/  IMAD.MOV.U32 R30, RZ, RZ, -0x1 ;  /* 0xffffffffff1e7424 */ /* 0x000fc400078e00ff */
[----:B------:R-:W-:Y:S05]  /*2460*/  CALL.REL.NOINC `($__internal_168_$__cuda_sm70_shflsync_bfly_p) ;  /* 0x0000025000007944 */ /* 0x000fea0003c00000 */
[----:B-12---:R-:W-:Y:S05]  /*2470*/  BRA `(.L_x_3119) ;  /* 0xfffff8b000007947 */ /* 0x006fea000383ffff */
.L_x_3114:
[----:B------:R-:W-:Y:S01]  /*2480*/  MOV R31, R5 ;  /* 0x00000005001f7202 */ /* 0x000fe20000000f00 */
[----:B------:R-:W-:Y:S01]  /*2490*/  IMAD.U32 R28, RZ, RZ, UR6 ;  /* 0x00000006ff1c7e24 */ /* 0x000fe2000f8e00ff */
[----:B------:R-:W-:Y:S01]  /*24a0*/  MOV R30, 0xffffffff ;  /* 0xffffffff001e7802 */ /* 0x000fe20000000f00 */
[----:B------:R-:W-:Y:S01]  /*24b0*/  IMAD.MOV.U32 R33, RZ, RZ, 0x1f ;  /* 0x0000001fff217424 */ /* 0x000fe200078e00ff */
[----:B------:R-:W-:-:S02]  /*24c0*/  MOV R2, 0x24e0 ;  /* 0x000024e000027802 */ /* 0x000fc40000000f00 */
[----:B------:R-:W-:Y:S05]  /*24d0*/  CALL.REL.NOINC `($__internal_168_$__cuda_sm70_shflsync_bfly_p) ;  /* 0x000001e000007944 */ /* 0x000fea0003c00000 */
        /* <DEDUP_REMOVED lines=8> */
[----:B------:R-:W-:Y:S02]  /*2560*/  IMAD.MOV.U32 R33, RZ, RZ, 0x1f ;  /* 0x0000001fff217424 */ /* 0x000fe400078e00ff */
[----:B------:R-:W-:-:S02]  /*2570*/  IMAD.MOV.U32 R30, RZ, RZ, -0x1 ;  /* 0xffffffffff1e7424 */ /* 0x000fc400078e00ff */
[----:B--2---:R-:W-:-:S04]  /*2580*/  FMUL.FTZ R3, R3, R32 ;  /* 0x0000002003037220 */ /* 0x004fc80000410000 */
[----:B-1----:R-:W-:Y:S01]  /*2590*/  FFMA.FTZ R5, R5, R2, R3 ;  /* 0x0000000205057223 */ /* 0x002fe20000010003 */
[----:B------:R-:W-:Y:S02]  /*25a0*/  MOV R2, 0x25c0 ;  /* 0x000025c000027802 */ /* 0x000fe40000000f00 */
[----:B------:R-:W-:Y:S05]  /*25b0*/  CALL.REL.NOINC `($__internal_168_$__cuda_sm70_shflsync_bfly_p) ;  /* 0x0000010000007944 */ /* 0x000fea0003c00000 */
[----:B------:R-:W-:Y:S01]  /*25c0*/  IADD3 R3, R14, R15, RZ ;  /* 0x0000000f0e037210 */ /* 0x000fe20007ffe0ff */
[----:B------:R-:W-:Y:S02]  /*25d0*/  IMAD R2, R8, c[0x0][0x19c], R15 ;  /* 0x0000670008027a24 */ /* 0x000fe400078e020f */
[----:B-12---:R-:W-:-:S03]  /*25e0*/  FADD.FTZ R31, -R28, -RZ ;  /* 0x800000ff1c1f7221 */ /* 0x006fc60000010100 */
[----:B------:R-:W1:Y:S02]  /*25f0*/  LDS R3, [R3.X4] ;  /* 0x0000000003037984 */ /* 0x000e640000004800 */
[----:B------:R-:W-:Y:S01]  /*2600*/  FSEL R30, R31, R28, !P1 ;  /* 0x0000001c1f1e7208 */ /* 0x000fe20004800000 */
[----:B------:R-:W-:Y:S01]  /*2610*/  IMAD.MOV.U32 R31, RZ, RZ, R29 ;  /* 0x000000ffff1f7224 */ /* 0x000fe200078e001d */
[----:B------:R2:W3:Y:S01]  /*2620*/  LDS R33, [R2.X4] ;  /* 0x0000000002217984 */ /* 0x0004e20000004800 */
[----:B------:R-:W-:Y:S01]  /*2630*/  IMAD.U32 R28, RZ, RZ, UR6 ;  /* 0x00000006ff1c7e24 */ /* 0x000fe2000f8e00ff */
[----:B--2---:R-:W-:Y:S01]  /*2640*/  MOV R2, 0x26a0 ;  /* 0x000026a000027802 */ /* 0x004fe20000000f00 */
[----:B-1----:R-:W-:-:S04]  /*2650*/  FMUL.FTZ R30, R30, R3 ;  /* 0x000000031e1e7220 */ /* 0x002fc80000410000 */
[----:B---3--:R-:W-:Y:S01]  /*2660*/  FFMA.FTZ R26, R26, R33, R30 ;  /* 0x000000211a1a7223 */ /* 0x008fe2000001001e */
[----:B------:R-:W-:Y:S01]  /*2670*/  HFMA2.MMA R33, -RZ, RZ, 0, 1.847743988037109375e-06 ;  /* 0x0000001fff217435 */ /* 0x000fe200000001ff */
[----:B------:R-:W-:-:S05]  /*2680*/  IMAD.MOV.U32 R30, RZ, RZ, -0x1 ;  /* 0xffffffffff1e7424 */ /* 0x000fca00078e00ff */
[----:B------:R-:W-:Y:S05]  /*2690*/  CALL.REL.NOINC `($__internal_168_$__cuda_sm70_shflsync_bfly_p) ;  /* 0x0000002000007944 */ /* 0x000fea0003c00000 */
[----:B--2---:R-:W-:Y:S01]  /*26a0*/  IMAD.MOV.U32 R2, RZ, RZ, R28 ;  /* 0x000000ffff027224 */ /* 0x004fe200078e001c */
[----:B-1----:R-:W-:Y:S05]  /*26b0*/  BRA `(.L_x_3120) ;  /* 0xfffff9a000007947 */ /* 0x002fea000383ffff */
        .weak           $__internal_168_$__cuda_sm70_shflsync_bfly_p
        .type           $__internal_168_$__cuda_sm70_shflsync_bfly_p,@function
        .size           $__internal_168_$__cuda_sm70_shflsync_bfly_p,($__internal_169_$__cuda_sm70_warpsync - $__internal_168_$__cuda_sm70_shflsync_bfly_p)
$__internal_168_$__cuda_sm70_shflsync_bfly_p:
[----:B------:R-:W-:Y:S01]  /*26c0*/  MOV R3, 0x0 ;  /* 0x0000000000037802 */ /* 0x000fe20000000f00 */
[----:B------:R-:W-:Y:S04]  /*26d0*/  WARPSYNC R30 ;  /* 0x0000001e00007348 */ /* 0x000fe80003800000 */
[----:B------:R1:W2:Y:S01]  /*26e0*/  SHFL.BFLY PT, R28, R31, R28, R33 ;  /* 0x0c00001c1f1c7389 */ /* 0x0002a200000e0021 */
[----:B------:R-:W-:Y:S05]  /*26f0*/  RET.REL.NODEC R2 `(_ZN12tensorrt_llm7kernels32fusedQKNormRopeKernelNTokenHeadsIN3c104HalfEfLi128ELb0ELi8EEEvPviiifPKvS6_S6_PKlii) ;  /* 0xffffd90002007950 */ /* 0x000fea0003c3ffff */
        .weak           $__internal_169_$__cuda_sm70_warpsync
        .type           $__internal_169_$__cuda_sm70_warpsync,@function
        .size           $__internal_169_$__cuda_sm70_warpsync,(.L_x_3805 - $__internal_169_$__cuda_sm70_warpsync)
$__internal_169_$__cuda_sm70_warpsync:
[----:B------:R-:W-:Y:S04]  /*2700*/  WARPSYNC R3 ;  /* 0x0000000300007348 */ /* 0x000fe80003800000 */
[----:B------:R-:W-:-:S04]  /*2710*/  IMAD.MOV.U32 R3, RZ, RZ, 0x0 ;  /* 0x00000000ff037424 */ /* 0x000fc800078e00ff */
[----:B------:R-:W-:Y:S05]  /*2720*/  RET.REL.NODEC R2 `(_ZN12tensorrt_llm7kernels32fusedQKNormRopeKernelNTokenHeadsIN3c104HalfEfLi128ELb0ELi8EEEvPviiifPKvS6_S6_PKlii) ;  /* 0xffffd8d002007950 */ /* 0x000fea0003c3ffff */
.L_x_3121:
        /* <DEDUP_REMOVED lines=13> */
.L_x_3805:


//--------------------- .text._ZN12tensorrt_llm7kernels32fusedQKNormRopeKernelNTokenHeadsIN3c104HalfEfLi128ELb1ELi8EEEvPviiifPKvS6_S6_PKlii --------------------------
	.section	.text._ZN12tensorrt_llm7kernels32fusedQKNormRopeKernelNTokenHeadsIN3c104HalfEfLi128ELb1ELi8EEEvPviiifPKvS6_S6_PKlii,"ax",@progbits
	.sectioninfo	@"SHI_REGISTERS=40"
	.align	128
        .global         _ZN12tensorrt_llm7kernels32fusedQKNormRopeKernelNTokenHeadsIN3c104HalfEfLi128ELb1ELi8EEEvPviiifPKvS6_S6_PKlii
        .type           _ZN12tensorrt_llm7kernels32fusedQKNormRopeKernelNTokenHeadsIN3c104HalfEfLi128ELb1ELi8EEEvPviiifPKvS6_S6_PKlii,@function
        .size           _ZN12tensorrt_llm7kernels32fusedQKNormRopeKernelNTokenHeadsIN3c104HalfEfLi128ELb1ELi8EEEvPviiifPKvS6_S6_PKlii,(.L_x_3806 - _ZN12tensorrt_llm7kernels32fusedQKNormRopeKernelNTokenHeadsIN3c104HalfEfLi128ELb1ELi8EEEvPviiifPKvS6_S6_PKlii)
        .other          _ZN12tensorrt_llm7kernels32fusedQKNormRopeKernelNTokenHeadsIN3c104HalfEfLi128ELb1ELi8EEEvPviiifPKvS6_S6_PKlii,@"STO_CUDA_ENTRY STV_DEFAULT"
_ZN12tensorrt_llm7kernels32fusedQKNormRopeKernelNTokenHeadsIN3c104HalfEfLi128ELb1ELi8EEEvPviiifPKvS6_S6_PKlii:
.text._ZN12tensorrt_llm7kernels32fusedQKNormRopeKernelNTokenHeadsIN3c104HalfEfLi128ELb1ELi8EEEvPviiifPKvS6_S6_PKlii:
        /* <DEDUP_REMOVED lines=16> */
[----:B-1----:R-:W1:Y:S02]  /*0100*/  MUFU.RCP R7, R7 ;  /* 0x0000000700077308 */ /* 0x002e640000001000 */
[----:B-1----:R-:W-:-:S06]  /*0110*/  IADD3 R4, R7, 0xffffffe, RZ ;  /* 0x0ffffffe07047810 */ /* 0x002fcc0007ffe0ff */
[----:B------:R1:W2:Y:S02]  /*0120*/  F2I.FTZ.U32.TRUNC.NTZ R5, R4 ;  /* 0x0000000400057305 */ /* 0x0002a4000021f000 */
[----:B-1----:R-:W-:Y:S02]  /*0130*/  IMAD.MOV.U32 R4, RZ, RZ, RZ ;  /* 0x000000ffff047224 */ /* 0x002fe400078e00ff */
[----:B--2---:R-:W-:-:S04]  /*0140*/  IMAD.MOV R10, RZ, RZ, -R5 ;  /* 0x000000ffff0a7224 */ /* 0x004fc800078e0a05 */
[----:B------:R-:W-:Y:S01]  /*0150*/  IMAD.MOV.U32 R9, RZ, RZ, R10 ;  /* 0x000000ffff097224 */ /* 0x000fe200078e000a */
[----:B------:R-:W-:-:S03]  /*0160*/  IABS R10, R6 ;  /* 0x00000006000a7213 */ /* 0x000fc60000000000 */
[----:B------:R-:W-:Y:S01]  /*0170*/  IMAD R7, R9, R8, RZ ;  /* 0x0000000809077224 */ /* 0x000fe200078e02ff */
[----:B------:R-:W-:-:S03]  /*0180*/  MOV R9, R10 ;  /* 0x0000000a00097202 */ /* 0x000fc60000000f00 */
        /* <DEDUP_REMOVED lines=34> */
[----:B------:R-:W-:Y:S01]  /*03b0*/  IMAD R14, R4, R3, RZ ;  /* 0x00000003040e7224 */ /* 0x000fe200078e02ff */
[C---:B------:R-:W-:Y:S01]  /*03c0*/  IADD3 R0, -R19.reuse, -0x9, RZ ;  /* 0xfffffff713007810 */ /* 0x040fe20007ffe1ff */
[----:B------:R-:W-:Y:S01]  /*03d0*/  IMAD.MOV.U32 R15, RZ, RZ, c[0x0][0x168] ;  /* 0x00005a00ff0f7624 */ /* 0x000fe200078e00ff */
[----:B------:R-:W-:Y:S01]  /*03e0*/  BSSY B1, `(.L_x_3124) ;  /* 0x000003b000017945 */ /* 0x000fe20003800000 */
[----:B------:R-:W-:Y:S01]  /*03f0*/  IMAD.MOV.U32 R18, RZ, RZ, RZ ;  /* 0x000000ffff127224 */ /* 0x000fe200078e00ff */
[----:B------:R-:W-:Y:S02]  /*0400*/  IMNMX R0, R0, R7, !PT ;  /* 0x0000000700007217 */ /* 0x000fe40007800200 */
[----:B------:R-:W-:Y:S02]  /*0410*/  SHF.L.U32 R14, R14, 0x7, RZ ;  /* 0x000000070e0e7819 */ /* 0x000fe400000006ff */
[----:B------:R-:W-:-:S02]  /*0420*/  IADD3 R6, -R19, -0x2, -R0 ;  /* 0xfffffffe13067810 */ /* 0x000fc40007ffe900 */
[----:B------:R-:W-:Y:S01]  /*0430*/  LOP3.LUT R0, R21, 0x3, RZ, 0xc0, !PT ;  /* 0x0000000315007812 */ /* 0x000fe200078ec0ff */
[----:B------:R-:W-:Y:S01]  /*0440*/  IMAD R15, R15, 0x80, R14 ;  /* 0x000000800f0f7824 */ /* 0x000fe200078e020e */
[----:B------:R-:W-:Y:S02]  /*0450*/  ISETP.GE.U32.AND P2, PT, R6, 0x3, PT ;  /* 0x000000030600780c */ /* 0x000fe40003f46070 */
[----:B------:R-:W-:-:S11]  /*0460*/  ISETP.NE.AND P0, PT, R0, RZ, PT ;  /* 0x000000ff0000720c */ /* 0x000fd60003f05270 */
[----:B------:R-:W-:Y:S05]  /*0470*/  @!P2 BRA `(.L_x_3125) ;  /* 0x000003100000a947 */ /* 0x000fea0003800000 */
[----:B------:R-:W-:Y:S01]  /*0480*/  IADD3 R7, R17, UR4, RZ ;  /* 0x0000000411077c10 */ /* 0x000fe2000fffe0ff */
[----:B------:R-:W-:Y:S02]  /*0490*/  IMAD.IADD R22, R21, 0x1, -R0 ;  /* 0x0000000115167824 */ /* 0x000fe400078e0a00 */
[----:B------:R-:W-:Y:S01]  /*04a0*/  IMAD.MOV.U32 R18, RZ, RZ, RZ ;  /* 0x000000ffff127224 */ /* 0x000fe200078e00ff */
[----:B------:R-:W-:-:S03]  /*04b0*/  LEA R16, R20, R7, 0x3 ;  /* 0x0000000714107211 */ /* 0x000fc600078e18ff */
.L_x_3126:
[C-C-:B-1----:R-:W-:Y:S01]  /*04c0*/  IMAD.IADD R6, R19.reuse, 0x1, R18.reuse ;  /* 0x0000000113067824 */ /* 0x142fe200078e0212 */
[C-C-:B------:R-:W-:Y:S02]  /*04d0*/  IADD3 R8, R19.reuse, 0x1, R18.reuse ;  /* 0x0000000113087810 */ /* 0x140fe40007ffe012 */
[----:B------:R-:W-:Y:S02]  /*04e0*/  IADD3 R10, R19, 0x2, R18 ;  /* 0x00000002130a7810 */ /* 0x000fe40007ffe012 */
[----:B------:R-:W-:Y:S02]  /*04f0*/  ISETP.GE.AND P2, PT, R6, c[0x0][0x168], PT ;  /* 0x00005a0006007a0c */ /* 0x000fe40003f46270 */
[----:B------:R-:W-:-:S02]  /*0500*/  ISETP.GE.AND P3, PT, R8, c[0x0][0x168], PT ;  /* 0x00005a0008007a0c */ /* 0x000fc40003f66270 */
[----:B------:R-:W-:Y:S02]  /*0510*/  SEL R7, RZ, c[0x0][0x168], !P2 ;  /* 0x00005a00ff077a07 */ /* 0x000fe40005000000 */
[----:B------:R-:W-:Y:S02]  /*0520*/  IADD3 R12, R19, 0x3, R18 ;  /* 0x00000003130c7810 */ /* 0x000fe40007ffe012 */
[----:B------:R-:W-:Y:S01]  /*0530*/  ISETP.GE.AND P4, PT, R10, c[0x0][0x168], PT ;  /* 0x00005a000a007a0c */ /* 0x000fe20003f86270 */
[----:B------:R-:W-:Y:S01]  /*0540*/  IMAD.IADD R9, R6, 0x1, -R7 ;  /* 0x0000000106097824 */ /* 0x000fe200078e0a07 */
[----:B------:R-:W-:Y:S02]  /*0550*/  SEL R7, RZ, c[0x0][0x168], !P3 ;  /* 0x00005a00ff077a07 */ /* 0x000fe40005800000 */
[----:B------:R-:W-:Y:S02]  /*0560*/  ISETP.GE.AND P5, PT, R12, c[0x0][0x168], PT ;  /* 0x00005a000c007a0c */ /* 0x000fe40003fa6270 */
[----:B------:R-:W-:Y:S01]  /*0570*/  SEL R13, RZ, c[0x0][0x168], !P4 ;  /* 0x00005a00ff0d7a07 */ /* 0x000fe20006000000 */
[----:B------:R-:W-:Y:S01]  /*0580*/  IMAD.IADD R6, R8, 0x1, -R7 ;  /* 0x0000000108067824 */ /* 0x000fe200078e0a07 */
[----:B------:R-:W-:-:S02]  /*0590*/  SEL R11, R14, R15, !P2 ;  /* 0x0000000f0e0b7207 */ /* 0x000fc40005000000 */
[----:B------:R-:W-:Y:S01]  /*05a0*/  SEL R23, RZ, c[0x0][0x168], !P5 ;  /* 0x00005a00ff177a07 */ /* 0x000fe20006800000 */
[----:B------:R-:W-:Y:S01]  /*05b0*/  IMAD.IADD R7, R10, 0x1, -R13 ;  /* 0x000000010a077824 */ /* 0x000fe200078e0a0d */
[-C--:B------:R-:W-:Y:S01]  /*05c0*/  SEL R13, R14, R15.reuse, !P4 ;  /* 0x0000000f0e0d7207 */ /* 0x080fe20006000000 */
[----:B------:R-:W-:Y:S01]  /*05d0*/  IMAD R10, R20, 0x4, R11 ;  /* 0x00000004140a7824 */ /* 0x000fe200078e020b */
[----:B------:R-:W-:Y:S02]  /*05e0*/  SEL R11, R14, R15, !P3 ;  /* 0x0000000f0e0b7207 */ /* 0x000fe40005800000 */
[----:B------:R-:W-:Y:S01]  /*05f0*/  IADD3 R8, R12, -R23, RZ ;  /* 0x800000170c087210 */ /* 0x000fe20007ffe0ff */
[----:B------:R-:W-:Y:S01]  /*0600*/  IMAD R9, R9, 0x80, R10 ;  /* 0x0000008009097824 */ /* 0x000fe200078e020a */
[----:B------:R-:W-:Y:S01]  /*0610*/  SEL R23, R14, R15, !P5 ;  /* 0x0000000f0e177207 */ /* 0x000fe20006800000 */
[----:B------:R-:W-:Y:S01]  /*0620*/  IMAD R11, R20, 0x4, R11 ;  /* 0x00000004140b7824 */ /* 0x000fe200078e020b */
[----:B------:R-:W-:Y:S01]  /*0630*/  IADD3 R22, R22, -0x4, RZ ;  /* 0xfffffffc16167810 */ /* 0x000fe20007ffe0ff */
[C---:B------:R-:W-:Y:S01]  /*0640*/  IMAD R10, R20.reuse, 0x4, R13 ;  /* 0x00000004140a7824 */ /* 0x040fe200078e020d */
[----:B------:R-:W-:Y:S01]  /*0650*/  LEA R23, R20, R23, 0x2 ;  /* 0x0000001714177211 */ /* 0x000fe200078e10ff */
[----:B------:R-:W-:Y:S01]  /*0660*/  IMAD.MOV.U32 R12, RZ, RZ, 0x2 ;  /* 0x00000002ff0c7424 */ /* 0x000fe200078e00ff */
[----:B------:R-:W-:Y:S01]  /*0670*/  ISETP.NE.AND P2, PT, R22, RZ, PT ;  /* 0x000000ff1600720c */ /* 0x000fe20003f45270 */
[----:B------:R-:W-:-:S02]  /*0680*/  IMAD R11, R6, 0x80, R11 ;  /* 0x00000080060b7824 */ /* 0x000fc400078e020b */
[----:B------:R-:W-:Y:S02]  /*0690*/  IMAD R13, R7, 0x80, R10 ;  /* 0x00000080070d7824 */ /* 0x000fe400078e020a */
[----:B------:R-:W-:Y:S01]  /*06a0*/  IMAD R25, R8, 0x80, R23 ;  /* 0x0000008008197824 */ /* 0x000fe200078e0217 */
[C---:B------:R-:W-:Y:S01]  /*06b0*/  LEA R23, R18.reuse, R16, 0x8 ;  /* 0x0000001012177211 */ /* 0x040fe200078e40ff */
[----:B------:R-:W-:Y:S01]  /*06c0*/  IMAD.WIDE R6, R9, R12, c[0x0][0x160] ;  /* 0x0000580009067625 */ /* 0x000fe200078e020c */
[----:B------:R-:W-:-:S03]  /*06d0*/  IADD3 R18, R18, 0x4, RZ ;  /* 0x0000000412127810 */ /* 0x000fc60007ffe0ff */
        /* <DEDUP_REMOVED lines=11> */
.L_x_3125:
[----:B------:R-:W-:Y:S05]  /*0790*/  BSYNC B1 ;  /* 0x0000000000017941 */ /* 0x000fea0003800000 */
.L_x_3124:
        /* <DEDUP_REMOVED lines=9> */
.L_x_3127:
        /* <DEDUP_REMOVED lines=16> */
.L_x_3123:
[----:B------:R-:W-:Y:S05]  /*0930*/  BSYNC B0 ;  /* 0x0000000000007941 */ /* 0x000fea0003800000 */
.L_x_3122:
        /* <DEDUP_REMOVED lines=35> */
.L_x_3132:
        /* <DEDUP_REMOVED lines=13> */
.L_x_3131:
[----:B------:R-:W-:Y:S05]  /*0c40*/  BSYNC B1 ;  /* 0x0000000000017941 */ /* 0x000fea0003800000 */
.L_x_3130:
        /* <DEDUP_REMOVED lines=22> */
.L_x_3135:
[C---:B--2---:R-:W-:Y:S01]  /*0db0*/  IADD3 R10, P2, R7.reuse, R22, RZ ;  /* 0x00000016070a7210 */ /* 0x044fe20007f5e0ff */
        /* <DEDUP_REMOVED lines=13> */
[----:B------:R-:W-:Y:S01]  /*0e90*/  IADD3.X R13, RZ, R11, RZ, P2, !PT ;  /* 0x0000000bff0d7210 */ /* 0x000fe200017fe4ff */
[----:B------:R-:W-:-:S02]  /*0ea0*/  IMAD.IADD R37, R18, 0x1, R25 ;  /* 0x0000000112257824 */ /* 0x000fc400078e0219 */
        /* <DEDUP_REMOVED lines=9> */
[----:B----4-:R-:W-:Y:S01]  /*0f40*/  IADD3 R10, P2, R10, 0x2000, RZ ;  /* 0x000020000a0a7810 */ /* 0x010fe20007f5e0ff */
[----:B------:R-:W-:Y:S02]  /*0f50*/  IMAD.IADD R27, R18, 0x1, R33 ;  /* 0x00000001121b7824 */ /* 0x000fe400078e0221 */
[----:B------:R3:W-:Y:S02]  /*0f60*/  LDGSTS.E.BYPASS.128 [R31], [R12.64+-0x400] ;  /* 0x00000c000c1f7fae */ /* 0x0007e4000b901c46 */
[----:B------:R-:W-:Y:S02]  /*0f70*/  IMAD.X R11, RZ, RZ, R11, P2 ;  /* 0x000000ffff0b7224 */ /* 0x000fe400010e060b */
[----:B------:R4:W-:Y:S01]  /*0f80*/  LDGSTS.E.BYPASS.128 [R25], [R12.64+-0x200] ;  /* 0x00000e000c197fae */ /* 0x0009e2000b901c46 */
[----:B-1----:R-:W-:Y:S01]  /*0f90*/  IMAD.IADD R35, R16, 0x1, R33 ;  /* 0x0000000110237824 */ /* 0x002fe200078e0221 */
[----:B------:R-:W-:-:S02]  /*0fa0*/  IADD3 R33, R14, R33, RZ ;  /* 0x000000210e217210 */ /* 0x000fc40007ffe0ff */
        /* <DEDUP_REMOVED lines=8> */
[--C-:B-1----:R-:W-:Y:S01]  /*1030*/  IMAD.IADD R29, R18, 0x1, R25.reuse ;  /* 0x00000001121d7824 */ /* 0x102fe200078e0219 */
[----:B-----5:R-:W-:Y:S01]  /*1040*/  IADD3 R27, R16, R25, RZ ;  /* 0x00000019101b7210 */ /* 0x020fe20007ffe0ff */
[----:B------:R-:W-:Y:S01]  /*1050*/  IMAD.IADD R25, R14, 0x1, R25 ;  /* 0x000000010e197824 */ /* 0x000fe200078e0219 */
[----:B------:R2:W-:Y:S01]  /*1060*/  LDGSTS.E.BYPASS.128 [R31], [R10.64+-0x800] ;  /* 0x000008000a1f7fae */ /* 0x0005e2000b901c46 */
[----:B------:R-:W-:-:S03]  /*1070*/  IMAD.X R9, RZ, RZ, R9, P3 ;  /* 0x000000ffff097224 */ /* 0x000fc600018e0609 */
[----:B------:R2:W-:Y:S04]  /*1080*/  LDGSTS.E.BYPASS.128 [R29], [R10.64+-0x600] ;  /* 0x00000a000a1d7fae */ /* 0x0005e8000b901c46 */
[----:B------:R2:W-:Y:S04]  /*1090*/  LDGSTS.E.BYPASS.128 [R27], [R10.64+-0x400] ;  /* 0x00000c000a1b7fae */ /* 0x0005e8000b901c46 */
[----:B------:R2:W-:Y:S01]  /*10a0*/  LDGSTS.E.BYPASS.128 [R25], [R10.64+-0x200] ;  /* 0x00000e000a197fae */ /* 0x0005e2000b901c46 */
[----:B------:R-:W-:Y:S05]  /*10b0*/  @!P2 BRA `(.L_x_3135) ;  /* 0xfffffcf00000a947 */ /* 0x000fea000383ffff */
.L_x_3134:
[----:B------:R-:W-:Y:S05]  /*10c0*/  BSYNC B1 ;  /* 0x0000000000017941 */ /* 0x000fea0003800000 */
.L_x_3133:
[----:B--2---:R-:W-:Y:S01]  /*10d0*/  IMAD.IADD R10, R15, 0x1, -R24 ;  /* 0x000000010f0a7824 */ /* 0x004fe200078e0a18 */
        /* <DEDUP_REMOVED lines=17> */
[----:B------:R-:W-:Y:S01]  /*11f0*/  IADD3 R7, P2, R7, 0x1000, RZ ;  /* 0x0000100007077810 */ /* 0x000fe20007f5e0ff */
[----:B------:R-:W-:Y:S01]  /*1200*/  IMAD.X R13, RZ, RZ, R11, P0 ;  /* 0x000000ffff0d7224 */ /* 0x000fe200000e060b */
[----:B------:R2:W-:Y:S01]  /*1210*/  LDGSTS.E.BYPASS.128 [R35], [R10.64+0x200] ;  /* 0x000002000a237fae */ /* 0x0005e2000b901c46 */
[----:B------:R-:W-:-:S02]  /*1220*/  PLOP3.LUT P0, PT, PT, PT, PT, 0x8, 0x0 ;  /* 0x000000000000781c */ /* 0x000fc40003f0e170 */
[----:B------:R-:W-:Y:S01]  /*1230*/  IADD3 R24, R24, 0x100, RZ ;  /* 0x0000010018187810 */ /* 0x000fe20007ffe0ff */
[----:B------:R2:W-:Y:S01]  /*1240*/  LDGSTS.E.BYPASS.128 [R33], [R10.64+0x400] ;  /* 0x000004000a217fae */ /* 0x0005e2000b901c46 */
[----:B------:R-:W-:Y:S01]  /*1250*/  IMAD.X R9, RZ, RZ, R9, P2 ;  /* 0x000000ffff097224 */ /* 0x000fe200010e0609 */
[----:B-1----:R-:W-:Y:S01]  /*1260*/  IADD3 R25, R16, R23, RZ ;  /* 0x0000001710197210 */ /* 0x002fe20007ffe0ff */
[----:B------:R-:W-:Y:S01]  /*1270*/  IMAD.IADD R23, R14, 0x1, R23 ;  /* 0x000000010e177824 */ /* 0x000fe200078e0217 */
[----:B------:R2:W-:Y:S04]  /*1280*/  LDGSTS.E.BYPASS.128 [R31], [R10.64+0x600] ;  /* 0x000006000a1f7fae */ /* 0x0005e8000b901c46 */
[----:B------:R2:W-:Y:S04]  /*1290*/  LDGSTS.E.BYPASS.128 [R29], [R12.64+-0x800] ;  /* 0x000008000c1d7fae */ /* 0x0005e8000b901c46 */
[----:B------:R2:W-:Y:S04]  /*12a0*/  LDGSTS.E.BYPASS.128 [R27], [R12.64+-0x600] ;  /* 0x00000a000c1b7fae */ /* 0x0005e8000b901c46 */
[----:B------:R2:W-:Y:S04]  /*12b0*/  LDGSTS.E.BYPASS.128 [R25], [R12.64+-0x400] ;  /* 0x00000c000c197fae */ /* 0x0005e8000b901c46 */
[----:B------:R2:W-:Y:S02]  /*12c0*/  LDGSTS.E.BYPASS.128 [R23], [R12.64+-0x200] ;  /* 0x00000e000c177fae */ /* 0x0005e4000b901c46 */
.L_x_3137:
[----:B------:R-:W-:Y:S05]  /*12d0*/  BSYNC B1 ;  /* 0x0000000000017941 */ /* 0x000fea0003800000 */
.L_x_3136:
[----:B------:R-:W-:-:S13]  /*12e0*/  ISETP.LT.OR P0, PT, R24, R15, P0 ;  /* 0x0000000f1800720c */ /* 0x000fda0000701670 */
[----:B------:R-:W-:Y:S05]  /*12f0*/  @!P0 BRA `(.L_x_3129) ;  /* 0x000000d000008947 */ /* 0x000fea0003800000 */
[----:B--2---:R-:W-:Y:S01]  /*1300*/  IADD3 R10, P0, R7, R22, RZ ;  /* 0x00000016070a7210 */ /* 0x004fe20007f1e0ff */
[----:B------:R-:W-:Y:S01]  /*1310*/  IMAD.IADD R13, R18, 0x1, R7 ;  /* 0x00000001120d7824 */ /* 0x000fe200078e0207 */
[----:B------:R-:W-:-:S03]  /*1320*/  IADD3 R15, R6, R7, RZ ;  /* 0x00000007060f7210 */ /* 0x000fc60007ffe0ff */
[----:B------:R-:W-:Y:S02]  /*1330*/  IMAD.X R11, R9, 0x1, R8, P0 ;  /* 0x00000001090b7824 */ /* 0x000fe400000e0608 */
[--C-:B------:R-:W-:Y:S02]  /*1340*/  IMAD.IADD R9, R16, 0x1, R7.reuse ;  /* 0x0000000110097824 */ /* 0x100fe400078e0207 */
[----:B------:R-:W-:Y:S01]  /*1350*/  IMAD.IADD R7, R14, 0x1, R7 ;  /* 0x000000010e077824 */ /* 0x000fe200078e0207 */
[----:B------:R-:W-:Y:S01]  /*1360*/  @!PT LDS RZ, [RZ] ;  /* 0x00000000fffff984 */ /* 0x000fe20000000800 */
[----:B------:R-:W-:Y:S01]  /*1370*/  @!PT LDS RZ, [RZ] ;  /* 0x00000000fffff984 */ /* 0x000fe20000000800 */
[----:B------:R-:W-:Y:S01]  /*1380*/  @!PT LDS RZ, [RZ] ;  /* 0x00000000fffff984 */ /* 0x000fe20000000800 */
[----:B------:R1:W-:Y:S04]  /*1390*/  LDGSTS.E.BYPASS.128 [R15], [R10.64] ;  /* 0x000000000a0f7fae */ /* 0x0003e8000b901c46 */
[----:B------:R1:W-:Y:S04]  /*13a0*/  LDGSTS.E.BYPASS.128 [R13], [R10.64+0x200] ;  /* 0x000002000a0d7fae */ /* 0x0003e8000b901c46 */
[----:B------:R1:W-:Y:S04]  /*13b0*/  LDGSTS.E.BYPASS.128 [R9], [R10.64+0x400] ;  /* 0x000004000a097fae */ /* 0x0003e8000b901c46 */
[----:B------:R1:W-:Y:S02]  /*13c0*/  LDGSTS.E.BYPASS.128 [R7], [R10.64+0x600] ;  /* 0x000006000a077fae */ /* 0x0003e4000b901c46 */
.L_x_3129:
[----:B------:R-:W-:Y:S05]  /*13d0*/  BSYNC B0 ;  /* 0x0000000000007941 */ /* 0x000fea0003800000 */
.L_x_3128:
[----:B------:R-:W0:Y:S01]  /*13e0*/  LDGDEPBAR ;  /* 0x00000000000079af */ /* 0x000e220000000000 */
[----:B------:R-:W-:-:S04]  /*13f0*/  DEPBAR.LE SB0, 0x1 ;  /* 0x000080400000791a */ /* 0x000fc80000000000 */
[----:B------:R-:W-:Y:S05]  /*1400*/  @!P1 EXIT ;  /* 0x000000000000994d */ /* 0x000fea0003800000 */
[----:B------:R-:W-:Y:S01]  /*1410*/  SHF.L.U32 R18, R20, 0x2, RZ ;  /* 0x0000000214127819 */ /* 0x000fe200000006ff */
[----:B-1---5:R-:W-:-:S04]  /*1420*/  IMAD.MOV.U32 R7, RZ, RZ, 0x2 ;  /* 0x00000002ff077424 */ /* 0x022fc800078e00ff */
[----:B------:R-:W-:-:S04]  /*1430*/  IMAD.WIDE.U32 R8, R18, R7, c[0x0][0x178] ;  /* 0x00005e0012087625 */ /* 0x000fc800078e0007 */
[----:B------:R-:W-:Y:S01]  /*1440*/  IMAD.WIDE.U32 R6, R18, R7, c[0x0][0x180] ;  /* 0x0000600012067625 */ /* 0x000fe200078e0007 */
[----:B--2---:R1:W2:Y:S04]  /*1450*/  LDG.E.U16 R27, [R8.64] ;  /* 0x00000006081b7981 */ /* 0x0042a8000c1e1500 */
[----:B------:R1:W3:Y:S04]  /*1460*/  LDG.E.U16 R25, [R8.64+0x2] ;  /* 0x0000020608197981 */ /* 0x0002e8000c1e1500 */
[----:B------:R1:W4:Y:S04]  /*1470*/  LDG.E.U16 R24, [R8.64+0x4] ;  /* 0x0000040608187981 */ /* 0x000328000c1e1500 */
[----:B------:R1:W4:Y:S04]  /*1480*/  LDG.E.U16 R26, [R8.64+0x6] ;  /* 0x00000606081a7981 */ /* 0x000328000c1e1500 */
[----:B------:R3:W4:Y:S04]  /*1490*/  LDG.E.U16 R23, [R6.64] ;  /* 0x0000000606177981 */ /* 0x000728000c1e1500 */
[----:B------:R3:W4:Y:S04]  /*14a0*/  LDG.E.U16 R15, [R6.64+0x2] ;  /* 0x00000206060f7981 */ /* 0x000728000c1e1500 */
[----:B------:R3:W4:Y:S04]  /*14b0*/  LDG.E.U16 R14, [R6.64+0x4] ;  /* 0x00000406060e7981 */ /* 0x000728000c1e1500 */
[----:B------:R3:W4:Y:S01]  /*14c0*/  LDG.E.U16 R22, [R6.64+0x6] ;  /* 0x0000060606167981 */ /* 0x000722000c1e1500 */
[----:B------:R-:W-:Y:S01]  /*14d0*/  IMAD R18, R5, 0x400, R18 ;  /* 0x0000040005127824 */ /* 0x000fe200078e0212 */
[----:B------:R-:W-:Y:S01]  /*14e0*/  LEA R10, R20, UR4, 0x3 ;  /* 0x00000004140a7c11 */ /* 0x000fe2000f8e18ff */
[----:B------:R-:W-:Y:S01]  /*14f0*/  IMAD R5, R2, c[0x0][0x19c], RZ ;  /* 0x0000670002057a24 */ /* 0x000fe200078e02ff */
[----:B------:R-:W-:Y:S01]  /*1500*/  SHF.R.S32.HI R2, RZ, 0x1f, R0 ;  /* 0x0000001fff027819 */ /* 0x000fe20000011400 */
[----:B------:R-:W-:Y:S01]  /*1510*/  IMAD R13, R4, R3, RZ ;  /* 0x00000003040d7224 */ /* 0x000fe200078e02ff */
[----:B------:R-:W-:Y:S01]  /*1520*/  LEA.HI R0, R0, c[0x0][0x19c], RZ, 0x1 ;  /* 0x0000670000007a11 */ /* 0x000fe200078f08ff */
[----:B------:R-:W-:Y:S01]  /*1530*/  IMAD.IADD R17, R17, 0x1, R10 ;  /* 0x0000000111117824 */ /* 0x000fe200078e020a */
[----:B-1----:R-:W-:Y:S01]  /*1540*/  MOV R8, c[0x0][0x168] ;  /* 0x00005a0000087a02 */ /* 0x002fe20000000f00 */
[----:B------:R-:W-:Y:S01]  /*1550*/  IMAD.SHL.U32 R13, R13, 0x80, RZ ;  /* 0x000000800d0d7824 */ /* 0x000fe200078e00ff */
[----:B------:R-:W-:Y:S01]  /*1560*/  LEA.HI R2, R2, c[0x0][0x19c], RZ, 0x2 ;  /* 0x0000670002027a11 */ /* 0x000fe200078f10ff */
[----:B------:R-:W-:Y:S01]  /*1570*/  IMAD R12, R20, 0x2, R5 ;  /* 0x00000002140c7824 */ /* 0x000fe200078e0205 */
[----:B------:R-:W-:Y:S01]  /*1580*/  LEA.HI R3, R0, R5, RZ, 0x1f ;  /* 0x0000000500037211 */ /* 0x000fe200078ff8ff */
[----:B------:R-:W-:Y:S01]  /*1590*/  IMAD.MOV.U32 R16, RZ, RZ, RZ ;  /* 0x000000ffff107224 */ /* 0x000fe200078e00ff */
[----:B------:R-:W-:Y:S01]  /*15a0*/  SHF.R.S32.HI R11, RZ, 0x2, R2 ;  /* 0x00000002ff0b7819 */ /* 0x000fe20000011402 */
[----:B------:R-:W-:Y:S01]  /*15b0*/  IMAD R8, R8, 0x80, R13 ;  /* 0x0000008008087824 */ /* 0x000fe200078e020d */
[----:B------:R-:W-:Y:S01]  /*15c0*/  LEA R10, R20, R3, 0x1 ;  /* 0x00000003140a7211 */ /* 0x000fe200078e08ff */
        /* <DEDUP_REMOVED lines=8> */
.L_x_3144:
        /* <DEDUP_REMOVED lines=12> */
.L_x_3145:
        /* <DEDUP_REMOVED lines=9> */
.L_x_3146:
[----:B--2---:R-:W-:Y:S01]  /*17a0*/  FADD.FTZ R24, R24, R29 ;  /* 0x0000001d18187221 */ /* 0x004fe20000010000 */
[----:B------:R-:W-:Y:S01]  /*17b0*/  ISETP.NE.AND P0, PT, R16, RZ, PT ;  /* 0x000000ff1000720c */ /* 0x000fe20003f05270 */
[----:B------:R-:W-:Y:S01]  /*17c0*/  IMAD.MOV.U32 R15, RZ, RZ, 0x3c000000 ;  /* 0x3c000000ff0f7424 */ /* 0x000fe200078e00ff */
[----:B------:R-:W-:Y:S01]  /*17d0*/  FSEL R28, R6, R3, !P2 ;  /* 0x00000003061c7208 */ /* 0x000fe20005000000 */
[----:B------:R-:W-:Y:S01]  /*17e0*/  BSSY B0, `(.L_x_3140) ;  /* 0x0000010000007945 */ /* 0x000fe20003800000 */
[----:B------:R-:W-:Y:S01]  /*17f0*/  ISETP.GE.AND P1, PT, R20, R11, PT ;  /* 0x0000000b1400720c */ /* 0x000fe20003f26270 */
[----:B------:R-:W-:Y:S01]  /*1800*/  FFMA.FTZ R15, R24, R15, c[0x0][0x174] ;  /* 0x00005d00180f7623 */ /* 0x000fe2000001000f */
[----:B------:R-:W-:-:S05]  /*1810*/  FSEL R24, R9, R4, !P2 ;  /* 0x0000000409187208 */ /* 0x000fca0005000000 */
[----:B------:R-:W2:Y:S02]  /*1820*/  MUFU.RSQ R15, R15 ;  /* 0x0000000f000f7308 */ /* 0x000ea40000001400 */
[----:B--2---:R-:W-:Y:S01]  /*1830*/  FMUL.FTZ R25, R15, R24 ;  /* 0x000000180f197220 */ /* 0x004fe20000410000 */
[----:B------:R-:W-:Y:S01]  /*1840*/  FSEL R24, R7, R2, !P2 ;  /* 0x0000000207187208 */ /* 0x000fe20005000000 */
[C---:B------:R-:W-:Y:S02]  /*1850*/  FMUL.FTZ R28, R15.reuse, R28 ;  /* 0x0000001c0f1c7220 */ /* 0x040fe40000410000 */
[----:B------:R-:W-:Y:S02]  /*1860*/  FMUL.FTZ R22, R22, R25 ;  /* 0x0000001916167220 */ /* 0x000fe40000410000 */
[----:B------:R-:W-:Y:S01]  /*1870*/  FMUL.FTZ R25, R15, R24 ;  /* 0x000000180f197220 */ /* 0x000fe20000410000 */
[----:B------:R-:W-:Y:S01]  /*1880*/  FSEL R24, R5, R0, !P2 ;  /* 0x0000000005187208 */ /* 0x000fe20005000000 */
[----:B------:R-:W-:-:S02]  /*1890*/  FMUL.FTZ R23, R23, R28 ;  /* 0x0000001c17177220 */ /* 0x000fc40000410000 */
[----:B------:R-:W-:Y:S02]  /*18a0*/  FMUL.FTZ R14, R14, R25 ;  /* 0x000000190e0e7220 */ /* 0x000fe40000410000 */
[----:B------:R-:W-:Y:S01]  /*18b0*/  FMUL.FTZ R15, R15, R24 ;  /* 0x000000180f0f7220 */ /* 0x000fe20000410000 */
[----:B------:R-:W-:Y:S05]  /*18c0*/  @P0 BRA `(.L_x_3141) ;  /* 0x0000001000000947 */ /* 0x000fea0003800000 */
[----:B------:R-:W-:-:S04]  /*18d0*/  DEPBAR.LE SB0, 0x0 ;  /* 0x000080000000791a */ /* 0x000fc80000000000 */
.L_x_3141:
[----:B------:R-:W-:Y:S05]  /*18e0*/  BSYNC B0 ;  /* 0x0000000000007941 */ /* 0x000fea0003800000 */
.L_x_3140:
        /* <DEDUP_REMOVED lines=15> */
.L_x_3143:
[----:B------:R-:W-:Y:S05]  /*19e0*/  BSYNC B0 ;  /* 0x0000000000007941 */ /* 0x000fea0003800000 */
.L_x_3142:
[----:B------:R-:W-:Y:S02]  /*19f0*/  SEL R24, R13, R8, !P2 ;  /* 0x000000080d187207 */ /* 0x000fe40005000000 */
[----:B------:R-:W-:Y:S02]  /*1a00*/  SEL R25, RZ, c[0x0][0x168], !P2 ;  /* 0x00005a00ff197a07 */ /* 0x000fe40005000000 */
[----:B------:R-:W-:Y:S02]  /*1a10*/  F2FP.PACK_AB R15, R15, R14 ;  /* 0x0000000e0f0f723e */ /* 0x000fe400000000ff */
[----:B------:R-:W-:Y:S01]  /*1a20*/  F2FP.PACK_AB R14, R23, R22 ;  /* 0x00000016170e723e */ /* 0x000fe200000000ff */
[----:B------:R-:W-:Y:S01]  /*1a30*/  IMAD R25, R25, -0x80, R24 ;  /* 0xffffff8019197824 */ /* 0x000fe200078e0218 */
[----:B------:R-:W-:Y:S01]  /*1a40*/  HFMA2.MMA R24, -RZ, RZ, 0, 1.1920928955078125e-07 ;  /* 0x00000002ff187435 */ /* 0x000fe200000001ff */
[----:B------:R-:W-:-:S02]  /*1a50*/  IADD3 R16, R16, 0x1, RZ ;  /* 0x0000000110107810 */ /* 0x000fc40007ffe0ff */
[----:B------:R-:W-:Y:S01]  /*1a60*/  IMAD.IADD R25, R25, 0x1, R18 ;  /* 0x0000000119197824 */ /* 0x000fe200078e0212 */
[----:B------:R-:W-:Y:S02]  /*1a70*/  IADD3 R17, R17, 0x100, RZ ;  /* 0x0000010011117810 */ /* 0x000fe40007ffe0ff */
[----:B------:R-:W-:Y:S02]  /*1a80*/  ISETP.GE.AND P0, PT, R16, R21, PT ;  /* 0x000000151000720c */ /* 0x000fe40003f06270 */
[----:B------:R-:W-:Y:S02]  /*1a90*/  IADD3 R19, R19, 0x1, RZ ;  /* 0x0000000113137810 */ /* 0x000fe40007ffe0ff */
[----:B------:R-:W-:Y:S01]  /*1aa0*/  IMAD.WIDE R22, R25, R24, c[0x0][0x160] ;  /* 0x0000580019167625 */ /* 0x000fe200078e0218 */
[----:B------:R-:W-:-:S04]  /*1ab0*/  IADD3 R18, R18, 0x80, RZ ;  /* 0x0000008012127810 */ /* 0x000fc80007ffe0ff */
[----:B------:R2:W-:Y:S04]  /*1ac0*/  STG.E.64 [R22.64], R14 ;  /* 0x0000000e16007986 */ /* 0x0005e8000c101b06 */
[----:B-12---:R-:W-:Y:S05]  /*1ad0*/  @!P0 BRA `(.L_x_3144) ;  /* 0xfffffb7000008947 */ /* 0x006fea000383ffff */
[----:B------:R-:W-:Y:S05]  /*1ae0*/  EXIT ;  /* 0x000000000000794d */ /* 0x000fea0003800000 */
.L_x_3138:
[----:B------:R-:W-:Y:S01]  /*1af0*/  IMAD.MOV.U32 R25, RZ, RZ, 0x10 ;  /* 0x00000010ff197424 */ /* 0x000fe200078e00ff */
[----:B------:R-:W-:Y:S01]  /*1b00*/  MOV R28, 0x1b40 ;  /* 0x00001b40001c7802 */ /* 0x000fe20000000f00 */
[----:B------:R-:W-:Y:S02]  /*1b10*/  IMAD.MOV.U32 R24, RZ, RZ, 0x1f ;  /* 0x0000001fff187424 */ /* 0x000fe400078e00ff */
[----:B------:R-:W-:Y:S02]  /*1b20*/  IMAD.MOV.U32 R15, RZ, RZ, -0x1 ;  /* 0xffffffffff0f7424 */ /* 0x000fe400078e00ff */
[----:B------:R-:W-:Y:S05]  /*1b30*/  CALL.REL.NOINC `($__internal_170_$__cuda_sm70_shflsync_bfly_p) ;  /* 0x000001a000007944 */ /* 0x000fea0003c00000 */
[----:B-12---:R-:W-:Y:S05]  /*1b40*/  BRA `(.L_x_3145) ;  /* 0xfffffbc000007947 */ /* 0x006fea000383ffff */
.L_x_3139:
[----:B------:R-:W-:Y:S01]  /*1b50*/  MOV R25, 0x8 ;  /* 0x0000000800197802 */ /* 0x000fe20000000f00 */
[----:B------:R-:W-:Y:S01]  /*1b60*/  IMAD.MOV.U32 R24, RZ, RZ, 0x1f ;  /* 0x0000001fff187424 */ /* 0x000fe200078e00ff */
[----:B------:R-:W-:Y:S01]  /*1b70*/  MOV R28, 0x1ba0 ;  /* 0x00001ba0001c7802 */ /* 0x000fe20000000f00 */
[----:B------:R-:W-:-:S02]  /*1b80*/  IMAD.MOV.U32 R15, RZ, RZ, -0x1 ;  /* 0xffffffffff0f7424 */ /* 0x000fc400078e00ff */
[----:B------:R-:W-:Y:S05]  /*1b90*/  CALL.REL.NOINC `($__internal_170_$__cuda_sm70_shflsync_bfly_p) ;  /* 0x0000014000007944 */ /* 0x000fea0003c00000 */
[----:B-12---:R-:W-:Y:S01]  /*1ba0*/  FADD.FTZ R27, R27, R24 ;  /* 0x000000181b1b7221 */ /* 0x006fe20000010000 */
[----:B------:R-:W-:Y:S01]  /*1bb0*/  HFMA2.MMA R24, -RZ, RZ, 0, 1.847743988037109375e-06 ;  /* 0x0000001fff187435 */ /* 0x000fe200000001ff */
[----:B------:R-:W-:Y:S01]  /*1bc0*/  IMAD.MOV.U32 R25, RZ, RZ, 0x4 ;  /* 0x00000004ff197424 */ /* 0x000fe200078e00ff */
[----:B------:R-:W-:Y:S01]  /*1bd0*/  MOV R28, 0x1c00 ;  /* 0x00001c00001c7802 */ /* 0x000fe20000000f00 */
[----:B------:R-:W-:-:S03]  /*1be0*/  IMAD.MOV.U32 R15, RZ, RZ, -0x1 ;  /* 0xffffffffff0f7424 */ /* 0x000fc600078e00ff */
[----:B------:R-:W-:Y:S05]  /*1bf0*/  CALL.REL.NOINC `($__internal_170_$__cuda_sm70_shflsync_bfly_p) ;  /* 0x000000e000007944 */ /* 0x000fea0003c00000 */
[----:B-12---:R-:W-:Y:S01]  /*1c00*/  FADD.FTZ R27, R27, R24 ;  /* 0x000000181b1b7221 */ /* 0x006fe20000010000 */
[----:B------:R-:W-:Y:S01]  /*1c10*/  MOV R15, 0xffffffff ;  /* 0xffffffff000f7802 */ /* 0x000fe20000000f00 */
[----:B------:R-:W-:Y:S01]  /*1c20*/  IMAD.MOV.U32 R25, RZ, RZ, 0x2 ;  /* 0x00000002ff197424 */ /* 0x000fe200078e00ff */
[----:B------:R-:W-:Y:S01]  /*1c30*/  MOV R28, 0x1c60 ;  /* 0x00001c60001c7802 */ /* 0x000fe20000000f00 */
[----:B------:R-:W-:-:S02]  /*1c40*/  IMAD.MOV.U32 R24, RZ, RZ, 0x1f ;  /* 0x0000001fff187424 */ /* 0x000fc400078e00ff */
[----:B------:R-:W-:Y:S05]  /*1c50*/  CALL.REL.NOINC `($__internal_170_$__cuda_sm70_shflsync_bfly_p) ;  /* 0x0000008000007944 */ /* 0x000fea0003c00000 */
[----:B--2---:R-:W-:Y:S01]  /*1c60*/  FADD.FTZ R29, R27, R24 ;  /* 0x000000181b1d7221 */ /* 0x004fe20000010000 */
[----:B------:R-:W-:Y:S01]  /*1c70*/  MOV R28, 0x1cd0 ;  /* 0x00001cd0001c7802 */ /* 0x000fe20000000f00 */
[----:B-1----:R-:W-:-:S02]  /*1c80*/  IMAD.MOV.U32 R25, RZ, RZ, 0x1 ;  /* 0x00000001ff197424 */ /* 0x002fc400078e00ff */
[----:B------:R-:W-:Y:S01]  /*1c90*/  IMAD.MOV.U32 R24, RZ, RZ, 0x1f ;  /* 0x0000001fff187424 */ /* 0x000fe200078e00ff */
[----:B------:R-:W-:Y:S01]  /*1ca0*/  MOV R27, R29 ;  /* 0x0000001d001b7202 */ /* 0x000fe20000000f00 */
[----:B------:R-:W-:Y:S02]  /*1cb0*/  IMAD.MOV.U32 R15, RZ, RZ, -0x1 ;  /* 0xffffffffff0f7424 */ /* 0x000fe400078e00ff */
[----:B------:R-:W-:Y:S05]  /*1cc0*/  CALL.REL.NOINC `($__internal_170_$__cuda_sm70_shflsync_bfly_p) ;  /* 0x0000001000007944 */ /* 0x000fea0003c00000 */
[----:B-12---:R-:W-:Y:S05]  /*1cd0*/  BRA `(.L_x_3146) ;  /* 0xfffffac000007947 */ /* 0x006fea000383ffff */
        .weak           $__internal_170_$__cuda_sm70_shflsync_bfly_p
        .type           $__internal_170_$__cuda_sm70_shflsync_bfly_p,@function
        .size           $__internal_170_$__cuda_sm70_shflsync_bfly_p,(.L_x_3806 - $__internal_170_$__cuda_sm70_shflsync_bfly_p)
$__internal_170_$__cuda_sm70_shflsync_bfly_p:
[----:B------:R-:W-:Y:S01]  /*1ce0*/  IMAD.MOV.U32 R30, RZ, RZ, R28 ;  /* 0x000000ffff1e7224 */ /* 0x000fe200078e001c */
[----:B------:R-:W-:Y:S04]  /*1cf0*/  WARPSYNC R15 ;  /* 0x0000000f00007348 */ /* 0x000fe80003800000 */
[----:B------:R-:W-:Y:S01]  /*1d00*/  IMAD.MOV.U32 R31, RZ, RZ, 0x0 ;  /* 0x00000000ff1f7424 */ /* 0x000fe200078e00ff */
[----:B------:R1:W2:Y:S03]  /*1d10*/  SHFL.BFLY PT, R24, R27, R25, R24 ;  /* 0x0c0000191b187389 */ /* 0x0002a600000e0018 */
[----:B------:R-:W-:Y:S05]  /*1d20*/  RET.REL.NODEC R30 `(_ZN12tensorrt_llm7kernels32fusedQKNormRopeKernelNTokenHeadsIN3c104HalfEfLi128ELb1ELi8EEEvPviiifPKvS6_S6_PKlii) ;  /* 0xffffe2d01e007950 */ /* 0x000fea0003c3ffff */
.L_x_3147:
        /* <DEDUP_REMOVED lines=13> */
.L_x_3806:


//--------------------- .text._ZN12tensorrt_llm7kernels32fusedQKNormRopeKernelNTokenHeadsIN3c104HalfEfLi64ELb0ELi8EEEvPviiifPKvS6_S6_PKlii --------------------------
	.section	.text._ZN12tensorrt_llm7kernels32fusedQKNormRopeKernelNTokenHeadsIN3c104HalfEfLi64ELb0ELi8EEEvPviiifPKvS6_S6_PKlii,"ax",@progbits
	.sectioninfo	@"SHI_REGISTERS=32"
	.align	128
        .global         _ZN12tensorrt_llm7kernels32fusedQKNormRopeKernelNTokenHeadsIN3c104HalfEfLi64ELb0ELi8EEEvPviiifPKvS6_S6_PKlii
        .type           _ZN12tensorrt_llm7kernels32fusedQKNormRopeKernelNTokenHeadsIN3c104HalfEfLi64ELb0ELi8EEEvPviiifPKvS6_S6_PKlii,@function
        .size           _ZN12tensorrt_llm7kernels32fusedQKNormRopeKernelNTokenHeadsIN3c104HalfEfLi64ELb0ELi8EEEvPviiifPKvS6_S6_PKlii,(.L_x_3808 - _ZN12tensorrt_llm7kernels32fusedQKNormRopeKernelNTokenHeadsIN3c104HalfEfLi64ELb0ELi8EEEvPviiifPKvS6_S6_PKlii)
        .other          _ZN12tensorrt_llm7kernels32fusedQKNormRopeKernelNTokenHeadsIN3c104HalfEfLi64ELb0ELi8EEEvPviiifPKvS6_S6_PKlii,@"STO_CUDA_ENTRY STV_DEFAULT"
_ZN12tensorrt_llm7kernels32fusedQKNormRopeKernelNTokenHeadsIN3c104HalfEfLi64ELb0ELi8EEEvPviiifPKvS6_S6_PKlii:
.text._ZN12tensorrt_llm7kernels32fusedQKNormRopeKernelNTokenHeadsIN3c104HalfEfLi64ELb0ELi8EEEvPviiifPKvS6_S6_PKlii:
        /* <DEDUP_REMOVED lines=19> */
[----:B-1----:R-:W-:Y:S01]  /*0130*/  HFMA2.MMA R2, -RZ, RZ, 0, 0 ;  /* 0x00000000ff027435 */ /* 0x002fe200000001ff */
[----:B--2---:R-:W-:-:S04]  /*0140*/  IMAD.MOV R7, RZ, RZ, -R3 ;  /* 0x000000ffff077224 */ /* 0x004fc800078e0a03 */
[----:B------:R-:W-:-:S04]  /*0150*/  IMAD.MOV.U32 R6, RZ, RZ, R7 ;  /* 0x000000ffff067224 */ /* 0x000fc800078e0007 */
[----:B------:R-:W-:Y:S01]  /*0160*/  IMAD R7, R6, R13, RZ ;  /* 0x0000000d06077224 */ /* 0x000fe200078e02ff */
[----:B------:R-:W-:-:S03]  /*0170*/  IABS R6, R8 ;  /* 0x0000000800067213 */ /* 0x000fc60000000000 */
        /* <DEDUP_REMOVED lines=38> */
[----:B------:R-:W-:Y:S01]  /*03e0*/  IMNMX R11, R0, R11, !PT ;  /* 0x0000000b000b7217 */ /* 0x000fe20007800200 */
[----:B------:R-:W-:Y:S01]  /*03f0*/  IMAD R0, R7, R2, RZ ;  /* 0x0000000207007224 */ /* 0x000fe200078e02ff */
[----:B------:R-:W-:Y:S02]  /*0400*/  ISETP.NE.AND P0, PT, R19, RZ, PT ;  /* 0x000000ff1300720c */ /* 0x000fe40003f05270 */
[----:B------:R-:W-:Y:S01]  /*0410*/  IADD3 R11, -R4, -0x2, -R11 ;  /* 0xfffffffe040b7810 */ /* 0x000fe20007ffe90b */
[----:B------:R-:W-:Y:S01]  /*0420*/  IMAD.SHL.U32 R0, R0, 0x40, RZ ;  /* 0x0000004000007824 */ /* 0x000fe200078e00ff */
[----:B------:R-:W-:-:S02]  /*0430*/  MOV R23, RZ ;  /* 0x000000ff00177202 */ /* 0x000fc40000000f00 */
[----:B------:R-:W-:Y:S01]  /*0440*/  ISETP.GE.U32.AND P2, PT, R11, 0x3, PT ;  /* 0x000000030b00780c */ /* 0x000fe20003f46070 */
[----:B------:R-:W-:-:S12]  /*0450*/  IMAD R21, R21, 0x40, R0 ;  /* 0x0000004015157824 */ /* 0x000fd800078e0200 */
[----:B------:R-:W-:Y:S05]  /*0460*/  @!P2 BRA `(.L_x_3151) ;  /* 0x000003100000a947 */ /* 0x000fea0003800000 */
[----:B------:R-:W-:Y:S01]  /*0470*/  IADD3 R18, R3, UR4, RZ ;  /* 0x0000000403127c10 */ /* 0x000fe2000fffe0ff */
[----:B------:R-:W-:Y:S02]  /*0480*/  IMAD.IADD R20, R6, 0x1, -R19 ;  /* 0x0000000106147824 */ /* 0x000fe400078e0a13 */
[----:B------:R-:W-:Y:S02]  /*0490*/  IMAD.MOV.U32 R23, RZ, RZ, RZ ;  /* 0x000000ffff177224 */ /* 0x000fe400078e00ff */
[----:B------:R-:W-:-:S03]  /*04a0*/  IMAD R18, R5, 0x4, R18 ;  /* 0x0000000405127824 */ /* 0x000fc600078e0212 */
.L_x_3152:
[C---:B-1----:R-:W-:Y:S02]  /*04b0*/  IADD3 R10, R4.reuse, R23, RZ ;  /* 0x00000017040a7210 */ /* 0x042fe40007ffe0ff */
[--C-:B------:R-:W-:Y:S02]  /*04c0*/  IADD3 R12, R4, 0x1, R23.reuse ;  /* 0x00000001040c7810 */ /* 0x100fe40007ffe017 */
        /* <DEDUP_REMOVED lines=43> */
.L_x_3151:
[----:B------:R-:W-:Y:S05]  /*0780*/  BSYNC B1 ;  /* 0x0000000000017941 */ /* 0x000fea0003800000 */
.L_x_3150:
        /* <DEDUP_REMOVED lines=9> */
.L_x_3153:
        /* <DEDUP_REMOVED lines=16> */
.L_x_3149:
[----:B------:R-:W-:Y:S05]  /*0920*/  BSYNC B0 ;  /* 0x0000000000007941 */ /* 0x000fea0003800000 */
.L_x_3148:
        /* <DEDUP_REMOVED lines=35> */
.L_x_3158:
        /* <DEDUP_REMOVED lines=13> */
.L_x_3157:
[----:B------:R-:W-:Y:S05]  /*0c30*/  BSYNC B1 ;  /* 0x0000000000017941 */ /* 0x000fea0003800000 */
.L_x_3156:
        /* <DEDUP_REMOVED lines=22> */
.L_x_3161:
        /* <DEDUP_REMOVED lines=22> */
[----:B------:R-:W-:Y:S01]  /*0f00*/  IADD3 R14, P2, R14, 0x2000, RZ ;  /* 0x000020000e0e7810 */ /* 0x000fe20007f5e0ff */
[----:B--2---:R-:W-:Y:S01]  /*0f10*/  IMAD.IADD R23, R22, 0x1, R27 ;  /* 0x0000000116177824 */ /* 0x004fe200078e021b */
[----:B------:R-:W-:Y:S02]  /*0f20*/  IADD3 R27, R18, R27, RZ ;  /* 0x0000001b121b7210 */ /* 0x000fe40007ffe0ff */
[----:B------:R-:W-:Y:S02]  /*0f30*/  IADD3.X R15, RZ, R15, RZ, P2, !PT ;  /* 0x0000000fff0f7210 */ /* 0x000fe400017fe4ff */
[----:B------:R1:W-:Y:S01]  /*0f40*/  LDGSTS.E.BYPASS.128 [R23], [R16.64+-0x600] ;  /* 0x00000a0010177fae */ /* 0x0003e2000b901c46 */
[----:B------:R-:W-:-:S03]  /*0f50*/  ISETP.GE.AND P2, PT, R19, R28, PT ;  /* 0x0000001c1300720c */ /* 0x000fc60003f46270 */
[----:B------:R2:W-:Y:S04]  /*0f60*/  LDGSTS.E.BYPASS.128 [R21], [R16.64+-0x400] ;  /* 0x00000c0010157fae */ /* 0x0005e8000b901c46 */
[----:B------:R3:W-:Y:S04]  /*0f70*/  LDGSTS.E.BYPASS.128 [R27], [R16.64+-0x200] ;  /* 0x00000e00101b7fae */ /* 0x0007e8000b901c46 */
[----:B------:R4:W-:Y:S01]  /*0f80*/  LDGSTS.E.BYPASS.128 [R25], [R16.64] ;  /* 0x0000000010197fae */ /* 0x0009e2000b901c46 */
[--C-:B-1----:R-:W-:Y:S02]  /*0f90*/  IMAD.IADD R23, R20, 0x1, R29.reuse ;  /* 0x0000000114177824 */ /* 0x102fe400078e021d */
[----:B--2---:R-:W-:-:S02]  /*0fa0*/  IMAD.IADD R21, R22, 0x1, R29 ;  /* 0x0000000116157824 */ /* 0x004fc400078e021d */
[----:B------:R-:W-:-:S03]  /*0fb0*/  IMAD.IADD R29, R18, 0x1, R29 ;  /* 0x00000001121d7824 */ /* 0x000fc600078e021d */
[----:B------:R1:W-:Y:S04]  /*0fc0*/  LDGSTS.E.BYPASS.128 [R21], [R16.64+0x200] ;  /* 0x0000020010157fae */ /* 0x0003e8000b901c46 */
[----:B------:R2:W-:Y:S04]  /*0fd0*/  LDGSTS.E.BYPASS.128 [R23], [R16.64+0x400] ;  /* 0x0000040010177fae */ /* 0x0005e8000b901c46 */
[----:B------:R2:W-:Y:S01]  /*0fe0*/  LDGSTS.E.BYPASS.128 [R29], [R16.64+0x600] ;  /* 0x00000600101d7fae */ /* 0x0005e2000b901c46 */
[C---:B-1----:R-:W-:Y:S02]  /*0ff0*/  IADD3 R21, R11.reuse, 0x1800, RZ ;  /* 0x000018000b157810 */ /* 0x042fe40007ffe0ff */
[----:B------:R-:W-:-:S03]  /*1000*/  IADD3 R11, P3, R11, 0x2000, RZ ;  /* 0x000020000b0b7810 */ /* 0x000fc60007f7e0ff */
[--C-:B---3--:R-:W-:Y:S01]  /*1010*/  IMAD.IADD R27, R10, 0x1, R21.reuse ;  /* 0x000000010a1b7824 */ /* 0x108fe200078e0215 */
[----:B------:R-:W-:Y:S01]  /*1020*/  IADD3.X R13, RZ, R13, RZ, P3, !PT ;  /* 0x0000000dff0d7210 */ /* 0x000fe20001ffe4ff */
[--C-:B----4-:R-:W-:Y:S02]  /*1030*/  IMAD.IADD R25, R22, 0x1, R21.reuse ;  /* 0x0000000116197824 */ /* 0x110fe400078e0215 */
[--C-:B--2---:R-:W-:Y:S01]  /*1040*/  IMAD.IADD R23, R20, 0x1, R21.reuse ;  /* 0x0000000114177824 */ /* 0x104fe200078e0215 */
[----:B------:R1:W-:Y:S01]  /*1050*/  LDGSTS.E.BYPASS.128 [R27], [R14.64+-0x800] ;  /* 0x000008000e1b7fae */ /* 0x0003e2000b901c46 */
[----:B------:R-:W-:-:S03]  /*1060*/  IMAD.IADD R21, R18, 0x1, R21 ;  /* 0x0000000112157824 */ /* 0x000fc600078e0215 */
[----:B------:R1:W-:Y:S04]  /*1070*/  LDGSTS.E.BYPASS.128 [R25], [R14.64+-0x600] ;  /* 0x00000a000e197fae */ /* 0x0003e8000b901c46 */
[----:B------:R1:W-:Y:S04]  /*1080*/  LDGSTS.E.BYPASS.128 [R23], [R14.64+-0x400] ;  /* 0x00000c000e177fae */ /* 0x0003e8000b901c46 */
[----:B------:R1:W-:Y:S01]  /*1090*/  LDGSTS.E.BYPASS.128 [R21], [R14.64+-0x200] ;  /* 0x00000e000e157fae */ /* 0x0003e2000b901c46 */
[----:B------:R-:W-:Y:S05]  /*10a0*/  @!P2 BRA `(.L_x_3161) ;  /* 0xfffffcf00000a947 */ /* 0x000fea000383ffff */
.L_x_3160:
[----:B------:R-:W-:Y:S05]  /*10b0*/  BSYNC B1 ;  /* 0x0000000000017941 */ /* 0x000fea0003800000 */
.L_x_3159:
        /* <DEDUP_REMOVED lines=23> */
[----:B--2---:R-:W-:Y:S01]  /*1230*/  IADD3 R23, R20, R21, RZ ;  /* 0x0000001514177210 */ /* 0x004fe20007ffe0ff */
[--C-:B------:R-:W-:Y:S02]  /*1240*/  IMAD.IADD R27, R10, 0x1, R21.reuse ;  /* 0x000000010a1b7824 */ /* 0x100fe400078e0215 */
[--C-:B------:R-:W-:Y:S02]  /*1250*/  IMAD.IADD R25, R22, 0x1, R21.reuse ;  /* 0x0000000116197824 */ /* 0x100fe400078e0215 */
[----:B------:R-:W-:Y:S01]  /*1260*/  IMAD.IADD R21, R18, 0x1, R21 ;  /* 0x0000000112157824 */ /* 0x000fe200078e0215 */
[----:B------:R3:W-:Y:S01]  /*1270*/  LDGSTS.E.BYPASS.128 [R27], [R16.64+-0x800] ;  /* 0x00000800101b7fae */ /* 0x0007e2000b901c46 */
[----:B------:R-:W-:-:S03]  /*1280*/  IMAD.X R13, RZ, RZ, R13, P2 ;  /* 0x000000ffff0d7224 */ /* 0x000fc600010e060d */
[----:B------:R3:W-:Y:S04]  /*1290*/  LDGSTS.E.BYPASS.128 [R25], [R16.64+-0x600] ;  /* 0x00000a0010197fae */ /* 0x0007e8000b901c46 */
[----:B------:R3:W-:Y:S04]  /*12a0*/  LDGSTS.E.BYPASS.128 [R23], [R16.64+-0x400] ;  /* 0x00000c0010177fae */ /* 0x0007e8000b901c46 */
[----:B------:R3:W-:Y:S02]  /*12b0*/  LDGSTS.E.BYPASS.128 [R21], [R16.64+-0x200] ;  /* 0x00000e0010157fae */ /* 0x0007e4000b901c46 */
.L_x_3163:
[----:B------:R-:W-:Y:S05]  /*12c0*/  BSYNC B1 ;  /* 0x0000000000017941 */ /* 0x000fea0003800000 */
.L_x_3162:
[----:B------:R-:W-:-:S13]  /*12d0*/  ISETP.LT.OR P0, PT, R19, R26, P0 ;  /* 0x0000001a1300720c */ /* 0x000fda0000701670 */
[----:B------:R-:W-:Y:S05]  /*12e0*/  @!P0 BRA `(.L_x_3155) ;  /* 0x000000d000008947 */ /* 0x000fea0003800000 */
[----:B---3--:R-:W-:Y:S01]  /*12f0*/  IADD3 R14, P0, R11, R24, RZ ;  /* 0x000000180b0e7210 */ /* 0x008fe20007f1e0ff */
        /* <DEDUP_REMOVED lines=12> */
.L_x_3155:
[----:B------:R-:W-:Y:S05]  /*13c0*/  BSYNC B0 ;  /* 0x0000000000007941 */ /* 0x000fea0003800000 */
.L_x_3154:
[----:B------:R-:W0:Y:S01]  /*13d0*/  LDGDEPBAR ;  /* 0x00000000000079af */ /* 0x000e220000000000 */
[----:B------:R-:W-:-:S04]  /*13e0*/  DEPBAR.LE SB0, 0x1 ;  /* 0x000080400000791a */ /* 0x000fc80000000000 */
[----:B------:R-:W-:Y:S05]  /*13f0*/  @!P1 EXIT ;  /* 0x000000000000994d */ /* 0x000fea0003800000 */
[----:B-1---5:R-:W-:Y:S02]  /*1400*/  IMAD.SHL.U32 R11, R5, 0x2, RZ ;  /* 0x00000002050b7824 */ /* 0x022fe400078e00ff */
[----:B---3--:R-:W-:-:S04]  /*1410*/  IMAD.MOV.U32 R14, RZ, RZ, 0x2 ;  /* 0x00000002ff0e7424 */ /* 0x008fc800078e00ff */
        /* <DEDUP_REMOVED lines=11> */
[----:B------:R-:W-:Y:S01]  /*14d0*/  IMAD.SHL.U32 R10, R5, 0x4, RZ ;  /* 0x00000004050a7824 */ /* 0x000fe200078e00ff */
[----:B-1----:R-:W-:Y:S01]  /*14e0*/  IADD3 R21, RZ, -R13, RZ ;  /* 0x8000000dff157210 */ /* 0x002fe20007ffe0ff */
[----:B------:R-:W-:-:S04]  /*14f0*/  IMAD.MOV.U32 R12, RZ, RZ, RZ ;  /* 0x000000ffff0c7224 */ /* 0x000fc800078e00ff */
[----:B------:R-:W-:Y:S01]  /*1500*/  IMAD.MOV.U32 R23, RZ, RZ, R21 ;  /* 0x000000ffff177224 */ /* 0x000fe200078e0015 */
[----:B------:R-:W-:-:S03]  /*1510*/  IADD3 R21, R10, 0x2, RZ ;  /* 0x000000020a157810 */ /* 0x000fc60007ffe0ff */
[----:B----4-:R-:W-:Y:S01]  /*1520*/  IMAD R15, R23, R16, RZ ;  /* 0x00000010170f7224 */ /* 0x010fe200078e02ff */
[----:B------:R-:W-:-:S03]  /*1530*/  IABS R14, R21 ;  /* 0x00000015000e7213 */ /* 0x000fc60000000000 */
[----:B------:R-:W-:-:S06]  /*1540*/  IMAD.HI.U32 R13, R13, R15, R12 ;  /* 0x0000000f0d0d7227 */ /* 0x000fcc00078e000c */
        /* <DEDUP_REMOVED lines=8> */
[----:B------:R-:W-:-:S09]  /*15d0*/  LEA.HI R2, R0, c[0x0][0x19c], RZ, 0x1 ;  /* 0x0000670000027a11 */ /* 0x000fd200078f08ff */
        /* <DEDUP_REMOVED lines=8> */
[----:B------:R-:W-:-:S04]  /*1660*/  IMAD.MOV.U32 R14, RZ, RZ, c[0x0][0x168] ;  /* 0x00005a00ff0e7624 */ /* 0x000fc800078e00ff */
[----:B------:R-:W-:Y:S01]  /*1670*/  @!P0 LOP3.LUT R21, RZ, c[0x0][0x19c], RZ, 0x33, !PT ;  /* 0x00006700ff158a12 */ /* 0x000fe200078e33ff */
[----:B------:R-:W-:Y:S01]  /*1680*/  IMAD R8, R8, 0x200, R11 ;  /* 0x0000020008087824 */ /* 0x000fe200078e020b */
[----:B------:R-:W-:Y:S01]  /*1690*/  IADD3 R13, R3, UR4, R10 ;  /* 0x00000004030d7c10 */ /* 0x000fe2000fffe00a */
[----:B------:R-:W-:Y:S01]  /*16a0*/  IMAD.MOV.U32 R11, RZ, RZ, RZ ;  /* 0x000000ffff0b7224 */ /* 0x000fe200078e00ff */
[----:B------:R-:W-:Y:S01]  /*16b0*/  SHF.R.S32.HI R16, RZ, 0x2, R16 ;  /* 0x00000002ff107819 */ /* 0x000fe20000011410 */
[----:B------:R-:W-:Y:S02]  /*16c0*/  IMAD R14, R14, 0x40, R7 ;  /* 0x000000400e0e7824 */ /* 0x000fe400078e0207 */
[----:B------:R-:W-:Y:S01]  /*16d0*/  IMAD R12, R9, c[0x0][0x19c], R0 ;  /* 0x00006700090c7a24 */ /* 0x000fe200078e0200 */
[----:B--2---:R-:W-:Y:S01]  /*16e0*/  HADD2.F32 R15, -RZ, R19.H0_H0 ;  /* 0x20000013ff0f7230 */ /* 0x004fe20000004100 */
[----:B------:R-:W-:Y:S01]  /*16f0*/  SHF.R.U32.HI R19, RZ, 0x1, R21 ;  /* 0x00000001ff137819 */ /* 0x000fe20000011615 */
[----:B---3--:R-:W-:-:S02]  /*1700*/  HADD2.F32 R17, -RZ, R17.H0_H0 ;  /* 0x20000011ff117230 */ /* 0x008fc40000004100 */
[----:B------:R-:W-:Y:S02]  /*1710*/  HADD2.F32 R18, -RZ, R18.H0_H0 ;  /* 0x20000012ff127230 */ /* 0x000fe40000004100 */
[----:B------:R-:W-:Y:S02]  /*1720*/  HADD2.F32 R20, -RZ, R20.H0_H0 ;  /* 0x20000014ff147230 */ /* 0x000fe40000004100 */
.L_x_3174:
        /* <DEDUP_REMOVED lines=8> */
.L_x_3175:
        /* <DEDUP_REMOVED lines=9> */
.L_x_3176:
        /* <DEDUP_REMOVED lines=13> */
.L_x_3167:
[----:B------:R-:W-:Y:S05]  /*1910*/  BSYNC B0 ;  /* 0x0000000000007941 */ /* 0x000fea0003800000 */
.L_x_3166:
        /* <DEDUP_REMOVED lines=8> */
[----:B-1----:R-:W-:Y:S05]  /*19a0*/  CALL.REL.NOINC `($__internal_172_$__cuda_sm70_warpsync) ;  /* 0x0000070000007944 */ /* 0x002fea0003c00000 */
.L_x_3170:
[----:B------:R-:W-:-:S06]  /*19b0*/  NOP ;  /* 0x0000000000007918 */ /* 0x000fcc0000000000 */
[----:B------:R-:W-:Y:S05]  /*19c0*/  BRA.DIV ~URZ, `(.L_x_3171) ;  /* 0x000005b27f007947 */ /* 0x000fea000b800000 */
[----:B-1----:R1:W2:Y:S02]  /*19d0*/  SHFL.BFLY PT, R23, R21, R16, 0x1f ;  /* 0x0c001f1015177589 */ /* 0x0022a400000e0000 */
.L_x_3177:
        /* <DEDUP_REMOVED lines=25> */
[----:B------:R-:W-:-:S05]  /*1b70*/  IMAD R3, R9, c[0x0][0x19c], R3 ;  /* 0x0000670009037a24 */ /* 0x000fca00078e0203 */
[----:B------:R-:W2:Y:S04]  /*1b80*/  LDS R2, [R2.X4] ;  /* 0x0000000002027984 */ /* 0x000ea80000004800 */
[----:B------:R-:W3:Y:S01]  /*1b90*/  LDS R24, [R3.X4] ;  /* 0x0000000003187984 */ /* 0x000ee20000004800 */
[----:B--2---:R-:W-:-:S04]  /*1ba0*/  FMUL.FTZ R23, R23, R2 ;  /* 0x0000000217177220 */ /* 0x004fc80000410000 */
[----:B-1-3--:R-:W-:Y:S01]  /*1bb0*/  FFMA.FTZ R21, R21, R24, R23 ;  /* 0x0000001815157223 */ /* 0x00afe20000010017 */
[----:B------:R-:W-:Y:S05]  /*1bc0*/  BRA.DIV ~URZ, `(.L_x_3172) ;  /* 0x000004327f007947 */ /* 0x000fea000b800000 */
[----:B------:R1:W2:Y:S02]  /*1bd0*/  SHFL.BFLY PT, R25, R22, R16, 0x1f ;  /* 0x0c001f1016197589 */ /* 0x0002a400000e0000 */
.L_x_3178:
        /* <DEDUP_REMOVED lines=8> */
[----:B------:R-:W-:Y:S01]  /*1c60*/  IMAD.MOV.U32 R3, RZ, RZ, -0x1 ;  /* 0xffffffffff037424 */ /* 0x000fe200078e00ff */
[----:B------:R-:W-:Y:S02]  /*1c70*/  MOV R2, 0x1c90 ;  /* 0x00001c9000027802 */ /* 0x000fe40000000f00 */
[----:B------:R-:W-:Y:S05]  /*1c80*/  CALL.REL.NOINC `($__internal_172_$__cuda_sm70_warpsync) ;  /* 0x0000042000007944 */ /* 0x000fea0003c00000 */
.L_x_3173:
[----:B------:R-:W-:-:S06]  /*1c90*/  NOP ;  /* 0x0000000000007918 */ /* 0x000fcc0000000000 */
.L_x_3169:
[----:B------:R-:W-:Y:S05]  /*1ca0*/  BSYNC B0 ;  /* 0x0000000000007941 */ /* 0x000fea0003800000 */
.L_x_3168:
        /* <DEDUP_REMOVED lines=13> */
[----:B-12---:R-:W-:Y:S05]  /*1d80*/  @!P0 BRA `(.L_x_3174) ;  /* 0xfffff9a000008947 */ /* 0x006fea000383ffff */
[----:B------:R-:W-:Y:S05]  /*1d90*/  EXIT ;  /* 0x000000000000794d */ /* 0x000fea0003800000 */
.L_x_3164:
[----:B------:R-:W-:Y:S01]  /*1da0*/  IMAD.MOV.U32 R26, RZ, RZ, 0x10 ;  /* 0x00000010ff1a7424 */ /* 0x000fe200078e00ff */
[----:B------:R-:W-:Y:S01]  /*1db0*/  MOV R2, 0x1df0 ;  /* 0x00001df000027802 */ /* 0x000fe20000000f00 */
[----:B------:R-:W-:Y:S02]  /*1dc0*/  IMAD.MOV.U32 R25, RZ, RZ, 0x1f ;  /* 0x0000001fff197424 */ /* 0x000fe400078e00ff */
[----:B------:R-:W-:Y:S02]  /*1dd0*/  IMAD.MOV.U32 R24, RZ, RZ, -0x1 ;  /* 0xffffffffff187424 */ /* 0x000fe400078e00ff */
[----:B------:R-:W-:Y:S05]  /*1de0*/  CALL.REL.NOINC `($__internal_171_$__cuda_sm70_shflsync_bfly_p) ;  /* 0x0000028000007944 */ /* 0x000fea0003c00000 */
[----:B-12---:R-:W-:Y:S05]  /*1df0*/  BRA `(.L_x_3175) ;  /* 0xfffff9b000007947 */ /* 0x006fea000383ffff */
.L_x_3165:
[----:B------:R-:W-:Y:S01]  /*1e00*/  MOV R26, 0x8 ;  /* 0x00000008001a7802 */ /* 0x000fe20000000f00 */
[----:B------:R-:W-:Y:S01]  /*1e10*/  IMAD.MOV.U32 R25, RZ, RZ, 0x1f ;  /* 0x0000001fff197424 */ /* 0x000fe200078e00ff */
[----:B------:R-:W-:Y:S01]  /*1e20*/  MOV R2, 0x1e50 ;  /* 0x00001e5000027802 */ /* 0x000fe20000000f00 */
[----:B------:R-:W-:Y:S02]  /*1e30*/  IMAD.MOV.U32 R24, RZ, RZ, -0x1 ;  /* 0xffffffffff187424 */ /* 0x000fe400078e00ff */
[----:B------:R-:W-:Y:S05]  /*1e40*/  CALL.REL.NOINC `($__internal_171_$__cuda_sm70_shflsync_bfly_p) ;  /* 0x0000022000007944 */ /* 0x000fea0003c00000 */
[----:B-12---:R-:W-:Y:S01]  /*1e50*/  FADD.FTZ R23, R23, R25 ;  /* 0x0000001917177221 */ /* 0x006fe20000010000 */
[----:B------:R-:W-:Y:S01]  /*1e60*/  HFMA2.MMA R25, -RZ, RZ, 0, 1.847743988037109375e-06 ;  /* 0x0000001fff197435 */ /* 0x000fe200000001ff */
[----:B------:R-:W-:Y:S01]  /*1e70*/  IMAD.MOV.U32 R26, RZ, RZ, 0x4 ;  /* 0x00000004ff1a7424 */ /* 0x000fe200078e00ff */
[----:B------:R-:W-:Y:S01]  /*1e80*/  MOV R2, 0x1eb0 ;  /* 0x00001eb000027802 */ /* 0x000fe20000000f00 */
[----:B------:R-:W-:-:S03]  /*1e90*/  IMAD.MOV.U32 R24, RZ, RZ, -0x1 ;  /* 0xffffffffff187424 */ /* 0x000fc600078e00ff */
[----:B------:R-:W-:Y:S05]  /*1ea0*/  CALL.REL.NOINC `($__internal_171_$__cuda_sm70_shflsync_bfly_p) ;  /* 0x000001c000007944 */ /* 0x000fea0003c00000 */
[----:B-12---:R-:W-:Y:S01]  /*1eb0*/  FADD.FTZ R23, R23, R25 ;  /* 0x0000001917177221 */ /* 0x006fe20000010000 */
[----:B------:R-:W-:Y:S01]  /*1ec0*/  MOV R24, 0xffffffff ;  /* 0xffffffff00187802 */ /* 0x000fe20000000f00 */
[----:B------:R-:W-:Y:S01]  /*1ed0*/  IMAD.MOV.U32 R26, RZ, RZ, 0x2 ;  /* 0x00000002ff1a7424 */ /* 0x000fe200078e00ff */
[----:B------:R-:W-:Y:S01]  /*1ee0*/  MOV R2, 0x1f10 ;  /* 0x00001f1000027802 */ /* 0x000fe20000000f00 */
[----:B------:R-:W-:-:S02]  /*1ef0*/  IMAD.MOV.U32 R25, RZ, RZ, 0x1f ;  /* 0x0000001fff197424 */ /* 0x000fc400078e00ff */
[----:B------:R-:W-:Y:S05]  /*1f00*/  CALL.REL.NOINC `($__internal_171_$__cuda_sm70_shflsync_bfly_p) ;  /* 0x0000016000007944 */ /* 0x000fea0003c00000 */
[----:B-12---:R-:W-:Y:S01]  /*1f10*/  FADD.FTZ R23, R23, R25 ;  /* 0x0000001917177221 */ /* 0x006fe20000010000 */
[----:B------:R-:W-:Y:S01]  /*1f20*/  MOV R2, 0x1f70 ;  /* 0x00001f7000027802 */ /* 0x000fe20000000f00 */
[----:B------:R-:W-:-:S02]  /*1f30*/  IMAD.MOV.U32 R26, RZ, RZ, 0x1 ;  /* 0x00000001ff1a7424 */ /* 0x000fc400078e00ff */
[----:B------:R-:W-:Y:S02]  /*1f40*/  IMAD.MOV.U32 R25, RZ, RZ, 0x1f ;  /* 0x0000001fff197424 */ /* 0x000fe400078e00ff */
[----:B------:R-:W-:Y:S02]  /*1f50*/  IMAD.MOV.U32 R24, RZ, RZ, -0x1 ;  /* 0xffffffffff187424 */ /* 0x000fe400078e00ff */
[----:B------:R-:W-:Y:S05]  /*1f60*/  CALL.REL.NOINC `($__internal_171_$__cuda_sm70_shflsync_bfly_p) ;  /* 0x0000010000007944 */ /* 0x000fea0003c00000 */
[----:B-12---:R-:W-:Y:S05]  /*1f70*/  BRA `(.L_x_3176) ;  /* 0xfffff8c000007947 */ /* 0x006fea000383ffff */
.L_x_3171:
[----:B-1----:R-:W-:Y:S01]  /*1f80*/  MOV R23, R21 ;  /* 0x0000001500177202 */ /* 0x002fe20000000f00 */
[----:B------:R-:W-:Y:S01]  /*1f90*/  IMAD.MOV.U32 R26, RZ, RZ, R16 ;  /* 0x000000ffff1a7224 */ /* 0x000fe200078e0010 */
[----:B------:R-:W-:Y:S01]  /*1fa0*/  MOV R2, 0x1fe0 ;  /* 0x00001fe000027802 */ /* 0x000fe20000000f00 */
[----:B------:R-:W-:Y:S02]  /*1fb0*/  IMAD.MOV.U32 R25, RZ, RZ, 0x1f ;  /* 0x0000001fff197424 */ /* 0x000fe400078e00ff */
[----:B------:R-:W-:Y:S02]  /*1fc0*/  IMAD.MOV.U32 R24, RZ, RZ, -0x1 ;  /* 0xffffffffff187424 */ /* 0x000fe400078e00ff */
[----:B------:R-:W-:Y:S05]  /*1fd0*/  CALL.REL.NOINC `($__internal_171_$__cuda_sm70_shflsync_bfly_p) ;  /* 0x0000009000007944 */ /* 0x000fea0003c00000 */
[----:B-12---:R-:W-:Y:S01]  /*1fe0*/  MOV R23, R25 ;  /* 0x0000001900177202 */ /* 0x006fe20000000f00 */
[----:B------:R-:W-:Y:S05]  /*1ff0*/  BRA `(.L_x_3177) ;  /* 0xfffff9e000007947 */ /* 0x000fea000383ffff */
.L_x_3172:
[----:B------:R-:W-:Y:S01]  /*2000*/  IMAD.MOV.U32 R23, RZ, RZ, R22 ;  /* 0x000000ffff177224 */ /* 0x000fe200078e0016 */
[----:B------:R-:W-:Y:S01]  /*2010*/  MOV R24, 0xffffffff ;  /* 0xffffffff00187802 */ /* 0x000fe20000000f00 */
[----:B------:R-:W-:Y:S01]  /*2020*/  IMAD.MOV.U32 R26, RZ, RZ, R16 ;  /* 0x000000ffff1a7224 */ /* 0x000fe200078e0010 */
[----:B------:R-:W-:Y:S01]  /*2030*/  MOV R2, 0x2060 ;  /* 0x0000206000027802 */ /* 0x000fe20000000f00 */
[----:B------:R-:W-:-:S02]  /*2040*/  IMAD.MOV.U32 R25, RZ, RZ, 0x1f ;  /* 0x0000001fff197424 */ /* 0x000fc400078e00ff */
[----:B------:R-:W-:Y:S05]  /*2050*/  CALL.REL.NOINC `($__internal_171_$__cuda_sm70_shflsync_bfly_p) ;  /* 0x0000001000007944 */ /* 0x000fea0003c00000 */
[----:B-12---:R-:W-:Y:S05]  /*2060*/  BRA `(.L_x_3178) ;  /* 0xfffffb7000007947 */ /* 0x006fea000383ffff */
        .weak           $__internal_171_$__cuda_sm70_shflsync_bfly_p
        .type           $__internal_171_$__cuda_sm70_shflsync_bfly_p,@function
        .size           $__internal_171_$__cuda_sm70_shflsync_bfly_p,($__internal_172_$__cuda_sm70_warpsync - $__internal_171_$__cuda_sm70_shflsync_bfly_p)
$__internal_171_$__cuda_sm70_shflsync_bfly_p:
[----:B------:R-:W-:Y:S01]  /*2070*/  IMAD.MOV.U32 R3, RZ, RZ, 0x0 ;  /* 0x00000000ff037424 */ /* 0x000fe200078e00ff */
[----:B------:R-:W-:Y:S04]  /*2080*/  WARPSYNC R24 ;  /* 0x0000001800007348 */ /* 0x000fe80003800000 */
[----:B------:R1:W2:Y:S01]  /*2090*/  SHFL.BFLY PT, R25, R23, R26, R25 ;  /* 0x0c00001a17197389 */ /* 0x0002a200000e0019 */
[----:B------:R-:W-:Y:S05]  /*20a0*/  RET.REL.NODEC R2 `(_ZN12tensorrt_llm7kernels32fusedQKNormRopeKernelNTokenHeadsIN3c104HalfEfLi64ELb0ELi8EEEvPviiifPKvS6_S6_PKlii) ;  /* 0xffffdf5002007950 */ /* 0x000fea0003c3ffff */
        .weak           $__internal_172_$__cuda_sm70_warpsync
        .type           $__internal_172_$__cuda_sm70_warpsync,@function
        .size           $__internal_172_$__cuda_sm70_warpsync,(.L_x_3808 - $__internal_172_$__cuda_sm70_warpsync)
$__internal_172_$__cuda_sm70_warpsync:
[----:B------:R-:W-:Y:S04]  /*20b0*/  WARPSYNC R3 ;  /* 0x0000000300007348 */ /* 0x000fe80003800000 */
[----:B------:R-:W-:-:S04]  /*20c0*/  IMAD.MOV.U32 R3, RZ, RZ, 0x0 ;  /* 0x00000000ff037424 */ /* 0x000fc800078e00ff */
[----:B------:R-:W-:Y:S05]  /*20d0*/  RET.REL.NODEC R2 `(_ZN12tensorrt_llm7kernels32fusedQKNormRopeKernelNTokenHeadsIN3c104HalfEfLi64ELb0ELi8EEEvPviiifPKvS6_S6_PKlii) ;  /* 0xffffdf2002007950 */ /* 0x000fea0003c3ffff */
.L_x_3179:
        /* <DEDUP_REMOVED lines=10> */
.L_x_3808:


//--------------------- .text._ZN12tensorrt_llm7kernels32fusedQKNormRopeKernelNTokenHeadsIN3c104HalfEfLi64ELb1ELi8EEEvPviiifPKvS6_S6_PKlii --------------------------
	.section	.text._ZN12tensorrt_llm7kernels32fusedQKNormRopeKernelNTokenHeadsIN3c104HalfEfLi64ELb1ELi8EEEvPviiifPKvS6_S6_PKlii,"ax",@progbits
	.sectioninfo	@"SHI_REGISTERS=32"
	.align	128
        .global         _ZN12tensorrt_llm7kernels32fusedQKNormRopeKernelNTokenHeadsIN3c104HalfEfLi64ELb1ELi8EEEvPviiifPKvS6_S6_PKlii
        .type           _ZN12tensorrt_llm7kernels32fusedQKNormRopeKernelNTokenHeadsIN3c104HalfEfLi64ELb1ELi8EEEvPviiifPKvS6_S6_PKlii,@function
        .size           _ZN12tensorrt_llm7kernels32fusedQKNormRopeKernelNTokenHeadsIN3c104HalfEfLi64ELb1ELi8EEEvPviiifPKvS6_S6_PKlii,(.L_x_3809 - _ZN12tensorrt_llm7kernels32fusedQKNormRopeKernelNTokenHeadsIN3c104HalfEfLi64ELb1ELi8EEEvPviiifPKvS6_S6_PKlii)
        .other          _ZN12tensorrt_llm7kernels32fusedQKNormRopeKernelNTokenHeadsIN3c104HalfEfLi64ELb1ELi8EEEvPviiifPKvS6_S6_PKlii,@"STO_CUDA_ENTRY STV_DEFAULT"
_ZN12tensorrt_llm7kernels32fusedQKNormRopeKernelNTokenHeadsIN3c104HalfEfLi64ELb1ELi8EEEvPviiifPKvS6_S6_PKlii:
.text._ZN12tensorrt_llm7kernels32fusedQKNormRopeKernelNTokenHeadsIN3c104HalfEfLi64ELb1ELi8EEEvPviiifPKvS6_S6_PKlii:
        /* <DEDUP_REMOVED lines=73> */
[----:B------:R-:W-:-:S05]  /*0490*/  IMAD.MOV.U32 R20, RZ, RZ, RZ ;  /* 0x000000ffff147224 */ /* 0x000fca00078e00ff */
.L_x_3184:
[C---:B-1----:R-:W-:Y:S01]  /*04a0*/  IADD3 R13, R23.reuse, R20, RZ ;  /* 0x00000014170d7210 */ /* 0x042fe20007ffe0ff */
[----:B------:R-:W-:Y:S01]  /*04b0*/  IMAD R25, R20, 0x80, R19 ;  /* 0x0000008014197824 */ /* 0x000fe200078e0213 */
[--C-:B------:R-:W-:Y:S02]  /*04c0*/  IADD3 R11, R23, 0x1, R20.reuse ;  /* 0x00000001170b7810 */ /* 0x100fe40007ffe014 */
[----:B------:R-:W-:Y:S02]  /*04d0*/  ISETP.GE.AND P2, PT, R13, c[0x0][0x168], PT ;  /* 0x00005a000d007a0c */ /* 0x000fe40003f46270 */
[----:B------:R-:W-:Y:S02]  /*04e0*/  IADD3 R16, R23, 0x3, R20 ;  /* 0x0000000317107810 */ /* 0x000fe40007ffe014 */
[----:B------:R-:W-:-:S02]  /*04f0*/  SEL R10, RZ, c[0x0][0x168], !P2 ;  /* 0x00005a00ff0a7a07 */ /* 0x000fc40005000000 */
[----:B------:R-:W-:Y:S02]  /*0500*/  ISETP.GE.AND P3, PT, R11, c[0x0][0x168], PT ;  /* 0x00005a000b007a0c */ /* 0x000fe40003f66270 */
[----:B------:R-:W-:Y:S01]  /*0510*/  ISETP.GE.AND P5, PT, R16, c[0x0][0x168], PT ;  /* 0x00005a0010007a0c */ /* 0x000fe20003fa6270 */
[----:B------:R-:W-:Y:S01]  /*0520*/  IMAD.IADD R13, R13, 0x1, -R10 ;  /* 0x000000010d0d7824 */ /* 0x000fe200078e0a0a */
[----:B------:R-:W-:Y:S02]  /*0530*/  IADD3 R12, R23, 0x2, R20 ;  /* 0x00000002170c7810 */ /* 0x000fe40007ffe014 */
[----:B------:R-:W-:Y:S02]  /*0540*/  SEL R10, RZ, c[0x0][0x168], !P3 ;  /* 0x00005a00ff0a7a07 */ /* 0x000fe40005800000 */
[----:B------:R-:W-:Y:S02]  /*0550*/  SEL R17, RZ, c[0x0][0x168], !P5 ;  /* 0x00005a00ff117a07 */ /* 0x000fe40006800000 */
[----:B------:R-:W-:Y:S01]  /*0560*/  ISETP.GE.AND P4, PT, R12, c[0x0][0x168], PT ;  /* 0x00005a000c007a0c */ /* 0x000fe20003f86270 */
[----:B------:R-:W-:Y:S01]  /*0570*/  IMAD.IADD R10, R11, 0x1, -R10 ;  /* 0x000000010b0a7824 */ /* 0x000fe200078e0a0a */
[CC--:B------:R-:W-:Y:S01]  /*0580*/  SEL R14, R9.reuse, R22.reuse, !P2 ;  /* 0x00000016090e7207 */ /* 0x0c0fe20005000000 */
[----:B------:R-:W-:Y:S01]  /*0590*/  IMAD.IADD R11, R16, 0x1, -R17 ;  /* 0x00000001100b7824 */ /* 0x000fe200078e0a11 */
[----:B------:R-:W-:-:S02]  /*05a0*/  SEL R26, R9, R22, !P4 ;  /* 0x00000016091a7207 */ /* 0x000fc40006000000 */
[----:B------:R-:W-:Y:S01]  /*05b0*/  SEL R15, RZ, c[0x0][0x168], !P4 ;  /* 0x00005a00ff0f7a07 */ /* 0x000fe20006000000 */
[----:B------:R-:W-:Y:S01]  /*05c0*/  IMAD R14, R21, 0x2, R14 ;  /* 0x00000002150e7824 */ /* 0x000fe200078e020e */
[-C--:B------:R-:W-:Y:S01]  /*05d0*/  SEL R16, R9, R22.reuse, !P3 ;  /* 0x0000001609107207 */ /* 0x080fe20005800000 */
[----:B------:R-:W-:Y:S01]  /*05e0*/  IMAD R17, R21, 0x2, R26 ;  /* 0x0000000215117824 */ /* 0x000fe200078e021a */
[----:B------:R-:W-:Y:S02]  /*05f0*/  SEL R28, R9, R22, !P5 ;  /* 0x00000016091c7207 */ /* 0x000fe40006800000 */
[----:B------:R-:W-:Y:S01]  /*0600*/  IADD3 R12, R12, -R15, RZ ;  /* 0x8000000f0c0c7210 */ /* 0x000fe20007ffe0ff */
[C---:B------:R-:W-:Y:S01]  /*0610*/  IMAD R15, R21.reuse, 0x2, R16 ;  /* 0x00000002150f7824 */ /* 0x040fe200078e0210 */
[----:B------:R-:W-:Y:S01]  /*0620*/  LEA R28, R21, R28, 0x1 ;  /* 0x0000001c151c7211 */ /* 0x000fe200078e08ff */
[----:B------:R-:W-:Y:S01]  /*0630*/  IMAD.MOV.U32 R16, RZ, RZ, 0x2 ;  /* 0x00000002ff107424 */ /* 0x000fe200078e00ff */
[----:B------:R-:W-:Y:S01]  /*0640*/  LEA R13, R13, R14, 0x6 ;  /* 0x0000000e0d0d7211 */ /* 0x000fe200078e30ff */
[----:B------:R-:W-:Y:S01]  /*0650*/  IMAD R15, R10, 0x40, R15 ;  /* 0x000000400a0f7824 */ /* 0x000fe200078e020f */
[----:B------:R-:W-:Y:S01]  /*0660*/  LEA R17, R12, R17, 0x6 ;  /* 0x000000110c117211 */ /* 0x000fe200078e30ff */
[----:B------:R-:W-:Y:S01]  /*0670*/  IMAD R27, R11, 0x40, R28 ;  /* 0x000000400b1b7824 */ /* 0x000fe200078e021c */
[----:B------:R-:W-:Y:S01]  /*0680*/  IADD3 R24, R24, -0x4, RZ ;  /* 0xfffffffc18187810 */ /* 0x000fe20007ffe0ff */
[----:B------:R-:W-:Y:S01]  /*0690*/  IMAD.WIDE R10, R13, R16, c[0x0][0x160] ;  /* 0x000058000d0a7625 */ /* 0x000fe200078e0210 */
[----:B------:R-:W-:-:S02]  /*06a0*/  IADD3 R20, R20, 0x4, RZ ;  /* 0x0000000414147810 */ /* 0x000fc40007ffe0ff */
[----:B------:R-:W-:Y:S01]  /*06b0*/  ISETP.NE.AND P2, PT, R24, RZ, PT ;  /* 0x000000ff1800720c */ /* 0x000fe20003f45270 */
        /* <DEDUP_REMOVED lines=11> */
.L_x_3183:
[----:B------:R-:W-:Y:S05]  /*0770*/  BSYNC B1 ;  /* 0x0000000000017941 */ /* 0x000fea0003800000 */
.L_x_3182:
[----:B------:R-:W-:Y:S05]  /*0780*/  @!P0 BRA `(.L_x_3181) ;  /* 0x0000018000008947 */ /* 0x000fea0003800000 */
[----:B-1----:R-:W-:Y:S01]  /*0790*/  LEA R11, R18, R21, 0x8 ;  /* 0x00000015120b7211 */ /* 0x002fe200078e40ff */
[----:B------:R-:W-:Y:S01]  /*07a0*/  IMAD.MOV.U32 R14, RZ, RZ, 0x2 ;  /* 0x00000002ff0e7424 */ /* 0x000fe200078e00ff */
[----:B------:R-:W-:-:S02]  /*07b0*/  LEA R10, R21, UR4, 0x2 ;  /* 0x00000004150a7c11 */ /* 0x000fc4000f8e10ff */
[----:B------:R-:W-:Y:S01]  /*07c0*/  IADD3 R13, R23, R20, RZ ;  /* 0x00000014170d7210 */ /* 0x000fe20007ffe0ff */
[----:B------:R-:W-:Y:S02]  /*07d0*/  IMAD R11, R20, 0x20, R11 ;  /* 0x00000020140b7824 */ /* 0x000fe400078e020b */
[----:B------:R-:W-:-:S03]  /*07e0*/  IMAD.IADD R3, R3, 0x1, R10 ;  /* 0x0000000103037824 */ /* 0x000fc600078e020a */
[----:B------:R-:W-:Y:S01]  /*07f0*/  SHF.L.U32 R12, R11, 0x1, RZ ;  /* 0x000000010b0c7819 */ /* 0x000fe200000006ff */
[----:B------:R-:W-:Y:S02]  /*0800*/  IMAD R3, R20, 0x80, R3 ;  /* 0x0000008014037824 */ /* 0x000fe400078e0203 */
.L_x_3185:
        /* <DEDUP_REMOVED lines=16> */
.L_x_3181:
[----:B------:R-:W-:Y:S05]  /*0910*/  BSYNC B0 ;  /* 0x0000000000007941 */ /* 0x000fea0003800000 */
.L_x_3180:
[----:B------:R-:W-:Y:S01]  /*0920*/  MOV R3, c[0x0][0x19c] ;  /* 0x0000670000037a02 */ /* 0x000fe20000000f00 */
[----:B-1----:R-:W-:Y:S01]  /*0930*/  IMAD.MOV.U32 R10, RZ, RZ, 0x4 ;  /* 0x00000004ff0a7424 */ /* 0x002fe200078e00ff */
        /* <DEDUP_REMOVED lines=32> */
[----:B------:R-:W-:-:S03]  /*0b40*/  IMAD.SHL.U32 R15, R12, 0x4, RZ ;  /* 0x000000040c0f7824 */ /* 0x000fc600078e00ff */
.L_x_3190:
        /* <DEDUP_REMOVED lines=13> */
.L_x_3189:
[----:B------:R-:W-:Y:S05]  /*0c20*/  BSYNC B1 ;  /* 0x0000000000017941 */ /* 0x000fea0003800000 */
.L_x_3188:
        /* <DEDUP_REMOVED lines=10> */
[----:B------:R-:W-:Y:S01]  /*0cd0*/  IMAD.IADD R13, R17, 0x1, R9 ;  /* 0x00000001110d7824 */ /* 0x000fe200078e0209 */
[----:B------:R-:W-:Y:S01]  /*0ce0*/  MOV R9, R11 ;  /* 0x0000000b00097202 */ /* 0x000fe20000000f00 */
[----:B------:R-:W-:-:S03]  /*0cf0*/  IMAD.SHL.U32 R7, R7, 0x4, RZ ;  /* 0x0000000407077824 */ /* 0x000fc600078e00ff */
[----:B------:R-:W-:Y:S02]  /*0d00*/  LEA.HI.X R16, R16, c[0x0][0x18c], R13, 0x2, P0 ;  /* 0x0000630010107a11 */ /* 0x000fe400000f140d */
[----:B------:R-:W-:Y:S02]  /*0d10*/  PLOP3.LUT P0, PT, PT, PT, PT, 0x80, 0x0 ;  /* 0x000000000000781c */ /* 0x000fe40003f0f070 */
[C---:B------:R-:W-:Y:S02]  /*0d20*/  IADD3 R11, R7.reuse, 0x600, RZ ;  /* 0x00000600070b7810 */ /* 0x040fe40007ffe0ff */
[C---:B------:R-:W-:Y:S02]  /*0d30*/  IADD3 R17, R7.reuse, 0x400, RZ ;  /* 0x0000040007117810 */ /* 0x040fe40007ffe0ff */
[----:B------:R-:W-:Y:S01]  /*0d40*/  IADD3 R19, R7, 0x200, RZ ;  /* 0x0000020007137810 */ /* 0x000fe20007ffe0ff */
[----:B------:R-:W-:Y:S05]  /*0d50*/  @!P2 BRA `(.L_x_3192) ;  /* 0x000003300000a947 */ /* 0x000fea0003800000 */
[----:B------:R-:W-:Y:S02]  /*0d60*/  PLOP3.LUT P0, PT, PT, PT, PT, 0x8, 0x0 ;  /* 0x000000000000781c */ /* 0x000fe40003f0e170 */
[----:B------:R-:W-:-:S02]  /*0d70*/  IADD3 R20, R18, -0x180, RZ ;  /* 0xfffffe8012147810 */ /* 0x000fc40007ffe0ff */
.L_x_3193:
        /* <DEDUP_REMOVED lines=23> */
[----:B------:R-:W-:Y:S02]  /*0ef0*/  IADD3 R12, P2, R12, 0x2000, RZ ;  /* 0x000020000c0c7810 */ /* 0x000fe40007f5e0ff */
[----:B--2---:R-:W-:Y:S01]  /*0f00*/  IADD3 R22, R17, R28, RZ ;  /* 0x0000001c11167210 */ /* 0x004fe20007ffe0ff */
[----:B------:R-:W-:Y:S01]  /*0f10*/  IMAD.IADD R28, R11, 0x1, R28 ;  /* 0x000000010b1c7824 */ /* 0x000fe200078e021c */
[----:B------:R-:W-:Y:S02]  /*0f20*/  IADD3.X R13, RZ, R13, RZ, P2, !PT ;  /* 0x0000000dff0d7210 */ /* 0x000fe400017fe4ff */
[----:B---3--:R-:W-:Y:S01]  /*0f30*/  IADD3 R29, R19, R26, RZ ;  /* 0x0000001a131d7210 */ /* 0x008fe20007ffe0ff */
[----:B------:R1:W-:Y:S01]  /*0f40*/  LDGSTS.E.BYPASS.128 [R22], [R14.64+-0x400] ;  /* 0x00000c000e167fae */ /* 0x0003e2000b901c46 */
[----:B------:R-:W-:-:S03]  /*0f50*/  ISETP.GE.AND P2, PT, R27, R20, PT ;  /* 0x000000141b00720c */ /* 0x000fc60003f46270 */
[----:B------:R2:W-:Y:S04]  /*0f60*/  LDGSTS.E.BYPASS.128 [R28], [R14.64+-0x200] ;  /* 0x00000e000e1c7fae */ /* 0x0005e8000b901c46 */
[----:B------:R3:W-:Y:S04]  /*0f70*/  LDGSTS.E.BYPASS.128 [R24], [R14.64] ;  /* 0x000000000e187fae */ /* 0x0007e8000b901c46 */
[----:B------:R4:W-:Y:S01]  /*0f80*/  LDGSTS.E.BYPASS.128 [R29], [R14.64+0x200] ;  /* 0x000002000e1d7fae */ /* 0x0009e2000b901c46 */
[----:B-1----:R-:W-:Y:S01]  /*0f90*/  IMAD.IADD R22, R17, 0x1, R26 ;  /* 0x0000000111167824 */ /* 0x002fe200078e021a */
[----:B--2---:R-:W-:-:S04]  /*0fa0*/  IADD3 R28, R10, 0x1800, RZ ;  /* 0x000018000a1c7810 */ /* 0x004fc80007ffe0ff */
[----:B------:R1:W-:Y:S01]  /*0fb0*/  LDGSTS.E.BYPASS.128 [R22], [R14.64+0x400] ;  /* 0x000004000e167fae */ /* 0x0003e2000b901c46 */
[----:B------:R-:W-:Y:S01]  /*0fc0*/  IADD3 R10, P3, R10, 0x2000, RZ ;  /* 0x000020000a0a7810 */ /* 0x000fe20007f7e0ff */
[----:B---3--:R-:W-:Y:S02]  /*0fd0*/  IMAD.IADD R24, R19, 0x1, R28 ;  /* 0x0000000113187824 */ /* 0x008fe400078e021c */
[----:B----4-:R-:W-:Y:S02]  /*0fe0*/  IMAD.IADD R29, R11, 0x1, R26 ;  /* 0x000000010b1d7824 */ /* 0x010fe400078e021a */
[----:B------:R-:W-:Y:S02]  /*0ff0*/  IMAD.IADD R26, R7, 0x1, R28 ;  /* 0x00000001071a7824 */ /* 0x000fe400078e021c */
[----:B------:R-:W-:Y:S01]  /*1000*/  IMAD.X R9, RZ, RZ, R9, P3 ;  /* 0x000000ffff097224 */ /* 0x000fe200018e0609 */
        /* <DEDUP_REMOVED lines=8> */
.L_x_3192:
[----:B------:R-:W-:Y:S05]  /*1090*/  BSYNC B1 ;  /* 0x0000000000017941 */ /* 0x000fea0003800000 */
.L_x_3191:
[----:B-1----:R-:W-:Y:S01]  /*10a0*/  IADD3 R12, R18, -R27, RZ ;  /* 0x8000001b120c7210 */ /* 0x002fe20007ffe0ff */
        /* <DEDUP_REMOVED lines=10> */
[--C-:B------:R-:W-:Y:S01]  /*1150*/  IMAD.IADD R24, R7, 0x1, R26.reuse ;  /* 0x0000000107187824 */ /* 0x100fe200078e021a */
[----:B------:R-:W-:Y:S01]  /*1160*/  IADD3 R27, R27, 0x100, RZ ;  /* 0x000001001b1b7810 */ /* 0x000fe20007ffe0ff */
        /* <DEDUP_REMOVED lines=8> */
[C---:B-1----:R-:W-:Y:S01]  /*11f0*/  IMAD.IADD R29, R17.reuse, 0x1, R10 ;  /* 0x00000001111d7824 */ /* 0x042fe200078e020a */
[----:B------:R-:W-:Y:S02]  /*1200*/  IADD3 R10, P2, R10, 0x1000, RZ ;  /* 0x000010000a0a7810 */ /* 0x000fe40007f5e0ff */
[----:B--2---:R-:W-:Y:S02]  /*1210*/  IADD3 R20, R17, R26, RZ ;  /* 0x0000001a11147210 */ /* 0x004fe40007ffe0ff */
[----:B------:R1:W-:Y:S01]  /*1220*/  LDGSTS.E.BYPASS.128 [R29], [R12.64+0x400] ;  /* 0x000004000c1d7fae */ /* 0x0003e2000b901c46 */
[----:B------:R-:W-:-:S03]  /*1230*/  IMAD.X R9, RZ, RZ, R9, P2 ;  /* 0x000000ffff097224 */ /* 0x000fc600010e0609 */
[----:B------:R2:W-:Y:S04]  /*1240*/  LDGSTS.E.BYPASS.128 [R28], [R12.64+0x600] ;  /* 0x000006000c1c7fae */ /* 0x0005e8000b901c46 */
[----:B------:R2:W-:Y:S01]  /*1250*/  LDGSTS.E.BYPASS.128 [R24], [R14.64+-0x800] ;  /* 0x000008000e187fae */ /* 0x0005e2000b901c46 */
[----:B-1----:R-:W-:-:S03]  /*1260*/  IMAD.IADD R29, R11, 0x1, R26 ;  /* 0x000000010b1d7824 */ /* 0x002fc600078e021a */
[----:B------:R2:W-:Y:S04]  /*1270*/  LDGSTS.E.BYPASS.128 [R22], [R14.64+-0x600] ;  /* 0x00000a000e167fae */ /* 0x0005e8000b901c46 */
[----:B------:R2:W-:Y:S04]  /*1280*/  LDGSTS.E.BYPASS.128 [R20], [R14.64+-0x400] ;  /* 0x00000c000e147fae */ /* 0x0005e8000b901c46 */
[----:B------:R2:W-:Y:S02]  /*1290*/  LDGSTS.E.BYPASS.128 [R29], [R14.64+-0x200] ;  /* 0x00000e000e1d7fae */ /* 0x0005e4000b901c46 */
.L_x_3195:
[----:B------:R-:W-:Y:S05]  /*12a0*/  BSYNC B1 ;  /* 0x0000000000017941 */ /* 0x000fea0003800000 */
.L_x_3194:
[----:B------:R-:W-:-:S13]  /*12b0*/  ISETP.LT.OR P0, PT, R27, R18, P0 ;  /* 0x000000121b00720c */ /* 0x000fda0000701670 */
        /* <DEDUP_REMOVED lines=14> */
.L_x_3187:
[----:B------:R-:W-:Y:S05]  /*13a0*/  BSYNC B0 ;  /* 0x0000000000007941 */ /* 0x000fea0003800000 */
.L_x_3186:
[----:B------:R-:W0:Y:S01]  /*13b0*/  LDGDEPBAR ;  /* 0x00000000000079af */ /* 0x000e220000000000 */
[----:B------:R-:W-:-:S04]  /*13c0*/  DEPBAR.LE SB0, 0x1 ;  /* 0x000080400000791a */ /* 0x000fc80000000000 */
[----:B------:R-:W-:Y:S05]  /*13d0*/  @!P1 EXIT ;  /* 0x000000000000994d */ /* 0x000fea0003800000 */
[----:B-1---5:R-:W-:Y:S01]  /*13e0*/  HFMA2.MMA R11, -RZ, RZ, 0, 1.1920928955078125e-07 ;  /* 0x00000002ff0b7435 */ /* 0x022fe200000001ff */
[----:B--2---:R-:W-:-:S09]  /*13f0*/  IMAD.SHL.U32 R20, R21, 0x2, RZ ;  /* 0x0000000215147824 */ /* 0x004fd200078e00ff */
[----:B------:R-:W-:-:S04]  /*1400*/  IMAD.WIDE.U32 R12, R20, R11, c[0x0][0x178] ;  /* 0x00005e00140c7625 */ /* 0x000fc800078e000b */
[----:B------:R-:W-:Y:S01]  /*1410*/  IMAD.WIDE.U32 R10, R20, R11, c[0x0][0x180] ;  /* 0x00006000140a7625 */ /* 0x000fe200078e000b */
[----:B------:R1:W2:Y:S04]  /*1420*/  LDG.E.U16 R7, [R12.64] ;  /* 0x000000060c077981 */ /* 0x0002a8000c1e1500 */
[----:B------:R1:W3:Y:S04]  /*1430*/  LDG.E.U16 R22, [R12.64+0x2] ;  /* 0x000002060c167981 */ /* 0x0002e8000c1e1500 */
[----:B------:R2:W4:Y:S04]  /*1440*/  LDG.E.U16 R9, [R10.64] ;  /* 0x000000060a097981 */ /* 0x000528000c1e1500 */
[----:B------:R2:W4:Y:S01]  /*1450*/  LDG.E.U16 R24, [R10.64+0x2] ;  /* 0x000002060a187981 */ /* 0x000522000c1e1500 */
        /* <DEDUP_REMOVED lines=16> */
[----:B------:R-:W-:-:S02]  /*1560*/  LOP3.LUT R15, R0, 0x1, RZ, 0xc0, !PT ;  /* 0x00000001000f7812 */ /* 0x000fc400078ec0ff */
[----:B------:R-:W-:Y:S01]  /*1570*/  LEA R13, R13, R16, 0x6 ;  /* 0x000000100d0d7211 */ /* 0x000fe200078e30ff */
[----:B--2---:R-:W-:Y:S02]  /*1580*/  HADD2.F32 R10, -RZ, R7.H0_H0 ;  /* 0x20000007ff0a7230 */ /* 0x004fe40000004100 */
[----:B---3--:R-:W-:Y:S02]  /*1590*/  HADD2.F32 R11, -RZ, R22.H0_H0 ;  /* 0x20000016ff0b7230 */ /* 0x008fe40000004100 */
[----:B----4-:R-:W-:Y:S02]  /*15a0*/  HADD2.F32 R9, -RZ, R9.H0_H0 ;  /* 0x20000009ff097230 */ /* 0x010fe40000004100 */
[----:B------:R-:W-:Y:S02]  /*15b0*/  HADD2.F32 R8, -RZ, R24.H0_H0 ;  /* 0x20000018ff087230 */ /* 0x000fe40000004100 */
[----:B------:R-:W-:Y:S05]  /*15c0*/  @!P0 BRA `(.L_x_3197) ;  /* 0x0000065000008947 */ /* 0x000fea0003800000 */
[----:B------:R-:W-:Y:S01]  /*15d0*/  IMAD.IADD R7, R0, 0x1, -R15 ;  /* 0x0000000100077824 */ /* 0x000fe200078e0a0f */
[----:B------:R-:W-:-:S05]  /*15e0*/  MOV R14, RZ ;  /* 0x000000ff000e7202 */ /* 0x000fca0000000f00 */
.L_x_3204:
        /* <DEDUP_REMOVED lines=8> */
[--C-:B-1----:R-:W-:Y:S02]  /*1670*/  HADD2.F32 R4, -RZ, R2.reuse.H0_H0 ;  /* 0x20000002ff047230 */ /* 0x102fe40000004100 */
[----:B------:R-:W-:-:S03]  /*1680*/  HADD2.F32 R2, -RZ, R2.H1_H1 ;  /* 0x30000002ff027230 */ /* 0x000fc60000004100 */
[----:B------:R-:W-:-:S04]  /*1690*/  FFMA.FTZ R27, R4, R4, RZ ;  /* 0x00000004041b7223 */ /* 0x000fc800000100ff */
[----:B------:R-:W-:Y:S01]  /*16a0*/  FFMA.FTZ R27, R2, R2, R27 ;  /* 0x00000002021b7223 */ /* 0x000fe2000001001b */
[----:B------:R-:W-:Y:S05]  /*16b0*/  BRA.DIV ~URZ, `(.L_x_3198) ;  /* 0x000008d27f007947 */ /* 0x000fea000b800000 */
[----:B------:R1:W2:Y:S02]  /*16c0*/  SHFL.BFLY PT, R26, R27, 0x10, 0x1f ;  /* 0x0e001f001b1a7f89 */ /* 0x0002a400000e0000 */
.L_x_3209:
        /* <DEDUP_REMOVED lines=9> */
.L_x_3210:
        /* <DEDUP_REMOVED lines=11> */
.L_x_3201:
[----:B------:R-:W-:Y:S05]  /*1810*/  BSYNC B1 ;  /* 0x0000000000017941 */ /* 0x000fea0003800000 */
.L_x_3200:
[----:B------:R-:W3:Y:S01]  /*1820*/  @!P1 LDS R22, [R12] ;  /* 0x000000000c169984 */ /* 0x000ee20000000800 */
[C---:B--2---:R-:W-:Y:S01]  /*1830*/  FMUL.FTZ R27, R26.reuse, R27 ;  /* 0x0000001b1a1b7220 */ /* 0x044fe20000410000 */
[----:B------:R-:W-:Y:S01]  /*1840*/  LEA R3, R3, R0, 0x6 ;  /* 0x0000000003037211 */ /* 0x000fe200078e30ff */
[----:B------:R-:W-:Y:S01]  /*1850*/  FMUL.FTZ R25, R26, R25 ;  /* 0x000000191a197220 */ /* 0x000fe20000410000 */
[----:B------:R-:W2:Y:S01]  /*1860*/  @!P1 LDS R24, [R19.X4] ;  /* 0x0000000013189984 */ /* 0x000ea20000004800 */
[----:B------:R-:W-:Y:S01]  /*1870*/  FMUL.FTZ R27, R2, R27 ;  /* 0x0000001b021b7220 */ /* 0x000fe20000410000 */
[----:B------:R-:W-:Y:S01]  /*1880*/  IADD3 R5, R5, 0x1, RZ ;  /* 0x0000000105057810 */ /* 0x000fe20007ffe0ff */
[----:B------:R-:W-:Y:S01]  /*1890*/  FMUL.FTZ R25, R4, R25 ;  /* 0x0000001904197220 */ /* 0x000fe20000410000 */
[----:B------:R-:W4:Y:S01]  /*18a0*/  LDS R6, [R6+0x80] ;  /* 0x0000800006067984 */ /* 0x000f220000000800 */
[----:B------:R-:W-:Y:S01]  /*18b0*/  IMAD.MOV.U32 R2, RZ, RZ, 0x2 ;  /* 0x00000002ff027424 */ /* 0x000fe200078e00ff */
[----:B------:R-:W-:-:S03]  /*18c0*/  ISETP.GE.AND P0, PT, R5, c[0x0][0x168], PT ;  /* 0x00005a0005007a0c */ /* 0x000fc60003f06270 */
[----:B------:R-:W-:-:S04]  /*18d0*/  IMAD.WIDE R2, R3, R2, c[0x0][0x160] ;  /* 0x0000580003027625 */ /* 0x000fc800078e0202 */
[-C--:B---3--:R-:W-:Y:S02]  /*18e0*/  @!P1 FMUL.FTZ R0, R27, R22.reuse ;  /* 0x000000161b009220 */ /* 0x088fe40000410000 */
[C---:B------:R-:W-:Y:S02]  /*18f0*/  @!P1 FMUL.FTZ R22, R25.reuse, R22 ;  /* 0x0000001619169220 */ /* 0x040fe40000410000 */
[-C--:B--2---:R-:W-:Y:S02]  /*1900*/  @!P1 FFMA.FTZ R0, R25, R24.reuse, -R0 ;  /* 0x0000001819009223 */ /* 0x084fe40000010800 */
[----:B------:R-:W-:Y:S01]  /*1910*/  @!P1 FFMA.FTZ R27, R27, R24, R22 ;  /* 0x000000181b1b9223 */ /* 0x000fe20000010016 */
[----:B------:R-:W-:Y:S01]  /*1920*/  SEL R22, RZ, c[0x0][0x168], !P0 ;  /* 0x00005a00ff167a07 */ /* 0x000fe20004000000 */
[----:B------:R-:W-:Y:S01]  /*1930*/  @!P1 IMAD.MOV.U32 R25, RZ, RZ, R0 ;  /* 0x000000ffff199224 */ /* 0x000fe200078e0000 */
[--C-:B----4-:R-:W-:Y:S02]  /*1940*/  HADD2.F32 R0, -RZ, R6.reuse.H0_H0 ;  /* 0x20000006ff007230 */ /* 0x110fe40000004100 */
[----:B------:R-:W-:Y:S01]  /*1950*/  HADD2.F32 R4, -RZ, R6.H1_H1 ;  /* 0x30000006ff047230 */ /* 0x000fe20000004100 */
[----:B------:R-:W-:-:S02]  /*1960*/  IADD3 R5, R5, -R22, RZ ;  /* 0x8000001605057210 */ /* 0x000fc40007ffe0ff */
[----:B------:R-:W-:Y:S01]  /*1970*/  F2FP.PACK_AB R25, R27, R25 ;  /* 0x000000191b19723e */ /* 0x000fe200000000ff */
[----:B------:R-:W-:Y:S01]  /*1980*/  FFMA.FTZ R29, R0, R0, RZ ;  /* 0x00000000001d7223 */ /* 0x000fe200000100ff */
[----:B------:R-:W-:-:S03]  /*1990*/  SEL R27, R16, R13, !P0 ;  /* 0x0000000d101b7207 */ /* 0x000fc60004000000 */
[----:B------:R2:W-:Y:S02]  /*19a0*/  STG.E [R2.64], R25 ;  /* 0x0000001902007986 */ /* 0x0005e4000c101906 */
[----:B------:R-:W-:Y:S02]  /*19b0*/  IMAD.IADD R6, R20, 0x1, R27 ;  /* 0x0000000114067824 */ /* 0x000fe400078e021b */
[----:B------:R-:W-:Y:S01]  /*19c0*/  FFMA.FTZ R27, R4, R4, R29 ;  /* 0x00000004041b7223 */ /* 0x000fe2000001001d */
[----:B------:R-:W-:Y:S05]  /*19d0*/  BRA.DIV ~URZ, `(.L_x_3202) ;  /* 0x000007a27f007947 */ /* 0x000fea000b800000 */
[----:B------:R3:W4:Y:S02]  /*19e0*/  SHFL.BFLY PT, R26, R27, 0x10, 0x1f ;  /* 0x0e001f001b1a7f89 */ /* 0x00072400000e0000 */
.L_x_3211:
        /* <DEDUP_REMOVED lines=9> */
.L_x_3212:
[----:B------:R-:W4:Y:S01]  /*1a80*/  @!P1 LDS R3, [R12] ;  /* 0x000000000c039984 */ /* 0x000f220000000800 */
[----:B---3--:R-:W-:Y:S01]  /*1a90*/  FADD.FTZ R26, R26, R27 ;  /* 0x0000001b1a1a7221 */ /* 0x008fe20000010000 */
[----:B--2---:R-:W-:Y:S01]  /*1aa0*/  FSEL R27, R11, R8, !P0 ;  /* 0x000000080b1b7208 */ /* 0x004fe20004000000 */
[----:B------:R-:W-:Y:S01]  /*1ab0*/  IMAD.MOV.U32 R25, RZ, RZ, 0x3c800000 ;  /* 0x3c800000ff197424 */ /* 0x000fe200078e00ff */
[----:B------:R-:W2:Y:S01]  /*1ac0*/  @!P1 LDS R2, [R19.X4] ;  /* 0x0000000013029984 */ /* 0x000ea20000004800 */
[----:B------:R-:W-:Y:S01]  /*1ad0*/  LEA R5, R5, R6, 0x6 ;  /* 0x0000000605057211 */ /* 0x000fe200078e30ff */
[----:B------:R-:W-:Y:S01]  /*1ae0*/  IMAD.MOV.U32 R6, RZ, RZ, 0x2 ;  /* 0x00000002ff067424 */ /* 0x000fe200078e00ff */
[----:B------:R-:W-:Y:S01]  /*1af0*/  IADD3 R7, R7, -0x2, RZ ;  /* 0xfffffffe07077810 */ /* 0x000fe20007ffe0ff */
[----:B------:R-:W-:Y:S01]  /*1b00*/  FFMA.FTZ R26, R26, R25, c[0x0][0x174] ;  /* 0x00005d001a1a7623 */ /* 0x000fe20000010019 */
[----:B------:R-:W-:Y:S02]  /*1b10*/  FSEL R25, R10, R9, !P0 ;  /* 0x000000090a197208 */ /* 0x000fe40004000000 */
[----:B------:R-:W-:-:S02]  /*1b20*/  ISETP.NE.AND P0, PT, R7, RZ, PT ;  /* 0x000000ff0700720c */ /* 0x000fc40003f05270 */
[----:B------:R-:W-:Y:S01]  /*1b30*/  IADD3 R14, R14, 0x2, RZ ;  /* 0x000000020e0e7810 */ /* 0x000fe20007ffe0ff */
[----:B------:R-:W3:Y:S02]  /*1b40*/  MUFU.RSQ R26, R26 ;  /* 0x0000001a001a7308 */ /* 0x000ee40000001400 */
[C---:B---3--:R-:W-:Y:S02]  /*1b50*/  FMUL.FTZ R27, R26.reuse, R27 ;  /* 0x0000001b1a1b7220 */ /* 0x048fe40000410000 */
[----:B------:R-:W-:Y:S02]  /*1b60*/  FMUL.FTZ R25, R26, R25 ;  /* 0x000000191a197220 */ /* 0x000fe40000410000 */
[----:B------:R-:W-:Y:S02]  /*1b70*/  FMUL.FTZ R4, R4, R27 ;  /* 0x0000001b04047220 */ /* 0x000fe40000410000 */
[----:B------:R-:W-:Y:S02]  /*1b80*/  FMUL.FTZ R25, R0, R25 ;  /* 0x0000001900197220 */ /* 0x000fe40000410000 */
[----:B----4-:R-:W-:-:S02]  /*1b90*/  @!P1 FMUL.FTZ R0, R4, R3 ;  /* 0x0000000304009220 */ /* 0x010fc40000410000 */
[C---:B------:R-:W-:Y:S02]  /*1ba0*/  @!P1 FMUL.FTZ R3, R25.reuse, R3 ;  /* 0x0000000319039220 */ /* 0x040fe40000410000 */
[-C--:B--2---:R-:W-:Y:S02]  /*1bb0*/  @!P1 FFMA.FTZ R0, R25, R2.reuse, -R0 ;  /* 0x0000000219009223 */ /* 0x084fe40000010800 */
[----:B------:R-:W-:Y:S02]  /*1bc0*/  @!P1 FFMA.FTZ R4, R4, R2, R3 ;  /* 0x0000000204049223 */ /* 0x000fe40000010003 */
[----:B------:R-:W-:Y:S02]  /*1bd0*/  @!P1 IMAD.MOV.U32 R25, RZ, RZ, R0 ;  /* 0x000000ffff199224 */ /* 0x000fe400078e0000 */
[----:B------:R-:W-:-:S03]  /*1be0*/  IMAD.WIDE R2, R5, R6, c[0x0][0x160] ;  /* 0x0000580005027625 */ /* 0x000fc600078e0206 */
[----:B------:R-:W-:-:S05]  /*1bf0*/  F2FP.PACK_AB R25, R4, R25 ;  /* 0x000000190419723e */ /* 0x000fca00000000ff */
[----:B------:R2:W-:Y:S02]  /*1c00*/  STG.E [R2.64], R25 ;  /* 0x0000001902007986 */ /* 0x0005e4000c101906 */
[----:B-12---:R-:W-:Y:S05]  /*1c10*/  @P0 BRA `(.L_x_3204) ;  /* 0xfffff9d000000947 */ /* 0x006fea000383ffff */
.L_x_3197:
[----:B------:R-:W-:Y:S05]  /*1c20*/  BSYNC B0 ;  /* 0x0000000000007941 */ /* 0x000fea0003800000 */
.L_x_3196:
[----:B------:R-:W-:-:S13]  /*1c30*/  ISETP.NE.AND P0, PT, R15, RZ, PT ;  /* 0x000000ff0f00720c */ /* 0x000fda0003f05270 */
[----:B------:R-:W-:Y:S05]  /*1c40*/  @!P0 EXIT ;  /* 0x000000000000894d */ /* 0x000fea0003800000 */
[----:B------:R-:W-:Y:S01]  /*1c50*/  LEA R17, R14, R17, 0x7 ;  /* 0x000000110e117211 */ /* 0x000fe200078e38ff */
[----:B------:R-:W-:-:S05]  /*1c60*/  IMAD.IADD R3, R23, 0x1, R14 ;  /* 0x0000000117037824 */ /* 0x000fca00078e020e */
[----:B------:R-:W1:Y:S01]  /*1c70*/  LDS R17, [R17] ;  /* 0x0000000011117984 */ /* 0x000e620000000800 */
[----:B------:R-:W-:-:S04]  /*1c80*/  ISETP.GE.AND P1, PT, R3, c[0x0][0x168], PT ;  /* 0x00005a0003007a0c */ /* 0x000fc80003f26270 */
[----:B------:R-:W-:Y:S02]  /*1c90*/  SEL R13, R16, R13, !P1 ;  /* 0x0000000d100d7207 */ /* 0x000fe40004800000 */
[----:B------:R-:W-:-:S03]  /*1ca0*/  SEL R4, RZ, c[0x0][0x168], !P1 ;  /* 0x00005a00ff047a07 */ /* 0x000fc60004800000 */
[----:B------:R-:W-:Y:S01]  /*1cb0*/  IMAD.IADD R20, R20, 0x1, R13 ;  /* 0x0000000114147824 */ /* 0x000fe200078e020d */
[----:B------:R-:W-:Y:S01]  /*1cc0*/  IADD3 R3, R3, -R4, RZ ;  /* 0x8000000403037210 */ /* 0x000fe20007ffe0ff */
[--C-:B-1----:R-:W-:Y:S02]  /*1cd0*/  HADD2.F32 R0, -RZ, R17.reuse.H0_H0 ;  /* 0x20000011ff007230 */ /* 0x102fe40000004100 */
[----:B------:R-:W-:-:S03]  /*1ce0*/  HADD2.F32 R2, -RZ, R17.H1_H1 ;  /* 0x30000011ff027230 */ /* 0x000fc60000004100 */
[----:B------:R-:W-:-:S04]  /*1cf0*/  FFMA.FTZ R5, R0, R0, RZ ;  /* 0x0000000000057223 */ /* 0x000fc800000100ff */
[----:B------:R-:W-:Y:S01]  /*1d00*/  FFMA.FTZ R27, R2, R2, R5 ;  /* 0x00000002021b7223 */ /* 0x000fe20000010005 */
[----:B------:R-:W-:Y:S05]  /*1d10*/  BRA.DIV ~URZ, `(.L_x_3205) ;  /* 0x000006427f007947 */ /* 0x000fea000b800000 */
[----:B------:R1:W2:Y:S02]  /*1d20*/  SHFL.BFLY PT, R26, R27, 0x10, 0x1f ;  /* 0x0e001f001b1a7f89 */ /* 0x0002a400000e0000 */
.L_x_3213:
        /* <DEDUP_REMOVED lines=9> */
.L_x_3214:
[----:B------:R-:W-:Y:S01]  /*1dc0*/  ISETP.NE.AND P0, PT, R14, RZ, PT ;  /* 0x000000ff0e00720c */ /* 0x000fe20003f05270 */
[----:B------:R-:W-:Y:S01]  /*1dd0*/  BSSY B0, `(.L_x_3207) ;  /* 0x0000004000007945 */ /* 0x000fe20003800000 */
[----:B------:R-:W-:-:S11]  /*1de0*/  ISETP.GE.AND P2, PT, R21, R18, PT ;  /* 0x000000121500720c */ /* 0x000fd60003f46270 */
[----:B------:R-:W-:Y:S05]  /*1df0*/  @P0 BRA `(.L_x_3208) ;  /* 0x0000001000000947 */ /* 0x000fea0003800000 */
[----:B------:R-:W-:-:S04]  /*1e00*/  DEPBAR.LE SB0, 0x0 ;  /* 0x000080000000791a */ /* 0x000fc80000000000 */
.L_x_3208:
[----:B------:R-:W-:Y:S05]  /*1e10*/  BSYNC B0 ;  /* 0x0000000000007941 */ /* 0x000fea0003800000 */
.L_x_3207:
[----:B------:R-:W3:Y:S01]  /*1e20*/  @!P2 LDS R12, [R12] ;  /* 0x000000000c0ca984 */ /* 0x000ee20000000800 */
[----:B------:R-:W-:Y:S01]  /*1e30*/  IMAD.MOV.U32 R5, RZ, RZ, 0x3c800000 ;  /* 0x3c800000ff057424 */ /* 0x000fe200078e00ff */
[----:B------:R-:W-:Y:S01]  /*1e40*/  FSEL R11, R11, R8, !P1 ;  /* 0x000000080b0b7208 */ /* 0x000fe20004800000 */
[----:B--2---:R-:W-:Y:S01]  /*1e50*/  FADD.FTZ R26, R26, R27 ;  /* 0x0000001b1a1a7221 */ /* 0x004fe20000010000 */
[----:B------:R-:W2:Y:S01]  /*1e60*/  @!P2 LDS R19, [R19.X4] ;  /* 0x000000001313a984 */ /* 0x000ea20000004800 */
[----:B------:R-:W-:Y:S01]  /*1e70*/  FSEL R9, R10, R9, !P1 ;  /* 0x000000090a097208 */ /* 0x000fe20004800000 */
[----:B------:R-:W-:Y:S01]  /*1e80*/  IMAD R3, R3, 0x40, R20 ;  /* 0x0000004003037824 */ /* 0x000fe200078e0214 */
[----:B------:R-:W-:Y:S01]  /*1e90*/  MOV R4, 0x2 ;  /* 0x0000000200047802 */ /* 0x000fe20000000f00 */
        /* <DEDUP_REMOVED lines=9> */
[----:B------:R-:W-:Y:S02]  /*1f30*/  @!P2 FFMA.FTZ R11, R11, R19, R12 ;  /* 0x000000130b0ba223 */ /* 0x000fe4000001000c */
[----:B------:R-:W-:Y:S02]  /*1f40*/  @!P2 IMAD.MOV.U32 R0, RZ, RZ, R2 ;  /* 0x000000ffff00a224 */ /* 0x000fe400078e0002 */
[----:B------:R-:W-:-:S03]  /*1f50*/  IMAD.WIDE R2, R3, R4, c[0x0][0x160] ;  /* 0x0000580003027625 */ /* 0x000fc600078e0204 */
[----:B------:R-:W-:-:S05]  /*1f60*/  F2FP.PACK_AB R11, R11, R0 ;  /* 0x000000000b0b723e */ /* 0x000fca00000000ff */
[----:B------:R-:W-:Y:S01]  /*1f70*/  STG.E [R2.64], R11 ;  /* 0x0000000b02007986 */ /* 0x000fe2000c101906 */
[----:B------:R-:W-:Y:S05]  /*1f80*/  EXIT ;  /* 0x000000000000794d */ /* 0x000fea0003800000 */
.L_x_3198:
[----:B------:R-:W-:Y:S01]  /*1f90*/  HFMA2.MMA R25, -RZ, RZ, 0, 1.847743988037109375e-06 ;  /* 0x0000001fff197435 */ /* 0x000fe200000001ff */
[----:B------:R-:W-:Y:S01]  /*1fa0*/  IMAD.MOV.U32 R26, RZ, RZ, 0x10 ;  /* 0x00000010ff1a7424 */ /* 0x000fe200078e00ff */
[----:B------:R-:W-:Y:S01]  /*1fb0*/  MOV R22, 0x1fe0 ;  /* 0x00001fe000167802 */ /* 0x000fe20000000f00 */
[----:B------:R-:W-:-:S03]  /*1fc0*/  IMAD.MOV.U32 R24, RZ, RZ, -0x1 ;  /* 0xffffffffff187424 */ /* 0x000fc600078e00ff */
[----:B------:R-:W-:Y:S05]  /*1fd0*/  CALL.REL.NOINC `($__internal_173_$__cuda_sm70_shflsync_bfly_p) ;  /* 0x0000056000007944 */ /* 0x000fea0003c00000 */
[----:B--2---:R-:W-:Y:S05]  /*1fe0*/  BRA `(.L_x_3209) ;  /* 0xfffff6e000007947 */ /* 0x004fea000383ffff */
.L_x_3199:
[----:B------:R-:W-:Y:S01]  /*1ff0*/  IMAD.MOV.U32 R26, RZ, RZ, 0x8 ;  /* 0x00000008ff1a7424 */ /* 0x000fe200078e00ff */
[----:B------:R-:W-:Y:S01]  /*2000*/  MOV R25, 0x1f ;  /* 0x0000001f00197802 */ /* 0x000fe20000000f00 */
[----:B------:R-:W-:Y:S01]  /*2010*/  IMAD.MOV.U32 R24, RZ, RZ, -0x1 ;  /* 0xffffffffff187424 */ /* 0x000fe200078e00ff */
[----:B------:R-:W-:Y:S02]  /*2020*/  MOV R22, 0x2040 ;  /* 0x0000204000167802 */ /* 0x000fe40000000f00 */
[----:B------:R-:W-:Y:S05]  /*2030*/  CALL.REL.NOINC `($__internal_173_$__cuda_sm70_shflsync_bfly_p) ;  /* 0x0000050000007944 */ /* 0x000fea0003c00000 */
[----:B------:R-:W-:Y:S01]  /*2040*/  HFMA2.MMA R25, -RZ, RZ, 0, 1.847743988037109375e-06 ;  /* 0x0000001fff197435 */ /* 0x000fe200000001ff */
[----:B--2---:R-:W-:Y:S01]  /*2050*/  FADD.FTZ R27, R27, R26 ;  /* 0x0000001a1b1b7221 */ /* 0x004fe20000010000 */
[----:B------:R-:W-:Y:S01]  /*2060*/  MOV R22, 0x20a0 ;  /* 0x000020a000167802 */ /* 0x000fe20000000f00 */
[----:B------:R-:W-:-:S02]  /*2070*/  IMAD.MOV.U32 R26, RZ, RZ, 0x4 ;  /* 0x00000004ff1a7424 */ /* 0x000fc400078e00ff */
[----:B------:R-:W-:Y:S02]  /*2080*/  IMAD.MOV.U32 R24, RZ, RZ, -0x1 ;  /* 0xffffffffff187424 */ /* 0x000fe400078e00ff */
[----:B------:R-:W-:Y:S05]  /*2090*/  CALL.REL.NOINC `($__internal_173_$__cuda_sm70_shflsync_bfly_p) ;  /* 0x000004a000007944 */ /* 0x000fea0003c00000 */
[----:B--2---:R-:W-:Y:S01]  /*20a0*/  FADD.FTZ R27, R27, R26 ;  /* 0x0000001a1b1b7221 */ /* 0x004fe20000010000 */
[----:B------:R-:W-:Y:S01]  /*20b0*/  MOV R25, 0x1f ;  /* 0x0000001f00197802 */ /* 0x000fe20000000f00 */
[----:B------:R-:W-:Y:S01]  /*20c0*/  IMAD.MOV.U32 R26, RZ, RZ, 0x2 ;  /* 0x00000002ff1a7424 */ /* 0x000fe200078e00ff */
[----:B------:R-:W-:Y:S01]  /*20d0*/  MOV R22, 0x2100 ;  /* 0x0000210000167802 */ /* 0x000fe20000000f00 */
[----:B------:R-:W-:Y:S02]  /*20e0*/  IMAD.MOV.U32 R24, RZ, RZ, -0x1 ;  /* 0xffffffffff187424 */ /* 0x000fe400078e00ff */
[----:B------:R-:W-:Y:S05]  /*20f0*/  CALL.REL.NOINC `($__internal_173_$__cuda_sm70_shflsync_bfly_p) ;  /* 0x0000044000007944 */ /* 0x000fea0003c00000 */
[----:B--2---:R-:W-:Y:S01]  /*2100*/  FADD.FTZ R28, R27, R26 ;  /* 0x0000001a1b1c7221 */ /* 0x004fe20000010000 */
[----:B------:R-:W-:Y:S01]  /*2110*/  HFMA2.MMA R25, -RZ, RZ, 0, 1.847743988037109375e-06 ;  /* 0x0000001fff197435 */ /* 0x000fe200000001ff */
[----:B------:R-:W-:Y:S01]  /*2120*/  IMAD.MOV.U32 R26, RZ, RZ, 0x1 ;  /* 0x00000001ff1a7424 */ /* 0x000fe200078e00ff */
[----:B------:R-:W-:Y:S01]  /*2130*/  MOV R22, 0x2170 ;  /* 0x0000217000167802 */ /* 0x000fe20000000f00 */
[----:B------:R-:W-:Y:S02]  /*2140*/  IMAD.MOV.U32 R24, RZ, RZ, -0x1 ;  /* 0xffffffffff187424 */ /* 0x000fe400078e00ff */
[----:B------:R-:W-:-:S02]  /*2150*/  IMAD.MOV.U32 R27, RZ, RZ, R28 ;  /* 0x000000ffff1b7224 */ /* 0x000fc400078e001c */
[----:B------:R-:W-:Y:S05]  /*2160*/  CALL.REL.NOINC `($__internal_173_$__cuda_sm70_shflsync_bfly_p) ;  /* 0x000003d000007944 */ /* 0x000fea0003c00000 */
[----:B--2---:R-:W-:Y:S05]  /*2170*/  BRA `(.L_x_3210) ;  /* 0xfffff5e000007947 */ /* 0x004fea000383ffff */
.L_x_3202:
[----:B------:R-:W-:Y:S01]  /*2180*/  MOV R26, 0x10 ;  /* 0x00000010001a7802 */ /* 0x000fe20000000f00 */
[----:B--2---:R-:W-:Y:S01]  /*2190*/  IMAD.MOV.U32 R25, RZ, RZ, 0x1f ;  /* 0x0000001fff197424 */ /* 0x004fe200078e00ff */
[----:B------:R-:W-:Y:S01]  /*21a0*/  MOV R22, 0x21d0 ;  /* 0x000021d000167802 */ /* 0x000fe20000000f00 */
[----:B------:R-:W-:-:S02]  /*21b0*/  IMAD.MOV.U32 R24, RZ, RZ, -0x1 ;  /* 0xffffffffff187424 */ /* 0x000fc400078e00ff */
[----:B-1----:R-:W-:Y:S05]  /*21c0*/  CALL.REL.NOINC `($__internal_173_$__cuda_sm70_shflsync_bfly_p) ;  /* 0x0000037000007944 */ /* 0x002fea0003c00000 */
[----:B--2---:R-:W-:Y:S05]  /*21d0*/  BRA `(.L_x_3211) ;  /* 0xfffff81000007947 */ /* 0x004fea000383ffff */
.L_x_3203:
[----:B------:R-:W-:Y:S01]  /*21e0*/  HFMA2.MMA R26, -RZ, RZ, 0, 4.76837158203125e-07 ;  /* 0x00000008ff1a7435 */ /* 0x000fe200000001ff */
[----:B--2---:R-:W-:Y:S01]  /*21f0*/  IMAD.MOV.U32 R25, RZ, RZ, 0x1f ;  /* 0x0000001fff197424 */ /* 0x004fe200078e00ff */
[----:B------:R-:W-:Y:S01]  /*2200*/  MOV R22, 0x2230 ;  /* 0x0000223000167802 */ /* 0x000fe20000000f00 */
[----:B------:R-:W-:-:S03]  /*2210*/  IMAD.MOV.U32 R24, RZ, RZ, -0x1 ;  /* 0xffffffffff187424 */ /* 0x000fc600078e00ff */
[----:B-1----:R-:W-:Y:S05]  /*2220*/  CALL.REL.NOINC `($__internal_173_$__cuda_sm70_shflsync_bfly_p) ;  /* 0x0000031000007944 */ /* 0x002fea0003c00000 */
[----:B--2---:R-:W-:Y:S01]  /*2230*/  FADD.FTZ R27, R27, R26 ;  /* 0x0000001a1b1b7221 */ /* 0x004fe20000010000 */
[----:B------:R-:W-:Y:S01]  /*2240*/  MOV R26, 0x4 ;  /* 0x00000004001a7802 */ /* 0x000fe20000000f00 */
[----:B------:R-:W-:Y:S01]  /*2250*/  IMAD.MOV.U32 R25, RZ, RZ, 0x1f ;  /* 0x0000001fff197424 */ /* 0x000fe200078e00ff */
[----:B------:R-:W-:Y:S01]  /*2260*/  MOV R22, 0x2290 ;  /* 0x0000229000167802 */ /* 0x000fe20000000f00 */
[----:B------:R-:W-:-:S02]  /*2270*/  IMAD.MOV.U32 R24, RZ, RZ, -0x1 ;  /* 0xffffffffff187424 */ /* 0x000fc400078e00ff */
[----:B------:R-:W-:Y:S05]  /*2280*/  CALL.REL.NOINC `($__internal_173_$__cuda_sm70_shflsync_bfly_p) ;  /* 0x000002b000007944 */ /* 0x000fea0003c00000 */
[----:B--2---:R-:W-:Y:S01]  /*2290*/  FADD.FTZ R27, R27, R26 ;  /* 0x0000001a1b1b7221 */ /* 0x004fe20000010000 */
[----:B------:R-:W-:Y:S01]  /*22a0*/  HFMA2.MMA R26, -RZ, RZ, 0, 1.1920928955078125e-07 ;  /* 0x00000002ff1a7435 */ /* 0x000fe200000001ff */
[----:B------:R-:W-:Y:S01]  /*22b0*/  IMAD.MOV.U32 R25, RZ, RZ, 0x1f ;  /* 0x0000001fff197424 */ /* 0x000fe200078e00ff */
[----:B------:R-:W-:Y:S01]  /*22c0*/  MOV R22, 0x22f0 ;  /* 0x000022f000167802 */ /* 0x000fe20000000f00 */
[----:B------:R-:W-:-:S03]  /*22d0*/  IMAD.MOV.U32 R24, RZ, RZ, -0x1 ;  /* 0xffffffffff187424 */ /* 0x000fc600078e00ff */
[----:B------:R-:W-:Y:S05]  /*22e0*/  CALL.REL.NOINC `($__internal_173_$__cuda_sm70_shflsync_bfly_p) ;  /* 0x0000025000007944 */ /* 0x000fea0003c00000 */
[----:B--2---:R-:W-:Y:S01]  /*22f0*/  FADD.FTZ R27, R27, R26 ;  /* 0x0000001a1b1b7221 */ /* 0x004fe20000010000 */
[----:B------:R-:W-:Y:S01]  /*2300*/  MOV R26, 0x1 ;  /* 0x00000001001a7802 */ /* 0x000fe20000000f00 */
[----:B------:R-:W-:Y:S01]  /*2310*/  IMAD.MOV.U32 R25, RZ, RZ, 0x1f ;  /* 0x0000001fff197424 */ /* 0x000fe200078e00ff */
[----:B------:R-:W-:Y:S01]  /*2320*/  MOV R22, 0x2350 ;  /* 0x0000235000167802 */ /* 0x000fe20000000f00 */
[----:B------:R-:W-:-:S02]  /*2330*/  IMAD.MOV.U32 R24, RZ, RZ, -0x1 ;  /* 0xffffffffff187424 */ /* 0x000fc400078e00ff */
[----:B------:R-:W-:Y:S05]  /*2340*/  CALL.REL.NOINC `($__internal_173_$__cuda_sm70_shflsync_bfly_p) ;  /* 0x000001f000007944 */ /* 0x000fea0003c00000 */
[----:B--2---:R-:W-:Y:S05]  /*2350*/  BRA `(.L_x_3212) ;  /* 0xfffff72000007947 */ /* 0x004fea000383ffff */
.L_x_3205:
[----:B------:R-:W-:Y:S01]  /*2360*/  HFMA2.MMA R26, -RZ, RZ, 0, 9.5367431640625e-07 ;  /* 0x00000010ff1a7435 */ /* 0x000fe200000001ff */
[----:B------:R-:W-:Y:S01]  /*2370*/  IMAD.MOV.U32 R25, RZ, RZ, 0x1f ;  /* 0x0000001fff197424 */ /* 0x000fe200078e00ff */
[----:B------:R-:W-:Y:S01]  /*2380*/  MOV R22, 0x23b0 ;  /* 0x000023b000167802 */ /* 0x000fe20000000f00 */
[----:B------:R-:W-:-:S03]  /*2390*/  IMAD.MOV.U32 R24, RZ, RZ, -0x1 ;  /* 0xffffffffff187424 */ /* 0x000fc600078e00ff */
[----:B------:R-:W-:Y:S05]  /*23a0*/  CALL.REL.NOINC `($__internal_173_$__cuda_sm70_shflsync_bfly_p) ;  /* 0x0000019000007944 */ /* 0x000fea0003c00000 */
[----:B--2---:R-:W-:Y:S05]  /*23b0*/  BRA `(.L_x_3213) ;  /* 0xfffff97000007947 */ /* 0x004fea000383ffff */
.L_x_3206:
[----:B------:R-:W-:Y:S01]  /*23c0*/  MOV R26, 0x8 ;  /* 0x00000008001a7802 */ /* 0x000fe20000000f00 */
[----:B------:R-:W-:Y:S01]  /*23d0*/  IMAD.MOV.U32 R25, RZ, RZ, 0x1f ;  /* 0x0000001fff197424 */ /* 0x000fe200078e00ff */
[----:B------:R-:W-:Y:S01]  /*23e0*/  MOV R22, 0x2410 ;  /* 0x0000241000167802 */ /* 0x000fe20000000f00 */
[----:B------:R-:W-:-:S02]  /*23f0*/  IMAD.MOV.U32 R24, RZ, RZ, -0x1 ;  /* 0xffffffffff187424 */ /* 0x000fc400078e00ff */
[----:B------:R-:W-:Y:S05]  /*2400*/  CALL.REL.NOINC `($__internal_173_$__cuda_sm70_shflsync_bfly_p) ;  /* 0x0000013000007944 */ /* 0x000fea0003c00000 */
[----:B--2---:R-:W-:Y:S01]  /*2410*/  FADD.FTZ R27, R27, R26 ;  /* 0x0000001a1b1b7221 */ /* 0x004fe20000010000 */
[----:B------:R-:W-:Y:S01]  /*2420*/  HFMA2.MMA R26, -RZ, RZ, 0, 2.384185791015625e-07 ;  /* 0x00000004ff1a7435 */ /* 0x000fe200000001ff */
        /* <DEDUP_REMOVED lines=10> */
[----:B--2---:R-:W-:Y:S01]  /*24d0*/  FADD.FTZ R27, R27, R26 ;  /* 0x0000001a1b1b7221 */ /* 0x004fe20000010000 */
[----:B------:R-:W-:Y:S01]  /*24e0*/  HFMA2.MMA R26, -RZ, RZ, 0, 5.9604644775390625e-08 ;  /* 0x00000001ff1a7435 */ /* 0x000fe200000001ff */
[----:B------:R-:W-:Y:S01]  /*24f0*/  IMAD.MOV.U32 R25, RZ, RZ, 0x1f ;  /* 0x0000001fff197424 */ /* 0x000fe200078e00ff */
[----:B------:R-:W-:Y:S01]  /*2500*/  MOV R22, 0x2530 ;  /* 0x0000253000167802 */ /* 0x000fe20000000f00 */
[----:B------:R-:W-:-:S03]  /*2510*/  IMAD.MOV.U32 R24, RZ, RZ, -0x1 ;  /* 0xffffffffff187424 */ /* 0x000fc600078e00ff */
[----:B------:R-:W-:Y:S05]  /*2520*/  CALL.REL.NOINC `($__internal_173_$__cuda_sm70_shflsync_bfly_p) ;  /* 0x0000001000007944 */ /* 0x000fea0003c00000 */
[----:B--2---:R-:W-:Y:S05]  /*2530*/  BRA `(.L_x_3214) ;  /* 0xfffff88000007947 */ /* 0x004fea000383ffff */
        .weak           $__internal_173_$__cuda_sm70_shflsync_bfly_p
        .type           $__internal_173_$__cuda_sm70_shflsync_bfly_p,@function
        .size           $__internal_173_$__cuda_sm70_shflsync_bfly_p,(.L_x_3809 - $__internal_173_$__cuda_sm70_shflsync_bfly_p)
$__internal_173_$__cuda_sm70_shflsync_bfly_p:
[----:B------:R-:W-:Y:S04]  /*2540*/  WARPSYNC R24 ;  /* 0x0000001800007348 */ /* 0x000fe80003800000 */
[----:B------:R1:W2:Y:S02]  /*2550*/  SHFL.BFLY PT, R26, R27, R26, R25 ;  /* 0x0c00001a1b1a7389 */ /* 0x0002a400000e0019 */
[----:B-1----:R-:W-:Y:S01]  /*2560*/  MOV R24, R22 ;  /* 0x0000001600187202 */ /* 0x002fe20000000f00 */
[----:B------:R-:W-:-:S04]  /*2570*/  IMAD.MOV.U32 R25, RZ, RZ, 0x0 ;  /* 0x00000000ff197424 */ /* 0x000fc800078e00ff */
[----:B------:R-:W-:Y:S05]  /*2580*/  RET.REL.NODEC R24 `(_ZN12tensorrt_llm7kernels32fusedQKNormRopeKernelNTokenHeadsIN3c104HalfEfLi64ELb1ELi8EEEvPviiifPKvS6_S6_PKlii) ;  /* 0xffffda7018007950 */ /* 0x000fea0003c3ffff */
.L_x_3215:
        /* <DEDUP_REMOVED lines=15> */
.L_x_3809:


//--------------------- .text._ZN12tensorrt_llm7kernels32fusedQKNormRopeKernelNTokenHeadsIN3c104HalfEfLi256ELb0ELi4EEEvPviiifPKvS6_S6_PKlii --------------------------
	.section	.text._ZN12tensorrt_llm7kernels32fusedQKNormRopeKernelNTokenHeadsIN3c104HalfEfLi256ELb0ELi4EEEvPviiifPKvS6_S6_PKlii,"ax",@progbits
	.sectioninfo	@"SHI_REGISTERS=56"
	.align	128
        .global         _ZN12tensorrt_llm7kernels32fusedQKNormRopeKernelNTokenHeadsIN3c104HalfEfLi256ELb0ELi4EEEvPviiifPKvS6_S6_PKlii
        .type           _ZN12tensorrt_llm7kernels32fusedQKNormRopeKernelNTokenHeadsIN3c104HalfEfLi256ELb0ELi4EEEvPviiifPKvS6_S6_PKlii,@function
        .size           _ZN12tensorrt_llm7kernels32fusedQKNormRopeKernelNTokenHeadsIN3c104HalfEfLi256ELb0ELi4EEEvPviiifPKvS6_S6_PKlii,(.L_x_3811 - _ZN12tensorrt_llm7kernels32fusedQKNormRopeKernelNTokenHeadsIN3c104HalfEfLi256ELb0ELi4EEEvPviiifPKvS6_S6_PKlii)
        .other          _ZN12tensorrt_llm7kernels32fusedQKNormRopeKernelNTokenHeadsIN3c104HalfEfLi256ELb0ELi4EEEvPviiifPKvS6_S6_PKlii,@"STO_CUDA_ENTRY STV_DEFAULT"
_ZN12tensorrt_llm7kernels32fusedQKNormRopeKernelNTokenHeadsIN3c104HalfEfLi256ELb0ELi4EEEvPviiifPKvS6_S6_PKlii:
.text._ZN12tensorrt_llm7kernels32fusedQKNormRopeKernelNTokenHeadsIN3c104HalfEfLi256ELb0ELi4EEEvPviiifPKvS6_S6_PKlii:
        /* <DEDUP_REMOVED lines=74> */
.L_x_3220:
        /* <DEDUP_REMOVED lines=45> */
.L_x_3219:
[----:B------:R-:W-:Y:S05]  /*0770*/  BSYNC B1 ;  /* 0x0000000000017941 */ /* 0x000fea0003800000 */
.L_x_3218:
        /* <DEDUP_REMOVED lines=9> */
.L_x_3221:
        /* <DEDUP_REMOVED lines=16> */
.L_x_3217:
[----:B------:R-:W-:Y:S05]  /*0910*/  BSYNC B0 ;  /* 0x0000000000007941 */ /* 0x000fea0003800000 */
.L_x_3216:
        /* <DEDUP_REMOVED lines=36> */
.L_x_3226:
        /* <DEDUP_REMOVED lines=13> */
.L_x_3225:
[----:B------:R-:W-:Y:S05]  /*0c30*/  BSYNC B1 ;  /* 0x0000000000017941 */ /* 0x000fea0003800000 */
.L_x_3224:
        /* <DEDUP_REMOVED lines=22> */
.L_x_3229:
        /* <DEDUP_REMOVED lines=49> */
.L_x_3228:
[----:B------:R-:W-:Y:S05]  /*10b0*/  BSYNC B1 ;  /* 0x0000000000017941 */ /* 0x000fea0003800000 */
.L_x_3227:
        /* <DEDUP_REMOVED lines=32> */
.L_x_3231:
[----:B------:R-:W-:Y:S05]  /*12c0*/  BSYNC B1 ;  /* 0x0000000000017941 */ /* 0x000fea0003800000 */
.L_x_3230:
        /* <DEDUP_REMOVED lines=15> */
.L_x_3223:
[----:B------:R-:W-:Y:S05]  /*13c0*/  BSYNC B0 ;  /* 0x0000000000007941 */ /* 0x000fea0003800000 */
.L_x_3222:
        /* <DEDUP_REMOVED lines=162> */
.L_x_3242:
        /* <DEDUP_REMOVED lines=20> */
.L_x_3243:
        /* <DEDUP_REMOVED lines=9> */
.L_x_3244:
        /* <DEDUP_REMOVED lines=31> */
.L_x_3235:
[----:B------:R-:W-:Y:S05]  /*21b0*/  BSYNC B0 ;  /* 0x0000000000007941 */ /* 0x000fea0003800000 */
.L_x_3234:
        /* <DEDUP_REMOVED lines=8> */
[----:B------:R-:W-:Y:S05]  /*2240*/  CALL.REL.NOINC `($__internal_175_$__cuda_sm70_warpsync) ;  /* 0x00000fe000007944 */ /* 0x000fea0003c00000 */
.L_x_3238:
[----:B------:R-:W-:-:S06]  /*2250*/  NOP ;  /* 0x0000000000007918 */ /* 0x000fcc0000000000 */
[----:B------:R-:W-:Y:S05]  /*2260*/  BRA.DIV ~URZ, `(.L_x_3239) ;  /* 0x000009627f007947 */ /* 0x000fea000b800000 */
[----:B------:R-:W-:-:S05]  /*2270*/  IMAD.U32 R13, RZ, RZ, UR5 ;  /* 0x00000005ff0d7e24 */ /* 0x000fca000f8e00ff */
[----:B------:R1:W2:Y:S02]  /*2280*/  SHFL.BFLY PT, R46, R38, R13, 0x1f ;  /* 0x0c001f0d262e7589 */ /* 0x0002a400000e0000 */
.L_x_3245:
        /* <DEDUP_REMOVED lines=85> */
.L_x_3246:
        /* <DEDUP_REMOVED lines=10> */
[----:B------:R-:W-:Y:S05]  /*2880*/  CALL.REL.NOINC `($__internal_175_$__cuda_sm70_warpsync) ;  /* 0x000009a000007944 */ /* 0x000fea0003c00000 */
.L_x_3241:
[----:B------:R-:W-:-:S06]  /*2890*/  NOP ;  /* 0x0000000000007918 */ /* 0x000fcc0000000000 */
.L_x_3237:
[----:B------:R-:W-:Y:S05]  /*28a0*/  BSYNC B0 ;  /* 0x0000000000007941 */ /* 0x000fea0003800000 */
.L_x_3236:
        /* <DEDUP_REMOVED lines=19> */
.L_x_3232:
[----:B------:R-:W-:Y:S01]  /*29e0*/  HFMA2.MMA R47, -RZ, RZ, 0, 9.5367431640625e-07 ;  /* 0x00000010ff2f7435 */ /* 0x000fe200000001ff */
[----:B------:R-:W-:Y:S01]  /*29f0*/  IMAD.MOV.U32 R46, RZ, RZ, 0x1f ;  /* 0x0000001fff2e7424 */ /* 0x000fe200078e00ff */
[----:B------:R-:W-:Y:S01]  /*2a00*/  MOV R12, 0x2a30 ;  /* 0x00002a30000c7802 */ /* 0x000fe20000000f00 */
[----:B------:R-:W-:-:S03]  /*2a10*/  IMAD.MOV.U32 R45, RZ, RZ, -0x1 ;  /* 0xffffffffff2d7424 */ /* 0x000fc600078e00ff */
[----:B------:R-:W-:Y:S05]  /*2a20*/  CALL.REL.NOINC `($__internal_174_$__cuda_sm70_shflsync_bfly_p) ;  /* 0x000007c000007944 */ /* 0x000fea0003c00000 */
[----:B-12---:R-:W-:Y:S05]  /*2a30*/  BRA `(.L_x_3243) ;  /* 0xfffff4f000007947 */ /* 0x006fea000383ffff */
.L_x_3233:
[----:B-1----:R-:W-:Y:S01]  /*2a40*/  MOV R48, R49 ;  /* 0x0000003100307202 */ /* 0x002fe20000000f00 */
[----:B------:R-:W-:Y:S01]  /*2a50*/  IMAD.MOV.U32 R47, RZ, RZ, 0x8 ;  /* 0x00000008ff2f7424 */ /* 0x000fe200078e00ff */
[----:B------:R-:W-:Y:S01]  /*2a60*/  MOV R45, 0xffffffff ;  /* 0xffffffff002d7802 */ /* 0x000fe20000000f00 */
[----:B------:R-:W-:Y:S01]  /*2a70*/  IMAD.MOV.U32 R46, RZ, RZ, 0x1f ;  /* 0x0000001fff2e7424 */ /* 0x000fe200078e00ff */
[----:B------:R-:W-:-:S02]  /*2a80*/  MOV R12, 0x2aa0 ;  /* 0x00002aa0000c7802 */ /* 0x000fc40000000f00 */
[----:B------:R-:W-:Y:S05]  /*2a90*/  CALL.REL.NOINC `($__internal_174_$__cuda_sm70_shflsync_bfly_p) ;  /* 0x0000075000007944 */ /* 0x000fea0003c00000 */
[----:B-12---:R-:W-:Y:S01]  /*2aa0*/  FADD.FTZ R48, R49, R46 ;  /* 0x0000002e31307221 */ /* 0x006fe20000010000 */
[----:B------:R-:W-:Y:S01]  /*2ab0*/  MOV R45, 0xffffffff ;  /* 0xffffffff002d7802 */ /* 0x000fe20000000f00 */
[----:B------:R-:W-:Y:S01]  /*2ac0*/  IMAD.MOV.U32 R47, RZ, RZ, 0x4 ;  /* 0x00000004ff2f7424 */ /* 0x000fe200078e00ff */
[----:B------:R-:W-:Y:S01]  /*2ad0*/  MOV R12, 0x2b00 ;  /* 0x00002b00000c7802 */ /* 0x000fe20000000f00 */
[----:B------:R-:W-:-:S02]  /*2ae0*/  IMAD.MOV.U32 R46, RZ, RZ, 0x1f ;  /* 0x0000001fff2e7424 */ /* 0x000fc400078e00ff */
        /* <DEDUP_REMOVED lines=13> */
[----:B-12---:R-:W-:Y:S05]  /*2bc0*/  BRA `(.L_x_3244) ;  /* 0xfffff3f000007947 */ /* 0x006fea000383ffff */
.L_x_3239:
[----:B------:R-:W-:Y:S01]  /*2bd0*/  HFMA2.MMA R46, -RZ, RZ, 0, 1.847743988037109375e-06 ;  /* 0x0000001fff2e7435 */ /* 0x000fe200000001ff */
[----:B------:R-:W-:Y:S01]  /*2be0*/  IMAD.MOV.U32 R48, RZ, RZ, R38 ;  /* 0x000000ffff307224 */ /* 0x000fe200078e0026 */
[----:B------:R-:W-:Y:S01]  /*2bf0*/  MOV R12, 0x2c30 ;  /* 0x00002c30000c7802 */ /* 0x000fe20000000f00 */
[----:B------:R-:W-:-:S02]  /*2c00*/  IMAD.U32 R47, RZ, RZ, UR5 ;  /* 0x00000005ff2f7e24 */ /* 0x000fc4000f8e00ff */
[----:B------:R-:W-:Y:S02]  /*2c10*/  IMAD.MOV.U32 R45, RZ, RZ, -0x1 ;  /* 0xffffffffff2d7424 */ /* 0x000fe400078e00ff */
[----:B------:R-:W-:Y:S05]  /*2c20*/  CALL.REL.NOINC `($__internal_174_$__cuda_sm70_shflsync_bfly_p) ;  /* 0x000005c000007944 */ /* 0x000fea0003c00000 */
[----:B-12---:R-:W-:Y:S05]  /*2c30*/  BRA `(.L_x_3245) ;  /* 0xfffff65000007947 */ /* 0x006fea000383ffff */
.L_x_3240:
[----:B------:R-:W-:Y:S01]  /*2c40*/  IMAD.MOV.U32 R48, RZ, RZ, R41 ;  /* 0x000000ffff307224 */ /* 0x000fe200078e0029 */
[----:B------:R-:W-:Y:S01]  /*2c50*/  MOV R47, UR5 ;  /* 0x00000005002f7c02 */ /* 0x000fe20008000f00 */
[----:B------:R-:W-:Y:S01]  /*2c60*/  IMAD.MOV.U32 R46, RZ, RZ, 0x1f ;  /* 0x0000001fff2e7424 */ /* 0x000fe200078e00ff */
[----:B------:R-:W-:Y:S01]  /*2c70*/  MOV R12, 0x2ca0 ;  /* 0x00002ca0000c7802 */ /* 0x000fe20000000f00 */
[----:B------:R-:W-:Y:S02]  /*2c80*/  IMAD.MOV.U32 R45, RZ, RZ, -0x1 ;  /* 0xffffffffff2d7424 */ /* 0x000fe400078e00ff */
[----:B------:R-:W-:Y:S05]  /*2c90*/  CALL.REL.NOINC `($__internal_174_$__cuda_sm70_shflsync_bfly_p) ;  /* 0x0000055000007944 */ /* 0x000fea0003c00000 */
        /* <DEDUP_REMOVED lines=13> */
[----:B------:R-:W-:Y:S05]  /*2d70*/  CALL.REL.NOINC `($__internal_174_$__cuda_sm70_shflsync_bfly_p) ;  /* 0x0000047000007944 */ /* 0x000fea0003c00000 */
        /* <DEDUP_REMOVED lines=13> */
[----:B------:R-:W-:Y:S05]  /*2e50*/  CALL.REL.NOINC `($__internal_174_$__cuda_sm70_shflsync_bfly_p) ;  /* 0x0000039000007944 */ /* 0x000fea0003c00000 */
        /* <DEDUP_REMOVED lines=13> */
[----:B------:R-:W-:Y:S05]  /*2f30*/  CALL.REL.NOINC `($__internal_174_$__cuda_sm70_shflsync_bfly_p) ;  /* 0x000002b000007944 */ /* 0x000fea0003c00000 */
        /* <DEDUP_REMOVED lines=13> */
[----:B------:R-:W-:Y:S05]  /*3010*/  CALL.REL.NOINC `($__internal_174_$__cuda_sm70_shflsync_bfly_p) ;  /* 0x000001d000007944 */ /* 0x000fea0003c00000 */
        /* <DEDUP_REMOVED lines=13> */
[----:B------:R-:W-:Y:S05]  /*30f0*/  CALL.REL.NOINC `($__internal_174_$__cuda_sm70_shflsync_bfly_p) ;  /* 0x000000f000007944 */ /* 0x000fea0003c00000 */
        /* <DEDUP_REMOVED lines=13> */
[----:B------:R-:W-:Y:S05]  /*31d0*/  CALL.REL.NOINC `($__internal_174_$__cuda_sm70_shflsync_bfly_p) ;  /* 0x0000001000007944 */ /* 0x000fea0003c00000 */
[----:B-12---:R-:W-:Y:S05]  /*31e0*/  BRA `(.L_x_3246) ;  /* 0xfffff5f000007947 */ /* 0x006fea000383ffff */
        .weak           $__internal_174_$__cuda_sm70_shflsync_bfly_p
        .type           $__internal_174_$__cuda_sm70_shflsync_bfly_p,@function
        .size           $__internal_174_$__cuda_sm70_shflsync_bfly_p,($__internal_175_$__cuda_sm70_warpsync - $__internal_174_$__cuda_sm70_shflsync_bfly_p)
$__internal_174_$__cuda_sm70_shflsync_bfly_p:
[----:B------:R-:W-:Y:S01]  /*31f0*/  HFMA2.MMA R13, -RZ, RZ, 0, 0 ;  /* 0x00000000ff0d7435 */ /* 0x000fe200000001ff */
[----:B------:R-:W-:Y:S04]  /*3200*/  WARPSYNC R45 ;  /* 0x0000002d00007348 */ /* 0x000fe80003800000 */
[----:B------:R1:W2:Y:S01]  /*3210*/  SHFL.BFLY PT, R46, R48, R47, R46 ;  /* 0x0c00002f302e7389 */ /* 0x0002a200000e002e */
[----:B------:R-:W-:Y:S05]  /*3220*/  RET.REL.NODEC R12 `(_ZN12tensorrt_llm7kernels32fusedQKNormRopeKernelNTokenHeadsIN3c104HalfEfLi256ELb0ELi4EEEvPviiifPKvS6_S6_PKlii) ;  /* 0xffffcdd00c007950 */ /* 0x000fea0003c3ffff */
        .weak           $__internal_175_$__cuda_sm70_warpsync
        .type           $__internal_175_$__cuda_sm70_warpsync,@function
        .size           $__internal_175_$__cuda_sm70_warpsync,(.L_x_3811 - $__internal_175_$__cuda_sm70_warpsync)
$__internal_175_$__cuda_sm70_warpsync:
[----:B------:R-:W-:Y:S04]  /*3230*/  WARPSYNC R13 ;  /* 0x0000000d00007348 */ /* 0x000fe80003800000 */
[----:B------:R-:W-:-:S04]  /*3240*/  IMAD.MOV.U32 R13, RZ, RZ, 0x0 ;  /* 0x00000000ff0d7424 */ /* 0x000fc800078e00ff */
[----:B------:R-:W-:Y:S05]  /*3250*/  RET.REL.NODEC R12 `(_ZN12tensorrt_llm7kernels32fusedQKNormRopeKernelNTokenHeadsIN3c104HalfEfLi256ELb0ELi4EEEvPviiifPKvS6_S6_PKlii) ;  /* 0xffffcda00c007950 */ /* 0x000fea0003c3ffff */
.L_x_3247:
        /* <DEDUP_REMOVED lines=10> */
.L_x_3811:


//--------------------- .text._ZN12tensorrt_llm7kernels32fusedQKNormRopeKernelNTokenHeadsIN3c104HalfEfLi256ELb1ELi4EEEvPviiifPKvS6_S6_PKlii --------------------------
	.section	.text._ZN12tensorrt_llm7kernels32fusedQKNormRopeKernelNTokenHeadsIN3c104HalfEfLi256ELb1ELi4EEEvPviiifPKvS6_S6_PKlii,"ax",@progbits
	.sectioninfo	@"SHI_REGISTERS=48"
	.align	128
        .global         _ZN12tensorrt_llm7kernels32fusedQKNormRopeKernelNTokenHeadsIN3c104HalfEfLi256ELb1ELi4EEEvPviiifPKvS6_S6_PKlii
        .type           _ZN12tensorrt_llm7kernels32fusedQKNormRopeKernelNTokenHeadsIN3c104HalfEfLi256ELb1ELi4EEEvPviiifPKvS6_S6_PKlii,@function
        .size           _ZN12tensorrt_llm7kernels32fusedQKNormRopeKernelNTokenHeadsIN3c104HalfEfLi256ELb1ELi4EEEvPviiifPKvS6_S6_PKlii,(.L_x_3812 - _ZN12tensorrt_llm7kernels32fusedQKNormRopeKernelNTokenHeadsIN3c104HalfEfLi256ELb1ELi4EEEvPviiifPKvS6_S6_PKlii)
        .other          _ZN12tensorrt_llm7kernels32fusedQKNormRopeKernelNTokenHeadsIN3c104HalfEfLi256ELb1ELi4EEEvPviiifPKvS6_S6_PKlii,@"STO_CUDA_ENTRY STV_DEFAULT"
_ZN12tensorrt_llm7kernels32fusedQKNormRopeKernelNTokenHeadsIN3c104HalfEfLi256ELb1ELi4EEEvPviiifPKvS6_S6_PKlii:
.text._ZN12tensorrt_llm7kernels32fusedQKNormRopeKernelNTokenHeadsIN3c104HalfEfLi256ELb1ELi4EEEvPviiifPKvS6_S6_PKlii:
        /* <DEDUP_REMOVED lines=77> */
.L_x_3252:
        /* <DEDUP_REMOVED lines=45> */
.L_x_3251:
[----:B------:R-:W-:Y:S05]  /*07a0*/  BSYNC B1 ;  /* 0x0000000000017941 */ /* 0x000fea0003800000 */
.L_x_3250:
        /* <DEDUP_REMOVED lines=9> */
.L_x_3253:
        /* <DEDUP_REMOVED lines=16> */
.L_x_3249:
[----:B------:R-:W-:Y:S05]  /*0940*/  BSYNC B0 ;  /* 0x0000000000007941 */ /* 0x000fea0003800000 */
.L_x_3248:
        /* <DEDUP_REMOVED lines=36> */
.L_x_3258:
        /* <DEDUP_REMOVED lines=13> */
.L_x_3257:
[----:B------:R-:W-:Y:S05]  /*0c60*/  BSYNC B1 ;  /* 0x0000000000017941 */ /* 0x000fea0003800000 */
.L_x_3256:
        /* <DEDUP_REMOVED lines=22> */
.L_x_3261:
        /* <DEDUP_REMOVED lines=49> */
.L_x_3260:
[----:B------:R-:W-:Y:S05]  /*10e0*/  BSYNC B1 ;  /* 0x0000000000017941 */ /* 0x000fea0003800000 */
.L_x_3259:
        /* <DEDUP_REMOVED lines=32> */
.L_x_3263:
[----:B------:R-:W-:Y:S05]  /*12f0*/  BSYNC B1 ;  /* 0x0000000000017941 */ /* 0x000fea0003800000 */
.L_x_3262:
        /* <DEDUP_REMOVED lines=15> */
.L_x_3255:
[----:B------:R-:W-:Y:S05]  /*13f0*/  BSYNC B0 ;  /* 0x0000000000007941 */ /* 0x000fea0003800000 */
.L_x_3254:
        /* <DEDUP_REMOVED lines=57> */
.L_x_3270:
        /* <DEDUP_REMOVED lines=20> */
.L_x_3271:
        /* <DEDUP_REMOVED lines=9> */
.L_x_3272:
        /* <DEDUP_REMOVED lines=31> */
.L_x_3267:
[----:B------:R-:W-:Y:S05]  /*1b50*/  BSYNC B0 ;  /* 0x0000000000007941 */ /* 0x000fea0003800000 */
.L_x_3266:
        /* <DEDUP_REMOVED lines=29> */
.L_x_3269:
[----:B------:R-:W-:Y:S05]  /*1d30*/  BSYNC B0 ;  /* 0x0000000000007941 */ /* 0x000fea0003800000 */
.L_x_3268:
        /* <DEDUP_REMOVED lines=19> */
.L_x_3264:
[----:B------:R-:W-:Y:S01]  /*1e70*/  IMAD.MOV.U32 R5, RZ, RZ, 0x10 ;  /* 0x00000010ff057424 */ /* 0x000fe200078e00ff */
[----:B------:R-:W-:Y:S01]  /*1e80*/  MOV R6, 0x1f ;  /* 0x0000001f00067802 */ /* 0x000fe20000000f00 */
[----:B------:R-:W-:Y:S01]  /*1e90*/  IMAD.MOV.U32 R41, RZ, RZ, -0x1 ;  /* 0xffffffffff297424 */ /* 0x000fe200078e00ff */
[----:B------:R-:W-:-:S02]  /*1ea0*/  MOV R2, 0x1ec0 ;  /* 0x00001ec000027802 */ /* 0x000fc40000000f00 */
[----:B------:R-:W-:Y:S05]  /*1eb0*/  CALL.REL.NOINC `($__internal_176_$__cuda_sm70_shflsync_bfly_p) ;  /* 0x000001b000007944 */ /* 0x000fea0003c00000 */
[----:B--2---:R-:W-:Y:S01]  /*1ec0*/  IMAD.MOV.U32 R2, RZ, RZ, R5 ;  /* 0x000000ffff027224 */ /* 0x004fe200078e0005 */
[----:B-1----:R-:W-:Y:S05]  /*1ed0*/  BRA `(.L_x_3271) ;  /* 0xfffff9f000007947 */ /* 0x002fea000383ffff */
.L_x_3265:
[----:B-1----:R-:W-:Y:S01]  /*1ee0*/  MOV R4, R40 ;  /* 0x0000002800047202 */ /* 0x002fe20000000f00 */
[----:B------:R-:W-:Y:S01]  /*1ef0*/  IMAD.MOV.U32 R5, RZ, RZ, 0x8 ;  /* 0x00000008ff057424 */ /* 0x000fe200078e00ff */
[----:B------:R-:W-:Y:S01]  /*1f00*/  MOV R41, 0xffffffff ;  /* 0xffffffff00297802 */ /* 0x000fe20000000f00 */
[----:B------:R-:W-:Y:S01]  /*1f10*/  IMAD.MOV.U32 R6, RZ, RZ, 0x1f ;  /* 0x0000001fff067424 */ /* 0x000fe200078e00ff */
[----:B------:R-:W-:-:S02]  /*1f20*/  MOV R2, 0x1f40 ;  /* 0x00001f4000027802 */ /* 0x000fc40000000f00 */
[----:B------:R-:W-:Y:S05]  /*1f30*/  CALL.REL.NOINC `($__internal_176_$__cuda_sm70_shflsync_bfly_p) ;  /* 0x0000013000007944 */ /* 0x000fea0003c00000 */
[----:B-12---:R-:W-:Y:S01]  /*1f40*/  FADD.FTZ R4, R40, R5 ;  /* 0x0000000528047221 */ /* 0x006fe20000010000 */
[----:B------:R-:W-:Y:S01]  /*1f50*/  MOV R41, 0xffffffff ;  /* 0xffffffff00297802 */ /* 0x000fe20000000f00 */
[----:B------:R-:W-:Y:S01]  /*1f60*/  IMAD.MOV.U32 R5, RZ, RZ, 0x4 ;  /* 0x00000004ff057424 */ /* 0x000fe200078e00ff */
[----:B------:R-:W-:Y:S01]  /*1f70*/  MOV R2, 0x1fa0 ;  /* 0x00001fa000027802 */ /* 0x000fe20000000f00 */
[----:B------:R-:W-:-:S02]  /*1f80*/  IMAD.MOV.U32 R6, RZ, RZ, 0x1f ;  /* 0x0000001fff067424 */ /* 0x000fc400078e00ff */
        /* <DEDUP_REMOVED lines=13> */
[----:B-12---:R-:W-:Y:S05]  /*2060*/  BRA `(.L_x_3272) ;  /* 0xfffff8f000007947 */ /* 0x006fea000383ffff */
        .weak           $__internal_176_$__cuda_sm70_shflsync_bfly_p
        .type           $__internal_176_$__cuda_sm70_shflsync_bfly_p,@function
        .size           $__internal_176_$__cuda_sm70_shflsync_bfly_p,(.L_x_3812 - $__internal_176_$__cuda_sm70_shflsync_bfly_p)
$__internal_176_$__cuda_sm70_shflsync_bfly_p:
[----:B------:R-:W-:Y:S01]  /*2070*/  IMAD.MOV.U32 R3, RZ, RZ, 0x0 ;  /* 0x00000000ff037424 */ /* 0x000fe200078e00ff */
[----:B------:R-:W-:Y:S04]  /*2080*/  WARPSYNC R41 ;  /* 0x0000002900007348 */ /* 0x000fe80003800000 */
[----:B------:R1:W2:Y:S01]  /*2090*/  SHFL.BFLY PT, R5, R4, R5, R6 ;  /* 0x0c00000504057389 */ /* 0x0002a200000e0006 */
[----:B------:R-:W-:Y:S05]  /*20a0*/  RET.REL.NODEC R2 `(_ZN12tensorrt_llm7kernels32fusedQKNormRopeKernelNTokenHeadsIN3c104HalfEfLi256ELb1ELi4EEEvPviiifPKvS6_S6_PKlii) ;  /* 0xffffdf5002007950 */ /* 0x000fea0003c3ffff */
.L_x_3273:
        /* <DEDUP_REMOVED lines=13> */
.L_x_3812:


//--------------------- .text._ZN12tensorrt_llm7kernels32fusedQKNormRopeKernelNTokenHeadsIN3c104HalfEfLi128ELb0ELi4EEEvPviiifPKvS6_S6_PKlii --------------------------
	.section	.text._ZN12tensorrt_llm7kernels32fusedQKNormRopeKernelNTokenHeadsIN3c104HalfEfLi128ELb0ELi4EEEvPviiifPKvS6_S6_PKlii,"ax",@progbits
	.sectioninfo	@"SHI_REGISTERS=38"
	.align	128
        .global         _ZN12tensorrt_llm7kernels32fusedQKNormRopeKernelNTokenHeadsIN3c104HalfEfLi128ELb0ELi4EEEvPviiifPKvS6_S6_PKlii
        .type           _ZN12tensorrt_llm7kernels32fusedQKNormRopeKernelNTokenHeadsIN3c104HalfEfLi128ELb0ELi4EEEvPviiifPKvS6_S6_PKlii,@function
        .size           _ZN12tensorrt_llm7kernels32fusedQKNormRopeKernelNTokenHeadsIN3c104HalfEfLi128ELb0ELi4EEEvPviiifPKvS6_S6_PKlii,(.L_x_3814 - _ZN12tensorrt_llm7kernels32fusedQKNormRopeKernelNTokenHeadsIN3c104HalfEfLi128ELb0ELi4EEEvPviiifPKvS6_S6_PKlii)
        .other          _ZN12tensorrt_llm7kernels32fusedQKNormRopeKernelNTokenHeadsIN3c104HalfEfLi128ELb0ELi4EEEvPviiifPKvS6_S6_PKlii,@"STO_CUDA_ENTRY STV_DEFAULT"
_ZN12tensorrt_llm7kernels32fusedQKNormRopeKernelNTokenHeadsIN3c104HalfEfLi128ELb0ELi4EEEvPviiifPKvS6_S6_PKlii:
.text._ZN12tensorrt_llm7kernels32fusedQKNormRopeKernelNTokenHeadsIN3c104HalfEfLi128ELb0ELi4EEEvPviiifPKvS6_S6_PKlii:
        /* <DEDUP_REMOVED lines=76> */
.L_x_3278:
        /* <DEDUP_REMOVED lines=45> */
.L_x_3277:
[----:B------:R-:W-:Y:S05]  /*0790*/  BSYNC B1 ;  /* 0x0000000000017941 */ /* 0x000fea0003800000 */
.L_x_3276:
        /* <DEDUP_REMOVED lines=9> */
.L_x_3279:
        /* <DEDUP_REMOVED lines=16> */
.L_x_3275:
[----:B------:R-:W-:Y:S05]  /*0930*/  BSYNC B0 ;  /* 0x0000000000007941 */ /* 0x000fea0003800000 */
.L_x_3274:
        /* <DEDUP_REMOVED lines=36> */
.L_x_3284:
        /* <DEDUP_REMOVED lines=13> */
.L_x_3283:
[----:B------:R-:W-:Y:S05]  /*0c50*/  BSYNC B1 ;  /* 0x0000000000017941 */ /* 0x000fea0003800000 */
.L_x_3282:
        /* <DEDUP_REMOVED lines=23> */
.L_x_3287:
        /* <DEDUP_REMOVED lines=49> */
.L_x_3286:
[----:B------:R-:W-:Y:S05]  /*10e0*/  BSYNC B1 ;  /* 0x0000000000017941 */ /* 0x000fea0003800000 */
.L_x_3285:
        /* <DEDUP_REMOVED lines=32> */
.L_x_3289:
[----:B------:R-:W-:Y:S05]  /*12f0*/  BSYNC B1 ;  /* 0x0000000000017941 */ /* 0x000fea0003800000 */
.L_x_3288:
        /* <DEDUP_REMOVED lines=15> */
.L_x_3281:
[----:B------:R-:W-:Y:S05]  /*13f0*/  BSYNC B0 ;  /* 0x0000000000007941 */ /* 0x000fea0003800000 */
.L_x_3280:
        /* <DEDUP_REMOVED lines=93> */
.L_x_3300:
        /* <DEDUP_REMOVED lines=12> */
.L_x_3301:
        /* <DEDUP_REMOVED lines=9> */
.L_x_3302:
        /* <DEDUP_REMOVED lines=19> */
.L_x_3293:
[----:B------:R-:W-:Y:S05]  /*1c50*/  BSYNC B0 ;  /* 0x0000000000007941 */ /* 0x000fea0003800000 */
.L_x_3292:
        /* <DEDUP_REMOVED lines=8> */
[----:B------:R-:W-:Y:S05]  /*1ce0*/  CALL.REL.NOINC `($__internal_178_$__cuda_sm70_warpsync) ;  /* 0x00000a1000007944 */ /* 0x000fea0003c00000 */
.L_x_3296:
[----:B------:R-:W-:-:S06]  /*1cf0*/  NOP ;  /* 0x0000000000007918 */ /* 0x000fcc0000000000 */
[----:B------:R-:W-:Y:S05]  /*1d00*/  BRA.DIV ~URZ, `(.L_x_3297) ;  /* 0x000007027f007947 */ /* 0x000fea000b800000 */
[----:B------:R-:W-:-:S05]  /*1d10*/  MOV R3, UR6 ;  /* 0x0000000600037c02 */ /* 0x000fca0008000f00 */
[----:B------:R1:W2:Y:S02]  /*1d20*/  SHFL.BFLY PT, R28, R4, R3, 0x1f ;  /* 0x0c001f03041c7589 */ /* 0x0002a400000e0000 */
.L_x_3303:
        /* <DEDUP_REMOVED lines=51> */
.L_x_3304:
        /* <DEDUP_REMOVED lines=10> */
[----:B------:R-:W-:Y:S05]  /*2100*/  CALL.REL.NOINC `($__internal_178_$__cuda_sm70_warpsync) ;  /* 0x000005f000007944 */ /* 0x000fea0003c00000 */
.L_x_3299:
[----:B------:R-:W-:-:S06]  /*2110*/  NOP ;  /* 0x0000000000007918 */ /* 0x000fcc0000000000 */
.L_x_3295:
[----:B------:R-:W-:Y:S05]  /*2120*/  BSYNC B0 ;  /* 0x0000000000007941 */ /* 0x000fea0003800000 */
.L_x_3294:
        /* <DEDUP_REMOVED lines=16> */
.L_x_3290:
[----:B------:R-:W-:Y:S01]  /*2230*/  HFMA2.MMA R33, -RZ, RZ, 0, 1.847743988037109375e-06 ;  /* 0x0000001fff217435 */ /* 0x000fe200000001ff */
[----:B------:R-:W-:Y:S01]  /*2240*/  IMAD.MOV.U32 R28, RZ, RZ, 0x10 ;  /* 0x00000010ff1c7424 */ /* 0x000fe200078e00ff */
[----:B------:R-:W-:Y:S01]  /*2250*/  MOV R2, 0x2280 ;  /* 0x0000228000027802 */ /* 0x000fe20000000f00 */
[----:B------:R-:W-:-:S03]  /*2260*/  IMAD.MOV.U32 R30, RZ, RZ, -0x1 ;  /* 0xffffffffff1e7424 */ /* 0x000fc600078e00ff */
[----:B------:R-:W-:Y:S05]  /*2270*/  CALL.REL.NOINC `($__internal_177_$__cuda_sm70_shflsync_bfly_p) ;  /* 0x0000044000007944 */ /* 0x000fea0003c00000 */
[----:B-12---:R-:W-:Y:S05]  /*2280*/  BRA `(.L_x_3301) ;  /* 0xfffff80000007947 */ /* 0x006fea000383ffff */
.L_x_3291:
[----:B------:R-:W-:Y:S01]  /*2290*/  IMAD.MOV.U32 R28, RZ, RZ, 0x8 ;  /* 0x00000008ff1c7424 */ /* 0x000fe200078e00ff */
[----:B------:R-:W-:Y:S01]  /*22a0*/  MOV R33, 0x1f ;  /* 0x0000001f00217802 */ /* 0x000fe20000000f00 */
[----:B------:R-:W-:Y:S01]  /*22b0*/  IMAD.MOV.U32 R30, RZ, RZ, -0x1 ;  /* 0xffffffffff1e7424 */ /* 0x000fe200078e00ff */
[----:B------:R-:W-:-:S02]  /*22c0*/  MOV R2, 0x22e0 ;  /* 0x000022e000027802 */ /* 0x000fc40000000f00 */
[----:B------:R-:W-:Y:S05]  /*22d0*/  CALL.REL.NOINC `($__internal_177_$__cuda_sm70_shflsync_bfly_p) ;  /* 0x000003e000007944 */ /* 0x000fea0003c00000 */
[----:B-1----:R-:W-:Y:S01]  /*22e0*/  HFMA2.MMA R33, -RZ, RZ, 0, 1.847743988037109375e-06 ;  /* 0x0000001fff217435 */ /* 0x002fe200000001ff */
[----:B--2---:R-:W-:Y:S01]  /*22f0*/  FADD.FTZ R31, R31, R28 ;  /* 0x0000001c1f1f7221 */ /* 0x004fe20000010000 */
[----:B------:R-:W-:Y:S01]  /*2300*/  MOV R2, 0x2340 ;  /* 0x0000234000027802 */ /* 0x000fe20000000f00 */
[----:B------:R-:W-:-:S02]  /*2310*/  IMAD.MOV.U32 R28, RZ, RZ, 0x4 ;  /* 0x00000004ff1c7424 */ /* 0x000fc400078e00ff */
[----:B------:R-:W-:Y:S02]  /*2320*/  IMAD.MOV.U32 R30, RZ, RZ, -0x1 ;  /* 0xffffffffff1e7424 */ /* 0x000fe400078e00ff */
[----:B------:R-:W-:Y:S05]  /*2330*/  CALL.REL.NOINC `($__internal_177_$__cuda_sm70_shflsync_bfly_p) ;  /* 0x0000038000007944 */ /* 0x000fea0003c00000 */
[----:B-12---:R-:W-:Y:S01]  /*2340*/  FADD.FTZ R31, R31, R28 ;  /* 0x0000001c1f1f7221 */ /* 0x006fe20000010000 */
[----:B------:R-:W-:Y:S01]  /*2350*/  MOV R33, 0x1f ;  /* 0x0000001f00217802 */ /* 0x000fe20000000f00 */
[----:B------:R-:W-:Y:S01]  /*2360*/  IMAD.MOV.U32 R28, RZ, RZ, 0x2 ;  /* 0x00000002ff1c7424 */ /* 0x000fe200078e00ff */
[----:B------:R-:W-:Y:S01]  /*2370*/  MOV R2, 0x23a0 ;  /* 0x000023a000027802 */ /* 0x000fe20000000f00 */
[----:B------:R-:W-:Y:S02]  /*2380*/  IMAD.MOV.U32 R30, RZ, RZ, -0x1 ;  /* 0xffffffffff1e7424 */ /* 0x000fe400078e00ff */
[----:B------:R-:W-:Y:S05]  /*2390*/  CALL.REL.NOINC `($__internal_177_$__cuda_sm70_shflsync_bfly_p) ;  /* 0x0000032000007944 */ /* 0x000fea0003c00000 */
[----:B-1----:R-:W-:Y:S01]  /*23a0*/  HFMA2.MMA R33, -RZ, RZ, 0, 1.847743988037109375e-06 ;  /* 0x0000001fff217435 */ /* 0x002fe200000001ff */
[----:B--2---:R-:W-:Y:S01]  /*23b0*/  FADD.FTZ R31, R31, R28 ;  /* 0x0000001c1f1f7221 */ /* 0x004fe20000010000 */
[----:B------:R-:W-:Y:S01]  /*23c0*/  MOV R2, 0x2400 ;  /* 0x0000240000027802 */ /* 0x000fe20000000f00 */
[----:B------:R-:W-:Y:S02]  /*23d0*/  IMAD.MOV.U32 R28, RZ, RZ, 0x1 ;  /* 0x00000001ff1c7424 */ /* 0x000fe400078e00ff */
[----:B------:R-:W-:Y:S02]  /*23e0*/  IMAD.MOV.U32 R30, RZ, RZ, -0x1 ;  /* 0xffffffffff1e7424 */ /* 0x000fe400078e00ff */
[----:B------:R-:W-:Y:S05]  /*23f0*/  CALL.REL.NOINC `($__internal_177_$__cuda_sm70_shflsync_bfly_p) ;  /* 0x000002c000007944 */ /* 0x000fea0003c00000 */
[----:B-12---:R-:W-:Y:S05]  /*2400*/  BRA `(.L_x_3302) ;  /* 0xfffff71000007947 */ /* 0x006fea000383ffff */
.L_x_3297:
[----:B------:R-:W-:Y:S01]  /*2410*/  IMAD.MOV.U32 R31, RZ, RZ, R4 ;  /* 0x000000ffff1f7224 */ /* 0x000fe200078e0004 */
[----:B------:R-:W-:Y:S01]  /*2420*/  MOV R28, UR6 ;  /* 0x00000006001c7c02 */ /* 0x000fe20008000f00 */
[----:B------:R-:W-:Y:S01]  /*2430*/  IMAD.MOV.U32 R33, RZ, RZ, 0x1f ;  /* 0x0000001fff217424 */ /* 0x000fe200078e00ff */
[----:B------:R-:W-:Y:S01]  /*2440*/  MOV R2, 0x2470 ;  /* 0x0000247000027802 */ /* 0x000fe20000000f00 */
[----:B------:R-:W-:-:S02]  /*2450*/  IMAD.MOV.U32 R30, RZ, RZ, -0x1 ;  /* 0xffffffffff1e7424 */ /* 0x000fc400078e00ff */
[----:B------:R-:W-:Y:S05]  /*2460*/  CALL.REL.NOINC `($__internal_177_$__cuda_sm70_shflsync_bfly_p) ;  /* 0x0000025000007944 */ /* 0x000fea0003c00000 */
[----:B-12---:R-:W-:Y:S05]  /*2470*/  BRA `(.L_x_3303) ;  /* 0xfffff8b000007947 */ /* 0x006fea000383ffff */
.L_x_3298:
[----:B------:R-:W-:Y:S01]  /*2480*/  MOV R31, R5 ;  /* 0x00000005001f7202 */ /* 0x000fe20000000f00 */
[----:B------:R-:W-:Y:S01]  /*2490*/  IMAD.U32 R28, RZ, RZ, UR6 ;  /* 0x00000006ff1c7e24 */ /* 0x000fe2000f8e00ff */
[----:B------:R-:W-:Y:S01]  /*24a0*/  MOV R30, 0xffffffff ;  /* 0xffffffff001e7802 */ /* 0x000fe20000000f00 */
[----:B------:R-:W-:Y:S01]  /*24b0*/  IMAD.MOV.U32 R33, RZ, RZ, 0x1f ;  /* 0x0000001fff217424 */ /* 0x000fe200078e00ff */
[----:B------:R-:W-:-:S02]  /*24c0*/  MOV R2, 0x24e0 ;  /* 0x000024e000027802 */ /* 0x000fc40000000f00 */
[----:B------:R-:W-:Y:S05]  /*24d0*/  CALL.REL.NOINC `($__internal_177_$__cuda_sm70_shflsync_bfly_p) ;  /* 0x000001e000007944 */ /* 0x000fea0003c00000 */
        /* <DEDUP_REMOVED lines=13> */
[----:B------:R-:W-:Y:S05]  /*25b0*/  CALL.REL.NOINC `($__internal_177_$__cuda_sm70_shflsync_bfly_p) ;  /* 0x0000010000007944 */ /* 0x000fea0003c00000 */
        /* <DEDUP_REMOVED lines=13> */
[----:B------:R-:W-:Y:S05]  /*2690*/  CALL.REL.NOINC `($__internal_177_$__cuda_sm70_shflsync_bfly_p) ;  /* 0x0000002000007944 */ /* 0x000fea0003c00000 */
[----:B--2---:R-:W-:Y:S01]  /*26a0*/  IMAD.MOV.U32 R2, RZ, RZ, R28 ;  /* 0x000000ffff027224 */ /* 0x004fe200078e001c */
[----:B-1----:R-:W-:Y:S05]  /*26b0*/  BRA `(.L_x_3304) ;  /* 0xfffff9a000007947 */ /* 0x002fea000383ffff */
        .weak           $__internal_177_$__cuda_sm70_shflsync_bfly_p
        .type           $__internal_177_$__cuda_sm70_shflsync_bfly_p,@function
        .size           $__internal_177_$__cuda_sm70_shflsync_bfly_p,($__internal_178_$__cuda_sm70_warpsync - $__internal_177_$__cuda_sm70_shflsync_bfly_p)
$__internal_177_$__cuda_sm70_shflsync_bfly_p:
[----:B------:R-:W-:Y:S01]  /*26c0*/  MOV R3, 0x0 ;  /* 0x0000000000037802 */ /* 0x000fe20000000f00 */
[----:B------:R-:W-:Y:S04]  /*26d0*/  WARPSYNC R30 ;  /* 0x0000001e00007348 */ /* 0x000fe80003800000 */
[----:B------:R1:W2:Y:S01]  /*26e0*/  SHFL.BFLY PT, R28, R31, R28, R33 ;  /* 0x0c00001c1f1c7389 */ /* 0x0002a200000e0021 */
[----:B------:R-:W-:Y:S05]  /*26f0*/  RET.REL.NODEC R2 `(_ZN12tensorrt_llm7kernels32fusedQKNormRopeKernelNTokenHeadsIN3c104HalfEfLi128ELb0ELi4EEEvPviiifPKvS6_S6_PKlii) ;  /* 0xffffd90002007950 */ /* 0x000fea0003c3ffff */
        .weak           $__internal_178_$__cuda_sm70_warpsync
        .type           $__internal_178_$__cuda_sm70_warpsync,@function
        .size           $__internal_178_$__cuda_sm70_warpsync,(.L_x_3814 - $__internal_178_$__cuda_sm70_warpsync)
$__internal_178_$__cuda_sm70_warpsync:
[----:B------:R-:W-:Y:S04]  /*2700*/  WARPSYNC R3 ;  /* 0x0000000300007348 */ /* 0x000fe80003800000 */
[----:B------:R-:W-:-:S04]  /*2710*/  IMAD.MOV.U32 R3, RZ, RZ, 0x0 ;  /* 0x00000000ff037424 */ /* 0x000fc800078e00ff */
[----:B------:R-:W-:Y:S05]  /*2720*/  RET.REL.NODEC R2 `(_ZN12tensorrt_llm7kernels32fusedQKNormRopeKernelNTokenHeadsIN3c104HalfEfLi128ELb0ELi4EEEvPviiifPKvS6_S6_PKlii) ;  /* 0xffffd8d002007950 */ /* 0x000fea0003c3ffff */
.L_x_3305:
        /* <DEDUP_REMOVED lines=13> */
.L_x_3814:


//--------------------- .text._ZN12tensorrt_llm7kernels32fusedQKNormRopeKernelNTokenHeadsIN3c104HalfEfLi128ELb1ELi4EEEvPviiifPKvS6_S6_PKlii --------------------------
	.section	.text._ZN12tensorrt_llm7kernels32fusedQKNormRopeKernelNTokenHeadsIN3c104HalfEfLi128ELb1ELi4EEEvPviiifPKvS6_S6_PKlii,"ax",@progbits
	.sectioninfo	@"SHI_REGISTERS=40"
	.align	128
        .global         _ZN12tensorrt_llm7kernels32fusedQKNormRopeKernelNTokenHeadsIN3c104HalfEfLi128ELb1ELi4EEEvPviiifPKvS6_S6_PKlii
        .type           _ZN12tensorrt_llm7kernels32fusedQKNormRopeKernelNTokenHeadsIN3c104HalfEfLi128ELb1ELi4EEEvPviiifPKvS6_S6_PKlii,@function
        .size           _ZN12tensorrt_llm7kernels32fusedQKNormRopeKernelNTokenHeadsIN3c104HalfEfLi128ELb1ELi4EEEvPviiifPKvS6_S6_PKlii,(.L_x_3815 - _ZN12tensorrt_llm7kernels32fusedQKNormRopeKernelNTokenHeadsIN3c104HalfEfLi128ELb1ELi4EEEvPviiifPKvS6_S6_PKlii)
        .other          _ZN12tensorrt_llm7kernels32fusedQKNormRopeKernelNTokenHeadsIN3c104HalfEfLi128ELb1ELi4EEEvPviiifPKvS6_S6_PKlii,@"STO_CUDA_ENTRY STV_DEFAULT"
_ZN12tensorrt_llm7kernels32fusedQKNormRopeKernelNTokenHeadsIN3c104HalfEfLi128ELb1ELi4EEEvPviiifPKvS6_S6_PKlii:
.text._ZN12tensorrt_llm7kernels32fusedQKNormRopeKernelNTokenHeadsIN3c104HalfEfLi128ELb1ELi4EEEvPviiifPKvS6_S6_PKlii:
        /* <DEDUP_REMOVED lines=76> */
.L_x_3310:
        /* <DEDUP_REMOVED lines=45> */
.L_x_3309:
[----:B------:R-:W-:Y:S05]  /*0790*/  BSYNC B1 ;  /* 0x0000000000017941 */ /* 0x000fea0003800000 */
.L_x_3308:
        /* <DEDUP_REMOVED lines=9> */
.L_x_3311:
        /* <DEDUP_REMOVED lines=16> */
.L_x_3307:
[----:B------:R-:W-:Y:S05]  /*0930*/  BSYNC B0 ;  /* 0x0000000000007941 */ /* 0x000fea0003800000 */
.L_x_3306:
        /* <DEDUP_REMOVED lines=35> */
.L_x_3316:
        /* <DEDUP_REMOVED lines=13> */
.L_x_3315:
[----:B------:R-:W-:Y:S05]  /*0c40*/  BSYNC B1 ;  /* 0x0000000000017941 */ /* 0x000fea0003800000 */
.L_x_3314:
        /* <DEDUP_REMOVED lines=22> */
.L_x_3319:
        /* <DEDUP_REMOVED lines=49> */
.L_x_3318:
[----:B------:R-:W-:Y:S05]  /*10c0*/  BSYNC B1 ;  /* 0x0000000000017941 */ /* 0x000fea0003800000 */
.L_x_3317:
        /* <DEDUP_REMOVED lines=32> */
.L_x_3321:
[----:B------:R-:W-:Y:S05]  /*12d0*/  BSYNC B1 ;  /* 0x0000000000017941 */ /* 0x000fea0003800000 */
.L_x_3320:
        /* <DEDUP_REMOVED lines=15> */
.L_x_3313:
[----:B------:R-:W-:Y:S05]  /*13d0*/  BSYNC B0 ;  /* 0x0000000000007941 */ /* 0x000fea0003800000 */
.L_x_3312:
        /* <DEDUP_REMOVED lines=39> */
.L_x_3328:
        /* <DEDUP_REMOVED lines=12> */
.L_x_3329:
        /* <DEDUP_REMOVED lines=9> */
.L_x_3330:
        /* <DEDUP_REMOVED lines=20> */
.L_x_3325:
[----:B------:R-:W-:Y:S05]  /*18e0*/  BSYNC B0 ;  /* 0x0000000000007941 */ /* 0x000fea0003800000 */
.L_x_3324:
        /* <DEDUP_REMOVED lines=15> */
.L_x_3327:
[----:B------:R-:W-:Y:S05]  /*19e0*/  BSYNC B0 ;  /* 0x0000000000007941 */ /* 0x000fea0003800000 */
.L_x_3326:
        /* <DEDUP_REMOVED lines=16> */
.L_x_3322:
[----:B------:R-:W-:Y:S01]  /*1af0*/  IMAD.MOV.U32 R25, RZ, RZ, 0x10 ;  /* 0x00000010ff197424 */ /* 0x000fe200078e00ff */
[----:B------:R-:W-:Y:S01]  /*1b00*/  MOV R28, 0x1b40 ;  /* 0x00001b40001c7802 */ /* 0x000fe20000000f00 */
[----:B------:R-:W-:Y:S02]  /*1b10*/  IMAD.MOV.U32 R24, RZ, RZ, 0x1f ;  /* 0x0000001fff187424 */ /* 0x000fe400078e00ff */
[----:B------:R-:W-:Y:S02]  /*1b20*/  IMAD.MOV.U32 R15, RZ, RZ, -0x1 ;  /* 0xffffffffff0f7424 */ /* 0x000fe400078e00ff */
[----:B------:R-:W-:Y:S05]  /*1b30*/  CALL.REL.NOINC `($__internal_179_$__cuda_sm70_shflsync_bfly_p) ;  /* 0x000001a000007944 */ /* 0x000fea0003c00000 */
[----:B-12---:R-:W-:Y:S05]  /*1b40*/  BRA `(.L_x_3329) ;  /* 0xfffffbc000007947 */ /* 0x006fea000383ffff */
.L_x_3323:
[----:B------:R-:W-:Y:S01]  /*1b50*/  MOV R25, 0x8 ;  /* 0x0000000800197802 */ /* 0x000fe20000000f00 */
[----:B------:R-:W-:Y:S01]  /*1b60*/  IMAD.MOV.U32 R24, RZ, RZ, 0x1f ;  /* 0x0000001fff187424 */ /* 0x000fe200078e00ff */
[----:B------:R-:W-:Y:S01]  /*1b70*/  MOV R28, 0x1ba0 ;  /* 0x00001ba0001c7802 */ /* 0x000fe20000000f00 */
[----:B------:R-:W-:-:S02]  /*1b80*/  IMAD.MOV.U32 R15, RZ, RZ, -0x1 ;  /* 0xffffffffff0f7424 */ /* 0x000fc400078e00ff */
[----:B------:R-:W-:Y:S05]  /*1b90*/  CALL.REL.NOINC `($__internal_179_$__cuda_sm70_shflsync_bfly_p) ;  /* 0x0000014000007944 */ /* 0x000fea0003c00000 */
[----:B-12---:R-:W-:Y:S01]  /*1ba0*/  FADD.FTZ R27, R27, R24 ;  /* 0x000000181b1b7221 */ /* 0x006fe20000010000 */
[----:B------:R-:W-:Y:S01]  /*1bb0*/  HFMA2.MMA R24, -RZ, RZ, 0, 1.847743988037109375e-06 ;  /* 0x0000001fff187435 */ /* 0x000fe200000001ff */
[----:B------:R-:W-:Y:S01]  /*1bc0*/  IMAD.MOV.U32 R25, RZ, RZ, 0x4 ;  /* 0x00000004ff197424 */ /* 0x000fe200078e00ff */
[----:B------:R-:W-:Y:S01]  /*1bd0*/  MOV R28, 0x1c00 ;  /* 0x00001c00001c7802 */ /* 0x000fe20000000f00 */
[----:B------:R-:W-:-:S03]  /*1be0*/  IMAD.MOV.U32 R15, RZ, RZ, -0x1 ;  /* 0xffffffffff0f7424 */ /* 0x000fc600078e00ff */
[----:B------:R-:W-:Y:S05]  /*1bf0*/  CALL.REL.NOINC `($__internal_179_$__cuda_sm70_shflsync_bfly_p) ;  /* 0x000000e000007944 */ /* 0x000fea0003c00000 */
[----:B-12---:R-:W-:Y:S01]  /*1c00*/  FADD.FTZ R27, R27, R24 ;  /* 0x000000181b1b7221 */ /* 0x006fe20000010000 */
[----:B------:R-:W-:Y:S01]  /*1c10*/  MOV R15, 0xffffffff ;  /* 0xffffffff000f7802 */ /* 0x000fe20000000f00 */
[----:B------:R-:W-:Y:S01]  /*1c20*/  IMAD.MOV.U32 R25, RZ, RZ, 0x2 ;  /* 0x00000002ff197424 */ /* 0x000fe200078e00ff */
[----:B------:R-:W-:Y:S01]  /*1c30*/  MOV R28, 0x1c60 ;  /* 0x00001c60001c7802 */ /* 0x000fe20000000f00 */
[----:B------:R-:W-:-:S02]  /*1c40*/  IMAD.MOV.U32 R24, RZ, RZ, 0x1f ;  /* 0x0000001fff187424 */ /* 0x000fc400078e00ff */
[----:B------:R-:W-:Y:S05]  /*1c50*/  CALL.REL.NOINC `($__internal_179_$__cuda_sm70_shflsync_bfly_p) ;  /* 0x0000008000007944 */ /* 0x000fea0003c00000 */
[----:B--2---:R-:W-:Y:S01]  /*1c60*/  FADD.FTZ R29, R27, R24 ;  /* 0x000000181b1d7221 */ /* 0x004fe20000010000 */
[----:B------:R-:W-:Y:S01]  /*1c70*/  MOV R28, 0x1cd0 ;  /* 0x00001cd0001c7802 */ /* 0x000fe20000000f00 */
[----:B-1----:R-:W-:-:S02]  /*1c80*/  IMAD.MOV.U32 R25, RZ, RZ, 0x1 ;  /* 0x00000001ff197424 */ /* 0x002fc400078e00ff */
[----:B------:R-:W-:Y:S01]  /*1c90*/  IMAD.MOV.U32 R24, RZ, RZ, 0x1f ;  /* 0x0000001fff187424 */ /* 0x000fe200078e00ff */
[----:B------:R-:W-:Y:S01]  /*1ca0*/  MOV R27, R29 ;  /* 0x0000001d001b7202 */ /* 0x000fe20000000f00 */
[----:B------:R-:W-:Y:S02]  /*1cb0*/  IMAD.MOV.U32 R15, RZ, RZ, -0x1 ;  /* 0xffffffffff0f7424 */ /* 0x000fe400078e00ff */
[----:B------:R-:W-:Y:S05]  /*1cc0*/  CALL.REL.NOINC `($__internal_179_$__cuda_sm70_shflsync_bfly_p) ;  /* 0x0000001000007944 */ /* 0x000fea0003c00000 */
[----:B-12---:R-:W-:Y:S05]  /*1cd0*/  BRA `(.L_x_3330) ;  /* 0xfffffac000007947 */ /* 0x006fea000383ffff */
        .weak           $__internal_179_$__cuda_sm70_shflsync_bfly_p
        .type           $__internal_179_$__cuda_sm70_shflsync_bfly_p,@function
        .size           $__internal_179_$__cuda_sm70_shflsync_bfly_p,(.L_x_3815 - $__internal_179_$__cuda_sm70_shflsync_bfly_p)
$__internal_179_$__cuda_sm70_shflsync_bfly_p:
[----:B------:R-:W-:Y:S01]  /*1ce0*/  IMAD.MOV.U32 R30, RZ, RZ, R28 ;  /* 0x000000ffff1e7224 */ /* 0x000fe200078e001c */
[----:B------:R-:W-:Y:S04]  /*1cf0*/  WARPSYNC R15 ;  /* 0x0000000f00007348 */ /* 0x000fe80003800000 */
[----:B------:R-:W-:Y:S01]  /*1d00*/  IMAD.MOV.U32 R31, RZ, RZ, 0x0 ;  /* 0x00000000ff1f7424 */ /* 0x000fe200078e00ff */
[----:B------:R1:W2:Y:S03]  /*1d10*/  SHFL.BFLY PT, R24, R27, R25, R24 ;  /* 0x0c0000191b187389 */ /* 0x0002a600000e0018 */
[----:B------:R-:W-:Y:S05]  /*1d20*/  RET.REL.NODEC R30 `(_ZN12tensorrt_llm7kernels32fusedQKNormRopeKernelNTokenHeadsIN3c104HalfEfLi128ELb1ELi4EEEvPviiifPKvS6_S6_PKlii) ;  /* 0xffffe2d01e007950 */ /* 0x000fea0003c3ffff */
.L_x_3331:
        /* <DEDUP_REMOVED lines=13> */
.L_x_3815:


//--------------------- .text._ZN12tensorrt_llm7kernels32fusedQKNormRopeKernelNTokenHeadsIN3c104HalfEfLi64ELb0ELi4EEEvPviiifPKvS6_S6_PKlii --------------------------
	.section	.text._ZN12tensorrt_llm7kernels32fusedQKNormRopeKernelNTokenHeadsIN3c104HalfEfLi64ELb0ELi4EEEvPviiifPKvS6_S6_PKlii,"ax",@progbits
	.sectioninfo	@"SHI_REGISTERS=32"
	.align	128
        .global         _ZN12tensorrt_llm7kernels32fusedQKNormRopeKernelNTokenHeadsIN3c104HalfEfLi64ELb0ELi4EEEvPviiifPKvS6_S6_PKlii
        .type           _ZN12tensorrt_llm7kernels32fusedQKNormRopeKernelNTokenHeadsIN3c104HalfEfLi64ELb0ELi4EEEvPviiifPKvS6_S6_PKlii,@function
        .size           _ZN12tensorrt_llm7kernels32fusedQKNormRopeKernelNTokenHeadsIN3c104HalfEfLi64ELb0ELi4EEEvPviiifPKvS6_S6_PKlii,(.L_x_3817 - _ZN12tensorrt_llm7kernels32fusedQKNormRopeKernelNTokenHeadsIN3c104HalfEfLi64ELb0ELi4EEEvPviiifPKvS6_S6_PKlii)
        .other          _ZN12tensorrt_llm7kernels32fusedQKNormRopeKernelNTokenHeadsIN3c104HalfEfLi64ELb0ELi4EEEvPviiifPKvS6_S6_PKlii,@"STO_CUDA_ENTRY STV_DEFAULT"
_ZN12tensorrt_llm7kernels32fusedQKNormRopeKernelNTokenHeadsIN3c104HalfEfLi64ELb0ELi4EEEvPviiifPKvS6_S6_PKlii:
.text._ZN12tensorrt_llm7kernels32fusedQKNormRopeKernelNTokenHeadsIN3c104HalfEfLi64ELb0ELi4EEEvPviiifPKvS6_S6_PKlii:
        /* <DEDUP_REMOVED lines=75> */
.L_x_3336:
        /* <DEDUP_REMOVED lines=45> */
.L_x_3335:
[----:B------:R-:W-:Y:S05]  /*0780*/  BSYNC B1 ;  /* 0x0000000000017941 */ /* 0x000fea0003800000 */
.L_x_3334:
        /* <DEDUP_REMOVED lines=9> */
.L_x_3337:
        /* <DEDUP_REMOVED lines=16> */
.L_x_3333:
[----:B------:R-:W-:Y:S05]  /*0920*/  BSYNC B0 ;  /* 0x0000000000007941 */ /* 0x000fea0003800000 */
.L_x_3332:
        /* <DEDUP_REMOVED lines=35> */
.L_x_3342:
        /* <DEDUP_REMOVED lines=13> */
.L_x_3341:
[----:B------:R-:W-:Y:S05]  /*0c30*/  BSYNC B1 ;  /* 0x0000000000017941 */ /* 0x000fea0003800000 */
.L_x_3340:
        /* <DEDUP_REMOVED lines=22> */
.L_x_3345:
        /* <DEDUP_REMOVED lines=49> */
.L_x_3344:
[----:B------:R-:W-:Y:S05]  /*10b0*/  BSYNC B1 ;  /* 0x0000000000017941 */ /* 0x000fea0003800000 */
.L_x_3343:
        /* <DEDUP_REMOVED lines=32> */
.L_x_3347:
[----:B------:R-:W-:Y:S05]  /*12c0*/  BSYNC B1 ;  /* 0x0000000000017941 */ /* 0x000fea0003800000 */
.L_x_3346:
        /* <DEDUP_REMOVED lines=15> */
.L_x_3339:
[----:B------:R-:W-:Y:S05]  /*13c0*/  BSYNC B0 ;  /* 0x0000000000007941 */ /* 0x000fea0003800000 */
.L_x_3338:
        /* <DEDUP_REMOVED lines=54> */
.L_x_3358:
        /* <DEDUP_REMOVED lines=8> */
.L_x_3359:
        /* <DEDUP_REMOVED lines=9> */
.L_x_3360:
        /* <DEDUP_REMOVED lines=13> */
.L_x_3351:
[----:B------:R-:W-:Y:S05]  /*1910*/  BSYNC B0 ;  /* 0x0000000000007941 */ /* 0x000fea0003800000 */
.L_x_3350:
        /* <DEDUP_REMOVED lines=8> */
[----:B-1----:R-:W-:Y:S05]  /*19a0*/  CALL.REL.NOINC `($__internal_181_$__cuda_sm70_warpsync) ;  /* 0x0000070000007944 */ /* 0x002fea0003c00000 */
.L_x_3354:
[----:B------:R-:W-:-:S06]  /*19b0*/  NOP ;  /* 0x0000000000007918 */ /* 0x000fcc0000000000 */
[----:B------:R-:W-:Y:S05]  /*19c0*/  BRA.DIV ~URZ, `(.L_x_3355) ;  /* 0x000005b27f007947 */ /* 0x000fea000b800000 */
[----:B-1----:R1:W2:Y:S02]  /*19d0*/  SHFL.BFLY PT, R23, R21, R16, 0x1f ;  /* 0x0c001f1015177589 */ /* 0x0022a400000e0000 */
.L_x_3361:
        /* <DEDUP_REMOVED lines=32> */
.L_x_3362:
        /* <DEDUP_REMOVED lines=10> */
[----:B------:R-:W-:Y:S05]  /*1c80*/  CALL.REL.NOINC `($__internal_181_$__cuda_sm70_warpsync) ;  /* 0x0000042000007944 */ /* 0x000fea0003c00000 */
.L_x_3357:
[----:B------:R-:W-:-:S06]  /*1c90*/  NOP ;  /* 0x0000000000007918 */ /* 0x000fcc0000000000 */
.L_x_3353:
[----:B------:R-:W-:Y:S05]  /*1ca0*/  BSYNC B0 ;  /* 0x0000000000007941 */ /* 0x000fea0003800000 */
.L_x_3352:
        /* <DEDUP_REMOVED lines=15> */
.L_x_3348:
[----:B------:R-:W-:Y:S01]  /*1da0*/  IMAD.MOV.U32 R26, RZ, RZ, 0x10 ;  /* 0x00000010ff1a7424 */ /* 0x000fe200078e00ff */
[----:B------:R-:W-:Y:S01]  /*1db0*/  MOV R2, 0x1df0 ;  /* 0x00001df000027802 */ /* 0x000fe20000000f00 */
[----:B------:R-:W-:Y:S02]  /*1dc0*/  IMAD.MOV.U32 R25, RZ, RZ, 0x1f ;  /* 0x0000001fff197424 */ /* 0x000fe400078e00ff */
[----:B------:R-:W-:Y:S02]  /*1dd0*/  IMAD.MOV.U32 R24, RZ, RZ, -0x1 ;  /* 0xffffffffff187424 */ /* 0x000fe400078e00ff */
[----:B------:R-:W-:Y:S05]  /*1de0*/  CALL.REL.NOINC `($__internal_180_$__cuda_sm70_shflsync_bfly_p) ;  /* 0x0000028000007944 */ /* 0x000fea0003c00000 */
[----:B-12---:R-:W-:Y:S05]  /*1df0*/  BRA `(.L_x_3359) ;  /* 0xfffff9b000007947 */ /* 0x006fea000383ffff */
.L_x_3349:
[----:B------:R-:W-:Y:S01]  /*1e00*/  MOV R26, 0x8 ;  /* 0x00000008001a7802 */ /* 0x000fe20000000f00 */
[----:B------:R-:W-:Y:S01]  /*1e10*/  IMAD.MOV.U32 R25, RZ, RZ, 0x1f ;  /* 0x0000001fff197424 */ /* 0x000fe200078e00ff */
[----:B------:R-:W-:Y:S01]  /*1e20*/  MOV R2, 0x1e50 ;  /* 0x00001e5000027802 */ /* 0x000fe20000000f00 */
[----:B------:R-:W-:Y:S02]  /*1e30*/  IMAD.MOV.U32 R24, RZ, RZ, -0x1 ;  /* 0xffffffffff187424 */ /* 0x000fe400078e00ff */
[----:B------:R-:W-:Y:S05]  /*1e40*/  CALL.REL.NOINC `($__internal_180_$__cuda_sm70_shflsync_bfly_p) ;  /* 0x0000022000007944 */ /* 0x000fea0003c00000 */
[----:B-12---:R-:W-:Y:S01]  /*1e50*/  FADD.FTZ R23, R23, R25 ;  /* 0x0000001917177221 */ /* 0x006fe20000010000 */
[----:B------:R-:W-:Y:S01]  /*1e60*/  HFMA2.MMA R25, -RZ, RZ, 0, 1.847743988037109375e-06 ;  /* 0x0000001fff197435 */ /* 0x000fe200000001ff */
[----:B------:R-:W-:Y:S01]  /*1e70*/  IMAD.MOV.U32 R26, RZ, RZ, 0x4 ;  /* 0x00000004ff1a7424 */ /* 0x000fe200078e00ff */
[----:B------:R-:W-:Y:S01]  /*1e80*/  MOV R2, 0x1eb0 ;  /* 0x00001eb000027802 */ /* 0x000fe20000000f00 */
[----:B------:R-:W-:-:S03]  /*1e90*/  IMAD.MOV.U32 R24, RZ, RZ, -0x1 ;  /* 0xffffffffff187424 */ /* 0x000fc600078e00ff */
[----:B------:R-:W-:Y:S05]  /*1ea0*/  CALL.REL.NOINC `($__internal_180_$__cuda_sm70_shflsync_bfly_p) ;  /* 0x000001c000007944 */ /* 0x000fea0003c00000 */
[----:B-12---:R-:W-:Y:S01]  /*1eb0*/  FADD.FTZ R23, R23, R25 ;  /* 0x0000001917177221 */ /* 0x006fe20000010000 */
[----:B------:R-:W-:Y:S01]  /*1ec0*/  MOV R24, 0xffffffff ;  /* 0xffffffff00187802 */ /* 0x000fe20000000f00 */
[----:B------:R-:W-:Y:S01]  /*1ed0*/  IMAD.MOV.U32 R26, RZ, RZ, 0x2 ;  /* 0x00000002ff1a7424 */ /* 0x000fe200078e00ff */
[----:B------:R-:W-:Y:S01]  /*1ee0*/  MOV R2, 0x1f10 ;  /* 0x00001f1000027802 */ /* 0x000fe20000000f00 */
[----:B------:R-:W-:-:S02]  /*1ef0*/  IMAD.MOV.U32 R25, RZ, RZ, 0x1f ;  /* 0x0000001fff197424 */ /* 0x000fc400078e00ff */
[----:B------:R-:W-:Y:S05]  /*1f00*/  CALL.REL.NOINC `($__internal_180_$__cuda_sm70_shflsync_bfly_p) ;  /* 0x0000016000007944 */ /* 0x000fea0003c00000 */
[----:B-12---:R-:W-:Y:S01]  /*1f10*/  FADD.FTZ R23, R23, R25 ;  /* 0x0000001917177221 */ /* 0x006fe20000010000 */
[----:B------:R-:W-:Y:S01]  /*1f20*/  MOV R2, 0x1f70 ;  /* 0x00001f7000027802 */ /* 0x000fe20000000f00 */
[----:B------:R-:W-:-:S02]  /*1f30*/  IMAD.MOV.U32 R26, RZ, RZ, 0x1 ;  /* 0x00000001ff1a7424 */ /* 0x000fc400078e00ff */
[----:B------:R-:W-:Y:S02]  /*1f40*/  IMAD.MOV.U32 R25, RZ, RZ, 0x1f ;  /* 0x0000001fff197424 */ /* 0x000fe400078e00ff */
[----:B------:R-:W-:Y:S02]  /*1f50*/  IMAD.MOV.U32 R24, RZ, RZ, -0x1 ;  /* 0xffffffffff187424 */ /* 0x000fe400078e00ff */
[----:B------:R-:W-:Y:S05]  /*1f60*/  CALL.REL.NOINC `($__internal_180_$__cuda_sm70_shflsync_bfly_p) ;  /* 0x0000010000007944 */ /* 0x000fea0003c00000 */
[----:B-12---:R-:W-:Y:S05]  /*1f70*/  BRA `(.L_x_3360) ;  /* 0xfffff8c000007947 */ /* 0x006fea000383ffff */
.L_x_3355:
[----:B-1----:R-:W-:Y:S01]  /*1f80*/  MOV R23, R21 ;  /* 0x0000001500177202 */ /* 0x002fe20000000f00 */
[----:B------:R-:W-:Y:S01]  /*1f90*/  IMAD.MOV.U32 R26, RZ, RZ, R16 ;  /* 0x000000ffff1a7224 */ /* 0x000fe200078e0010 */
[----:B------:R-:W-:Y:S01]  /*1fa0*/  MOV R2, 0x1fe0 ;  /* 0x00001fe000027802 */ /* 0x000fe20000000f00 */
[----:B------:R-:W-:Y:S02]  /*1fb0*/  IMAD.MOV.U32 R25, RZ, RZ, 0x1f ;  /* 0x0000001fff197424 */ /* 0x000fe400078e00ff */
[----:B------:R-:W-:Y:S02]  /*1fc0*/  IMAD.MOV.U32 R24, RZ, RZ, -0x1 ;  /* 0xffffffffff187424 */ /* 0x000fe400078e00ff */
[----:B------:R-:W-:Y:S05]  /*1fd0*/  CALL.REL.NOINC `($__internal_180_$__cuda_sm70_shflsync_bfly_p) ;  /* 0x0000009000007944 */ /* 0x000fea0003c00000 */
[----:B-12---:R-:W-:Y:S01]  /*1fe0*/  MOV R23, R25 ;  /* 0x0000001900177202 */ /* 0x006fe20000000f00 */
[----:B------:R-:W-:Y:S05]  /*1ff0*/  BRA `(.L_x_3361) ;  /* 0xfffff9e000007947 */ /* 0x000fea000383ffff */
.L_x_3356:
[----:B------:R-:W-:Y:S01]  /*2000*/  IMAD.MOV.U32 R23, RZ, RZ, R22 ;  /* 0x000000ffff177224 */ /* 0x000fe200078e0016 */
[----:B------:R-:W-:Y:S01]  /*2010*/  MOV R24, 0xffffffff ;  /* 0xffffffff00187802 */ /* 0x000fe20000000f00 */
[----:B------:R-:W-:Y:S01]  /*2020*/  IMAD.MOV.U32 R26, RZ, RZ, R16 ;  /* 0x000000ffff1a7224 */ /* 0x000fe200078e0010 */
[----:B------:R-:W-:Y:S01]  /*2030*/  MOV R2, 0x2060 ;  /* 0x0000206000027802 */ /* 0x000fe20000000f00 */
[----:B------:R-:W-:-:S02]  /*2040*/  IMAD.MOV.U32 R25, RZ, RZ, 0x1f ;  /* 0x0000001fff197424 */ /* 0x000fc400078e00ff */
[----:B------:R-:W-:Y:S05]  /*2050*/  CALL.REL.NOINC `($__internal_180_$__cuda_sm70_shflsync_bfly_p) ;  /* 0x0000001000007944 */ /* 0x000fea0003c00000 */
[----:B-12---:R-:W-:Y:S05]  /*2060*/  BRA `(.L_x_3362) ;  /* 0xfffffb7000007947 */ /* 0x006fea000383ffff */
        .weak           $__internal_180_$__cuda_sm70_shflsync_bfly_p
        .type           $__internal_180_$__cuda_sm70_shflsync_bfly_p,@function
        .size           $__internal_180_$__cuda_sm70_shflsync_bfly_p,($__internal_181_$__cuda_sm70_warpsync - $__internal_180_$__cuda_sm70_shflsync_bfly_p)
$__internal_180_$__cuda_sm70_shflsync_bfly_p:
[----:B------:R-:W-:Y:S01]  /*2070*/  IMAD.MOV.U32 R3, RZ, RZ, 0x0 ;  /* 0x00000000ff037424 */ /* 0x000fe200078e00ff */
[----:B------:R-:W-:Y:S04]  /*2080*/  WARPSYNC R24 ;  /* 0x0000001800007348 */ /* 0x000fe80003800000 */
[----:B------:R1:W2:Y:S01]  /*2090*/  SHFL.BFLY PT, R25, R23, R26, R25 ;  /* 0x0c00001a17197389 */ /* 0x0002a200000e0019 */
[----:B------:R-:W-:Y:S05]  /*20a0*/  RET.REL.NODEC R2 `(_ZN12tensorrt_llm7kernels32fusedQKNormRopeKernelNTokenHeadsIN3c104HalfEfLi64ELb0ELi4EEEvPviiifPKvS6_S6_PKlii) ;  /* 0xffffdf5002007950 */ /* 0x000fea0003c3ffff */
        .weak           $__internal_181_$__cuda_sm70_warpsync
        .type           $__internal_181_$__cuda_sm70_warpsync,@function
        .size           $__internal_181_$__cuda_sm70_warpsync,(.L_x_3817 - $__internal_181_$__cuda_sm70_warpsync)
$__internal_181_$__cuda_sm70_warpsync:
[----:B------:R-:W-:Y:S04]  /*20b0*/  WARPSYNC R3 ;  /* 0x0000000300007348 */ /* 0x000fe80003800000 */
[----:B------:R-:W-:-:S04]  /*20c0*/  IMAD.MOV.U32 R3, RZ, RZ, 0x0 ;  /* 0x00000000ff037424 */ /* 0x000fc800078e00ff */
[----:B------:R-:W-:Y:S05]  /*20d0*/  RET.REL.NODEC R2 `(_ZN12tensorrt_llm7kernels32fusedQKNormRopeKernelNTokenHeadsIN3c104HalfEfLi64ELb0ELi4EEEvPviiifPKvS6_S6_PKlii) ;  /* 0xffffdf2002007950 */ /* 0x000fea0003c3ffff */
.L_x_3363:
        /* <DEDUP_REMOVED lines=10> */
.L_x_3817:


//--------------------- .text._ZN12tensorrt_llm7kernels32fusedQKNormRopeKernelNTokenHeadsIN3c104HalfEfLi64ELb1ELi4EEEvPviiifPKvS6_S6_PKlii --------------------------
	.section	.text._ZN12tensorrt_llm7kernels32fusedQKNormRopeKernelNTokenHeadsIN3c104HalfEfLi64ELb1ELi4EEEvPviiifPKvS6_S6_PKlii,"ax",@progbits
	.sectioninfo	@"SHI_REGISTERS=32"
	.align	128
        .global         _ZN12tensorrt_llm7kernels32fusedQKNormRopeKernelNTokenHeadsIN3c104HalfEfLi64ELb1ELi4EEEvPviiifPKvS6_S6_PKlii
        .type           _ZN12tensorrt_llm7kernels32fusedQKNormRopeKernelNTokenHeadsIN3c104HalfEfLi64ELb1ELi4EEEvPviiifPKvS6_S6_PKlii,@function
        .size           _ZN12tensorrt_llm7kernels32fusedQKNormRopeKernelNTokenHeadsIN3c104HalfEfLi64ELb1ELi4EEEvPviiifPKvS6_S6_PKlii,(.L_x_3818 - _ZN12tensorrt_llm7kernels32fusedQKNormRopeKernelNTokenHeadsIN3c104HalfEfLi64ELb1ELi4EEEvPviiifPKvS6_S6_PKlii)
        .other          _ZN12tensorrt_llm7kernels32fusedQKNormRopeKernelNTokenHeadsIN3c104HalfEfLi64ELb1ELi4EEEvPviiifPKvS6_S6_PKlii,@"STO_CUDA_ENTRY STV_DEFAULT"
_ZN12tensorrt_llm7kernels32fusedQKNormRopeKernelNTokenHeadsIN3c104HalfEfLi64ELb1ELi4EEEvPviiifPKvS6_S6_PKlii:
.text._ZN12tensorrt_llm7kernels32fusedQKNormRopeKernelNTokenHeadsIN3c104HalfEfLi64ELb1ELi4EEEvPviiifPKvS6_S6_PKlii:
        /* <DEDUP_REMOVED lines=74> */
.L_x_3368:
        /* <DEDUP_REMOVED lines=45> */
.L_x_3367:
[----:B------:R-:W-:Y:S05]  /*0770*/  BSYNC B1 ;  /* 0x0000000000017941 */ /* 0x000fea0003800000 */
.L_x_3366:
        /* <DEDUP_REMOVED lines=9> */
.L_x_3369:
        /* <DEDUP_REMOVED lines=16> */
.L_x_3365:
[----:B------:R-:W-:Y:S05]  /*0910*/  BSYNC B0 ;  /* 0x0000000000007941 */ /* 0x000fea0003800000 */
.L_x_3364:
        /* <DEDUP_REMOVED lines=35> */
.L_x_3374:
        /* <DEDUP_REMOVED lines=13> */
.L_x_3373:
[----:B------:R-:W-:Y:S05]  /*0c20*/  BSYNC B1 ;  /* 0x0000000000017941 */ /* 0x000fea0003800000 */
.L_x_3372:
        /* <DEDUP_REMOVED lines=21> */
.L_x_3377:
        /* <DEDUP_REMOVED lines=49> */
.L_x_3376:
[----:B------:R-:W-:Y:S05]  /*1090*/  BSYNC B1 ;  /* 0x0000000000017941 */ /* 0x000fea0003800000 */
.L_x_3375:
        /* <DEDUP_REMOVED lines=32> */
.L_x_3379:
[----:B------:R-:W-:Y:S05]  /*12a0*/  BSYNC B1 ;  /* 0x0000000000017941 */ /* 0x000fea0003800000 */
.L_x_3378:
        /* <DEDUP_REMOVED lines=15> */
.L_x_3371:
[----:B------:R-:W-:Y:S05]  /*13a0*/  BSYNC B0 ;  /* 0x0000000000007941 */ /* 0x000fea0003800000 */
.L_x_3370:
        /* <DEDUP_REMOVED lines=36> */
.L_x_3388:
        /* <DEDUP_REMOVED lines=14> */
.L_x_3393:
        /* <DEDUP_REMOVED lines=9> */
.L_x_3394:
        /* <DEDUP_REMOVED lines=11> */
.L_x_3385:
[----:B------:R-:W-:Y:S05]  /*1810*/  BSYNC B1 ;  /* 0x0000000000017941 */ /* 0x000fea0003800000 */
.L_x_3384:
        /* <DEDUP_REMOVED lines=29> */
.L_x_3395:
        /* <DEDUP_REMOVED lines=9> */
.L_x_3396:
        /* <DEDUP_REMOVED lines=26> */
.L_x_3381:
[----:B------:R-:W-:Y:S05]  /*1c20*/  BSYNC B0 ;  /* 0x0000000000007941 */ /* 0x000fea0003800000 */
.L_x_3380:
        /* <DEDUP_REMOVED lines=16> */
.L_x_3397:
        /* <DEDUP_REMOVED lines=9> */
.L_x_3398:
[----:B------:R-:W-:Y:S01]  /*1dc0*/  ISETP.NE.AND P0, PT, R14, RZ, PT ;  /* 0x000000ff0e00720c */ /* 0x000fe20003f05270 */
[----:B------:R-:W-:Y:S01]  /*1dd0*/  BSSY B0, `(.L_x_3391) ;  /* 0x0000004000007945 */ /* 0x000fe20003800000 */
[----:B------:R-:W-:-:S11]  /*1de0*/  ISETP.GE.AND P2, PT, R21, R18, PT ;  /* 0x000000121500720c */ /* 0x000fd60003f46270 */
[----:B------:R-:W-:Y:S05]  /*1df0*/  @P0 BRA `(.L_x_3392) ;  /* 0x0000001000000947 */ /* 0x000fea0003800000 */
[----:B------:R-:W-:-:S04]  /*1e00*/  DEPBAR.LE SB0, 0x0 ;  /* 0x000080000000791a */ /* 0x000fc80000000000 */
.L_x_3392:
[----:B------:R-:W-:Y:S05]  /*1e10*/  BSYNC B0 ;  /* 0x0000000000007941 */ /* 0x000fea0003800000 */
.L_x_3391:
        /* <DEDUP_REMOVED lines=23> */
.L_x_3382:
[----:B------:R-:W-:Y:S01]  /*1f90*/  HFMA2.MMA R25, -RZ, RZ, 0, 1.847743988037109375e-06 ;  /* 0x0000001fff197435 */ /* 0x000fe200000001ff */
[----:B------:R-:W-:Y:S01]  /*1fa0*/  IMAD.MOV.U32 R26, RZ, RZ, 0x10 ;  /* 0x00000010ff1a7424 */ /* 0x000fe200078e00ff */
[----:B------:R-:W-:Y:S01]  /*1fb0*/  MOV R22, 0x1fe0 ;  /* 0x00001fe000167802 */ /* 0x000fe20000000f00 */
[----:B------:R-:W-:-:S03]  /*1fc0*/  IMAD.MOV.U32 R24, RZ, RZ, -0x1 ;  /* 0xffffffffff187424 */ /* 0x000fc600078e00ff */
[----:B------:R-:W-:Y:S05]  /*1fd0*/  CALL.REL.NOINC `($__internal_182_$__cuda_sm70_shflsync_bfly_p) ;  /* 0x0000056000007944 */ /* 0x000fea0003c00000 */
[----:B--2---:R-:W-:Y:S05]  /*1fe0*/  BRA `(.L_x_3393) ;  /* 0xfffff6e000007947 */ /* 0x004fea000383ffff */
.L_x_3383:
[----:B------:R-:W-:Y:S01]  /*1ff0*/  IMAD.MOV.U32 R26, RZ, RZ, 0x8 ;  /* 0x00000008ff1a7424 */ /* 0x000fe200078e00ff */
[----:B------:R-:W-:Y:S01]  /*2000*/  MOV R25, 0x1f ;  /* 0x0000001f00197802 */ /* 0x000fe20000000f00 */
[----:B------:R-:W-:Y:S01]  /*2010*/  IMAD.MOV.U32 R24, RZ, RZ, -0x1 ;  /* 0xffffffffff187424 */ /* 0x000fe200078e00ff */
[----:B------:R-:W-:Y:S02]  /*2020*/  MOV R22, 0x2040 ;  /* 0x0000204000167802 */ /* 0x000fe40000000f00 */
[----:B------:R-:W-:Y:S05]  /*2030*/  CALL.REL.NOINC `($__internal_182_$__cuda_sm70_shflsync_bfly_p) ;  /* 0x0000050000007944 */ /* 0x000fea0003c00000 */
[----:B------:R-:W-:Y:S01]  /*2040*/  HFMA2.MMA R25, -RZ, RZ, 0, 1.847743988037109375e-06 ;  /* 0x0000001fff197435 */ /* 0x000fe200000001ff */
[----:B--2---:R-:W-:Y:S01]  /*2050*/  FADD.FTZ R27, R27, R26 ;  /* 0x0000001a1b1b7221 */ /* 0x004fe20000010000 */
[----:B------:R-:W-:Y:S01]  /*2060*/  MOV R22, 0x20a0 ;  /* 0x000020a000167802 */ /* 0x000fe20000000f00 */
[----:B------:R-:W-:-:S02]  /*2070*/  IMAD.MOV.U32 R26, RZ, RZ, 0x4 ;  /* 0x00000004ff1a7424 */ /* 0x000fc400078e00ff */
[----:B------:R-:W-:Y:S02]  /*2080*/  IMAD.MOV.U32 R24, RZ, RZ, -0x1 ;  /* 0xffffffffff187424 */ /* 0x000fe400078e00ff */
[----:B------:R-:W-:Y:S05]  /*2090*/  CALL.REL.NOINC `($__internal_182_$__cuda_sm70_shflsync_bfly_p) ;  /* 0x000004a000007944 */ /* 0x000fea0003c00000 */
[----:B--2---:R-:W-:Y:S01]  /*20a0*/  FADD.FTZ R27, R27, R26 ;  /* 0x0000001a1b1b7221 */ /* 0x004fe20000010000 */
[----:B------:R-:W-:Y:S01]  /*20b0*/  MOV R25, 0x1f ;  /* 0x0000001f00197802 */ /* 0x000fe20000000f00 */
[----:B------:R-:W-:Y:S01]  /*20c0*/  IMAD.MOV.U32 R26, RZ, RZ, 0x2 ;  /* 0x00000002ff1a7424 */ /* 0x000fe200078e00ff */
[----:B------:R-:W-:Y:S01]  /*20d0*/  MOV R22, 0x2100 ;  /* 0x0000210000167802 */ /* 0x000fe20000000f00 */
[----:B------:R-:W-:Y:S02]  /*20e0*/  IMAD.MOV.U32 R24, RZ, RZ, -0x1 ;  /* 0xffffffffff187424 */ /* 0x000fe400078e00ff */
[----:B------:R-:W-:Y:S05]  /*20f0*/  CALL.REL.NOINC `($__internal_182_$__cuda_sm70_shflsync_bfly_p) ;  /* 0x0000044000007944 */ /* 0x000fea0003c00000 */
[----:B--2---:R-:W-:Y:S01]  /*2100*/  FADD.FTZ R28, R27, R26 ;  /* 0x0000001a1b1c7221 */ /* 0x004fe20000010000 */
[----:B------:R-:W-:Y:S01]  /*2110*/  HFMA2.MMA R25, -RZ, RZ, 0, 1.847743988037109375e-06 ;  /* 0x0000001fff197435 */ /* 0x000fe200000001ff */
[----:B------:R-:W-:Y:S01]  /*2120*/  IMAD.MOV.U32 R26, RZ, RZ, 0x1 ;  /* 0x00000001ff1a7424 */ /* 0x000fe200078e00ff */
[----:B------:R-:W-:Y:S01]  /*2130*/  MOV R22, 0x2170 ;  /* 0x0000217000167802 */ /* 0x000fe20000000f00 */
[----:B------:R-:W-:Y:S02]  /*2140*/  IMAD.MOV.U32 R24, RZ, RZ, -0x1 ;  /* 0xffffffffff187424 */ /* 0x000fe400078e00ff */
[----:B------:R-:W-:-:S02]  /*2150*/  IMAD.MOV.U32 R27, RZ, RZ, R28 ;  /* 0x000000ffff1b7224 */ /* 0x000fc400078e001c */
[----:B------:R-:W-:Y:S05]  /*2160*/  CALL.REL.NOINC `($__internal_182_$__cuda_sm70_shflsync_bfly_p) ;  /* 0x000003d000007944 */ /* 0x000fea0003c00000 */
[----:B--2---:R-:W-:Y:S05]  /*2170*/  BRA `(.L_x_3394) ;  /* 0xfffff5e000007947 */ /* 0x004fea000383ffff */
.L_x_3386:
[----:B------:R-:W-:Y:S01]  /*2180*/  MOV R26, 0x10 ;  /* 0x00000010001a7802 */ /* 0x000fe20000000f00 */
[----:B--2---:R-:W-:Y:S01]  /*2190*/  IMAD.MOV.U32 R25, RZ, RZ, 0x1f ;  /* 0x0000001fff197424 */ /* 0x004fe200078e00ff */
[----:B------:R-:W-:Y:S01]  /*21a0*/  MOV R22, 0x21d0 ;  /* 0x000021d000167802 */ /* 0x000fe20000000f00 */
[----:B------:R-:W-:-:S02]  /*21b0*/  IMAD.MOV.U32 R24, RZ, RZ, -0x1 ;  /* 0xffffffffff187424 */ /* 0x000fc400078e00ff */
[----:B-1----:R-:W-:Y:S05]  /*21c0*/  CALL.REL.NOINC `($__internal_182_$__cuda_sm70_shflsync_bfly_p) ;  /* 0x0000037000007944 */ /* 0x002fea0003c00000 */
[----:B--2---:R-:W-:Y:S05]  /*21d0*/  BRA `(.L_x_3395) ;  /* 0xfffff81000007947 */ /* 0x004fea000383ffff */
.L_x_3387:
[----:B------:R-:W-:Y:S01]  /*21e0*/  HFMA2.MMA R26, -RZ, RZ, 0, 4.76837158203125e-07 ;  /* 0x00000008ff1a7435 */ /* 0x000fe200000001ff */
[----:B--2---:R-:W-:Y:S01]  /*21f0*/  IMAD.MOV.U32 R25, RZ, RZ, 0x1f ;  /* 0x0000001fff197424 */ /* 0x004fe200078e00ff */
[----:B------:R-:W-:Y:S01]  /*2200*/  MOV R22, 0x2230 ;  /* 0x0000223000167802 */ /* 0x000fe20000000f00 */
[----:B------:R-:W-:-:S03]  /*2210*/  IMAD.MOV.U32 R24, RZ, RZ, -0x1 ;  /* 0xffffffffff187424 */ /* 0x000fc600078e00ff */
[----:B-1----:R-:W-:Y:S05]  /*2220*/  CALL.REL.NOINC `($__internal_182_$__cuda_sm70_shflsync_bfly_p) ;  /* 0x0000031000007944 */ /* 0x002fea0003c00000 */
[----:B--2---:R-:W-:Y:S01]  /*2230*/  FADD.FTZ R27, R27, R26 ;  /* 0x0000001a1b1b7221 */ /* 0x004fe20000010000 */
[----:B------:R-:W-:Y:S01]  /*2240*/  MOV R26, 0x4 ;  /* 0x00000004001a7802 */ /* 0x000fe20000000f00 */
[----:B------:R-:W-:Y:S01]  /*2250*/  IMAD.MOV.U32 R25, RZ, RZ, 0x1f ;  /* 0x0000001fff197424 */ /* 0x000fe200078e00ff */
[----:B------:R-:W-:Y:S01]  /*2260*/  MOV R22, 0x2290 ;  /* 0x0000229000167802 */ /* 0x000fe20000000f00 */
[----:B------:R-:W-:-:S02]  /*2270*/  IMAD.MOV.U32 R24, RZ, RZ, -0x1 ;  /* 0xffffffffff187424 */ /* 0x000fc400078e00ff */
[----:B------:R-:W-:Y:S05]  /*2280*/  CALL.REL.NOINC `($__internal_182_$__cuda_sm70_shflsync_bfly_p) ;  /* 0x000002b000007944 */ /* 0x000fea0003c00000 */
[----:B--2---:R-:W-:Y:S01]  /*2290*/  FADD.FTZ R27, R27, R26 ;  /* 0x0000001a1b1b7221 */ /* 0x004fe20000010000 */
[----:B------:R-:W-:Y:S01]  /*22a0*/  HFMA2.MMA R26, -RZ, RZ, 0, 1.1920928955078125e-07 ;  /* 0x00000002ff1a7435 */ /* 0x000fe200000001ff */
[----:B------:R-:W-:Y:S01]  /*22b0*/  IMAD.MOV.U32 R25, RZ, RZ, 0x1f ;  /* 0x0000001fff197424 */ /* 0x000fe200078e00ff */
[----:B------:R-:W-:Y:S01]  /*22c0*/  MOV R22, 0x22f0 ;  /* 0x000022f000167802 */ /* 0x000fe20000000f00 */
[----:B------:R-:W-:-:S03]  /*22d0*/  IMAD.MOV.U32 R24, RZ, RZ, -0x1 ;  /* 0xffffffffff187424 */ /* 0x000fc600078e00ff */
[----:B------:R-:W-:Y:S05]  /*22e0*/  CALL.REL.NOINC `($__internal_182_$__cuda_sm70_shflsync_bfly_p) ;  /* 0x0000025000007944 */ /* 0x000fea0003c00000 */
[----:B--2---:R-:W-:Y:S01]  /*22f0*/  FADD.FTZ R27, R27, R26 ;  /* 0x0000001a1b1b7221 */ /* 0x004fe20000010000 */
[----:B------:R-:W-:Y:S01]  /*2300*/  MOV R26, 0x1 ;  /* 0x00000001001a7802 */ /* 0x000fe20000000f00 */
[----:B------:R-:W-:Y:S01]  /*2310*/  IMAD.MOV.U32 R25, RZ, RZ, 0x1f ;  /* 0x0000001fff197424 */ /* 0x000fe200078e00ff */
[----:B------:R-:W-:Y:S01]  /*2320*/  MOV R22, 0x2350 ;  /* 0x0000235000167802 */ /* 0x000fe20000000f00 */
[----:B------:R-:W-:-:S02]  /*2330*/  IMAD.MOV.U32 R24, RZ, RZ, -0x1 ;  /* 0xffffffffff187424 */ /* 0x000fc400078e00ff */
[----:B------:R-:W-:Y:S05]  /*2340*/  CALL.REL.NOINC `($__internal_182_$__cuda_sm70_shflsync_bfly_p) ;  /* 0x000001f000007944 */ /* 0x000fea0003c00000 */
[----:B--2---:R-:W-:Y:S05]  /*2350*/  BRA `(.L_x_3396) ;  /* 0xfffff72000007947 */ /* 0x004fea000383ffff */
.L_x_3389:
[----:B------:R-:W-:Y:S01]  /*2360*/  HFMA2.MMA R26, -RZ, RZ, 0, 9.5367431640625e-07 ;  /* 0x00000010ff1a7435 */ /* 0x000fe200000001ff */
[----:B------:R-:W-:Y:S01]  /*2370*/  IMAD.MOV.U32 R25, RZ, RZ, 0x1f ;  /* 0x0000001fff197424 */ /* 0x000fe200078e00ff */
[----:B------:R-:W-:Y:S01]  /*2380*/  MOV R22, 0x23b0 ;  /* 0x000023b000167802 */ /* 0x000fe20000000f00 */
[----:B------:R-:W-:-:S03]  /*2390*/  IMAD.MOV.U32 R24, RZ, RZ, -0x1 ;  /* 0xffffffffff187424 */ /* 0x000fc600078e00ff */
[----:B------:R-:W-:Y:S05]  /*23a0*/  CALL.REL.NOINC `($__internal_182_$__cuda_sm70_shflsync_bfly_p) ;  /* 0x0000019000007944 */ /* 0x000fea0003c00000 */
[----:B--2---:R-:W-:Y:S05]  /*23b0*/  BRA `(.L_x_3397) ;  /* 0xfffff97000007947 */ /* 0x004fea000383ffff */
.L_x_3390:
[----:B------:R-:W-:Y:S01]  /*23c0*/  MOV R26, 0x8 ;  /* 0x00000008001a7802 */ /* 0x000fe20000000f00 */
[----:B------:R-:W-:Y:S01]  /*23d0*/  IMAD.MOV.U32 R25, RZ, RZ, 0x1f ;  /* 0x0000001fff197424 */ /* 0x000fe200078e00ff */
[----:B------:R-:W-:Y:S01]  /*23e0*/  MOV R22, 0x2410 ;  /* 0x0000241000167802 */ /* 0x000fe20000000f00 */
[----:B------:R-:W-:-:S02]  /*23f0*/  IMAD.MOV.U32 R24, RZ, RZ, -0x1 ;  /* 0xffffffffff187424 */ /* 0x000fc400078e00ff */
[----:B------:R-:W-:Y:S05]  /*2400*/  CALL.REL.NOINC `($__internal_182_$__cuda_sm70_shflsync_bfly_p) ;  /* 0x0000013000007944 */ /* 0x000fea0003c00000 */
[----:B--2---:R-:W-:Y:S01]  /*2410*/  FADD.FTZ R27, R27, R26 ;  /* 0x0000001a1b1b7221 */ /* 0x004fe20000010000 */
[----:B------:R-:W-:Y:S01]  /*2420*/  HFMA2.MMA R26, -RZ, RZ, 0, 2.384185791015625e-07 ;  /* 0x00000004ff1a7435 */ /* 0x000fe200000001ff */
        /* <DEDUP_REMOVED lines=10> */
[----:B--2---:R-:W-:Y:S01]  /*24d0*/  FADD.FTZ R27, R27, R26 ;  /* 0x0000001a1b1b7221 */ /* 0x004fe20000010000 */
[----:B------:R-:W-:Y:S01]  /*24e0*/  HFMA2.MMA R26, -RZ, RZ, 0, 5.9604644775390625e-08 ;  /* 0x00000001ff1a7435 */ /* 0x000fe200000001ff */
[----:B------:R-:W-:Y:S01]  /*24f0*/  IMAD.MOV.U32 R25, RZ, RZ, 0x1f ;  /* 0x0000001fff197424 */ /* 0x000fe200078e00ff */
[----:B------:R-:W-:Y:S01]  /*2500*/  MOV R22, 0x2530 ;  /* 0x0000253000167802 */ /* 0x000fe20000000f00 */
[----:B------:R-:W-:-:S03]  /*2510*/  IMAD.MOV.U32 R24, RZ, RZ, -0x1 ;  /* 0xffffffffff187424 */ /* 0x000fc600078e00ff */
[----:B------:R-:W-:Y:S05]  /*2520*/  CALL.REL.NOINC `($__internal_182_$__cuda_sm70_shflsync_bfly_p) ;  /* 0x0000001000007944 */ /* 0x000fea0003c00000 */
[----:B--2---:R-:W-:Y:S05]  /*2530*/  BRA `(.L_x_3398) ;  /* 0xfffff88000007947 */ /* 0x004fea000383ffff */
        .weak           $__internal_182_$__cuda_sm70_shflsync_bfly_p
        .type           $__internal_182_$__cuda_sm70_shflsync_bfly_p,@function
        .size           $__internal_182_$__cuda_sm70_shflsync_bfly_p,(.L_x_3818 - $__internal_182_$__cuda_sm70_shflsync_bfly_p)
$__internal_182_$__cuda_sm70_shflsync_bfly_p:
[----:B------:R-:W-:Y:S04]  /*2540*/  WARPSYNC R24 ;  /* 0x0000001800007348 */ /* 0x000fe80003800000 */
[----:B------:R1:W2:Y:S02]  /*2550*/  SHFL.BFLY PT, R26, R27, R26, R25 ;  /* 0x0c00001a1b1a7389 */ /* 0x0002a400000e0019 */
[----:B-1----:R-:W-:Y:S01]  /*2560*/  MOV R24, R22 ;  /* 0x0000001600187202 */ /* 0x002fe20000000f00 */
[----:B------:R-:W-:-:S04]  /*2570*/  IMAD.MOV.U32 R25, RZ, RZ, 0x0 ;  /* 0x00000000ff197424 */ /* 0x000fc800078e00ff */
[----:B------:R-:W-:Y:S05]  /*2580*/  RET.REL.NODEC R24 `(_ZN12tensorrt_llm7kernels32fusedQKNormRopeKernelNTokenHeadsIN3c104HalfEfLi64ELb1ELi4EEEvPviiifPKvS6_S6_PKlii) ;  /* 0xffffda7018007950 */ /* 0x000fea0003c3ffff */
.L_x_3399:
        /* <DEDUP_REMOVED lines=15> */
.L_x_3818:


//--------------------- .text._ZN12tensorrt_llm7kernels32fusedQKNormRopeKernelNTokenHeadsIN3c104HalfEfLi256ELb0ELi2EEEvPviiifPKvS6_S6_PKlii --------------------------
	.section	.text._ZN12tensorrt_llm7kernels32fusedQKNormRopeKernelNTokenHeadsIN3c104HalfEfLi256ELb0ELi2EEEvPviiifPKvS6_S6_PKlii,"ax",@progbits
	.sectioninfo	@"SHI_REGISTERS=56"
	.align	128
        .global         _ZN12tensorrt_llm7kernels32fusedQKNormRopeKernelNTokenHeadsIN3c104HalfEfLi256ELb0ELi2EEEvPviiifPKvS6_S6_PKlii
        .type           _ZN12tensorrt_llm7kernels32fusedQKNormRopeKernelNTokenHeadsIN3c104HalfEfLi256ELb0ELi2EEEvPviiifPKvS6_S6_PKlii,@function
        .size           _ZN12tensorrt_llm7kernels32fusedQKNormRopeKernelNTokenHeadsIN3c104HalfEfLi256ELb0ELi2EEEvPviiifPKvS6_S6_PKlii,(.L_x_3820 - _ZN12tensorrt_llm7kernels32fusedQKNormRopeKernelNTokenHeadsIN3c104HalfEfLi256ELb0ELi2EEEvPviiifPKvS6_S6_PKlii)
        .other          _ZN12tensorrt_llm7kernels32fusedQKNormRopeKernelNTokenHeadsIN3c104HalfEfLi256ELb0ELi2EEEvPviiifPKvS6_S6_PKlii,@"STO_CUDA_ENTRY STV_DEFAULT"
_ZN12tensorrt_llm7kernels32fusedQKNormRopeKernelNTokenHeadsIN3c104HalfEfLi256ELb0ELi2EEEvPviiifPKvS6_S6_PKlii:
.text._ZN12tensorrt_llm7kernels32fusedQKNormRopeKernelNTokenHeadsIN3c104HalfEfLi256ELb0ELi2EEEvPviiifPKvS6_S6_PKlii:
        /* <DEDUP_REMOVED lines=73> */
.L_x_3404:
        /* <DEDUP_REMOVED lines=45> */
.L_x_3403:
[----:B------:R-:W-:Y:S05]  /*0760*/  BSYNC B1 ;  /* 0x0000000000017941 */ /* 0x000fea0003800000 */
.L_x_3402:
        /* <DEDUP_REMOVED lines=9> */
.L_x_3405:
        /* <DEDUP_REMOVED lines=16> */
.L_x_3401:
[----:B------:R-:W-:Y:S05]  /*0900*/  BSYNC B0 ;  /* 0x0000000000007941 */ /* 0x000fea0003800000 */
.L_x_3400:
        /* <DEDUP_REMOVED lines=36> */
.L_x_3410:
        /* <DEDUP_REMOVED lines=13> */
.L_x_3409:
[----:B------:R-:W-:Y:S05]  /*0c20*/  BSYNC B1 ;  /* 0x0000000000017941 */ /* 0x000fea0003800000 */
.L_x_3408:
        /* <DEDUP_REMOVED lines=22> */
.L_x_3413:
        /* <DEDUP_REMOVED lines=49> */
.L_x_3412:
[----:B------:R-:W-:Y:S05]  /*10a0*/  BSYNC B1 ;  /* 0x0000000000017941 */ /* 0x000fea0003800000 */
.L_x_3411:
        /* <DEDUP_REMOVED lines=32> */
.L_x_3415:
[----:B------:R-:W-:Y:S05]  /*12b0*/  BSYNC B1 ;  /* 0x0000000000017941 */ /* 0x000fea0003800000 */
.L_x_3414:
        /* <DEDUP_REMOVED lines=15> */
.L_x_3407:
[----:B------:R-:W-:Y:S05]  /*13b0*/  BSYNC B0 ;  /* 0x0000000000007941 */ /* 0x000fea0003800000 */
.L_x_3406:
        /* <DEDUP_REMOVED lines=162> */
.L_x_3426:
        /* <DEDUP_REMOVED lines=20> */
.L_x_3427:
        /* <DEDUP_REMOVED lines=9> */
.L_x_3428:
        /* <DEDUP_REMOVED lines=31> */
.L_x_3419:
[----:B------:R-:W-:Y:S05]  /*21a0*/  BSYNC B0 ;  /* 0x0000000000007941 */ /* 0x000fea0003800000 */
.L_x_3418:
        /* <DEDUP_REMOVED lines=8> */
[----:B------:R-:W-:Y:S05]  /*2230*/  CALL.REL.NOINC `($__internal_184_$__cuda_sm70_warpsync) ;  /* 0x00000fe000007944 */ /* 0x000fea0003c00000 */
.L_x_3422:
[----:B------:R-:W-:-:S06]  /*2240*/  NOP ;  /* 0x0000000000007918 */ /* 0x000fcc0000000000 */
[----:B------:R-:W-:Y:S05]  /*2250*/  BRA.DIV ~URZ, `(.L_x_3423) ;  /* 0x000009627f007947 */ /* 0x000fea000b800000 */
[----:B------:R-:W-:-:S05]  /*2260*/  IMAD.U32 R13, RZ, RZ, UR5 ;  /* 0x00000005ff0d7e24 */ /* 0x000fca000f8e00ff */
[----:B------:R1:W2:Y:S02]  /*2270*/  SHFL.BFLY PT, R46, R38, R13, 0x1f ;  /* 0x0c001f0d262e7589 */ /* 0x0002a400000e0000 */
.L_x_3429:
        /* <DEDUP_REMOVED lines=85> */
.L_x_3430:
        /* <DEDUP_REMOVED lines=10> */
[----:B------:R-:W-:Y:S05]  /*2870*/  CALL.REL.NOINC `($__internal_184_$__cuda_sm70_warpsync) ;  /* 0x000009a000007944 */ /* 0x000fea0003c00000 */
.L_x_3425:
[----:B------:R-:W-:-:S06]  /*2880*/  NOP ;  /* 0x0000000000007918 */ /* 0x000fcc0000000000 */
.L_x_3421:
[----:B------:R-:W-:Y:S05]  /*2890*/  BSYNC B0 ;  /* 0x0000000000007941 */ /* 0x000fea0003800000 */
.L_x_3420:
        /* <DEDUP_REMOVED lines=19> */
.L_x_3416:
[----:B------:R-:W-:Y:S01]  /*29d0*/  HFMA2.MMA R47, -RZ, RZ, 0, 9.5367431640625e-07 ;  /* 0x00000010ff2f7435 */ /* 0x000fe200000001ff */
[----:B------:R-:W-:Y:S01]  /*29e0*/  IMAD.MOV.U32 R46, RZ, RZ, 0x1f ;  /* 0x0000001fff2e7424 */ /* 0x000fe200078e00ff */
[----:B------:R-:W-:Y:S01]  /*29f0*/  MOV R12, 0x2a20 ;  /* 0x00002a20000c7802 */ /* 0x000fe20000000f00 */
[----:B------:R-:W-:-:S03]  /*2a00*/  IMAD.MOV.U32 R45, RZ, RZ, -0x1 ;  /* 0xffffffffff2d7424 */ /* 0x000fc600078e00ff */
[----:B------:R-:W-:Y:S05]  /*2a10*/  CALL.REL.NOINC `($__internal_183_$__cuda_sm70_shflsync_bfly_p) ;  /* 0x000007c000007944 */ /* 0x000fea0003c00000 */
[----:B-12---:R-:W-:Y:S05]  /*2a20*/  BRA `(.L_x_3427) ;  /* 0xfffff4f000007947 */ /* 0x006fea000383ffff */
.L_x_3417:
[----:B-1----:R-:W-:Y:S01]  /*2a30*/  MOV R48, R49 ;  /* 0x0000003100307202 */ /* 0x002fe20000000f00 */
[----:B------:R-:W-:Y:S01]  /*2a40*/  IMAD.MOV.U32 R47, RZ, RZ, 0x8 ;  /* 0x00000008ff2f7424 */ /* 0x000fe200078e00ff */
[----:B------:R-:W-:Y:S01]  /*2a50*/  MOV R45, 0xffffffff ;  /* 0xffffffff002d7802 */ /* 0x000fe20000000f00 */
[----:B------:R-:W-:Y:S01]  /*2a60*/  IMAD.MOV.U32 R46, RZ, RZ, 0x1f ;  /* 0x0000001fff2e7424 */ /* 0x000fe200078e00ff */
[----:B------:R-:W-:-:S02]  /*2a70*/  MOV R12, 0x2a90 ;  /* 0x00002a90000c7802 */ /* 0x000fc40000000f00 */
[----:B------:R-:W-:Y:S05]  /*2a80*/  CALL.REL.NOINC `($__internal_183_$__cuda_sm70_shflsync_bfly_p) ;  /* 0x0000075000007944 */ /* 0x000fea0003c00000 */
[----:B-12---:R-:W-:Y:S01]  /*2a90*/  FADD.FTZ R48, R49, R46 ;  /* 0x0000002e31307221 */ /* 0x006fe20000010000 */
[----:B------:R-:W-:Y:S01]  /*2aa0*/  MOV R45, 0xffffffff ;  /* 0xffffffff002d7802 */ /* 0x000fe20000000f00 */
[----:B------:R-:W-:Y:S01]  /*2ab0*/  IMAD.MOV.U32 R47, RZ, RZ, 0x4 ;  /* 0x00000004ff2f7424 */ /* 0x000fe200078e00ff */
[----:B------:R-:W-:Y:S01]  /*2ac0*/  MOV R12, 0x2af0 ;  /* 0x00002af0000c7802 */ /* 0x000fe20000000f00 */
[----:B------:R-:W-:-:S02]  /*2ad0*/  IMAD.MOV.U32 R46, RZ, RZ, 0x1f ;  /* 0x0000001fff2e7424 */ /* 0x000fc400078e00ff */
        /* <DEDUP_REMOVED lines=13> */
[----:B-12---:R-:W-:Y:S05]  /*2bb0*/  BRA `(.L_x_3428) ;  /* 0xfffff3f000007947 */ /* 0x006fea000383ffff */
.L_x_3423:
[----:B------:R-:W-:Y:S01]  /*2bc0*/  HFMA2.MMA R46, -RZ, RZ, 0, 1.847743988037109375e-06 ;  /* 0x0000001fff2e7435 */ /* 0x000fe200000001ff */
[----:B------:R-:W-:Y:S01]  /*2bd0*/  IMAD.MOV.U32 R48, RZ, RZ, R38 ;  /* 0x000000ffff307224 */ /* 0x000fe200078e0026 */
[----:B------:R-:W-:Y:S01]  /*2be0*/  MOV R12, 0x2c20 ;  /* 0x00002c20000c7802 */ /* 0x000fe20000000f00 */
[----:B------:R-:W-:-:S02]  /*2bf0*/  IMAD.U32 R47, RZ, RZ, UR5 ;  /* 0x00000005ff2f7e24 */ /* 0x000fc4000f8e00ff */
[----:B------:R-:W-:Y:S02]  /*2c00*/  IMAD.MOV.U32 R45, RZ, RZ, -0x1 ;  /* 0xffffffffff2d7424 */ /* 0x000fe400078e00ff */
[----:B------:R-:W-:Y:S05]  /*2c10*/  CALL.REL.NOINC `($__internal_183_$__cuda_sm70_shflsync_bfly_p) ;  /* 0x000005c000007944 */ /* 0x000fea0003c00000 */
[----:B-12---:R-:W-:Y:S05]  /*2c20*/  BRA `(.L_x_3429) ;  /* 0xfffff65000007947 */ /* 0x006fea000383ffff */
.L_x_3424:
[----:B------:R-:W-:Y:S01]  /*2c30*/  IMAD.MOV.U32 R48, RZ, RZ, R41 ;  /* 0x000000ffff307224 */ /* 0x000fe200078e0029 */
[----:B------:R-:W-:Y:S01]  /*2c40*/  MOV R47, UR5 ;  /* 0x00000005002f7c02 */ /* 0x000fe20008000f00 */
[----:B------:R-:W-:Y:S01]  /*2c50*/  IMAD.MOV.U32 R46, RZ, RZ, 0x1f ;  /* 0x0000001fff2e7424 */ /* 0x000fe200078e00ff */
[----:B------:R-:W-:Y:S01]  /*2c60*/  MOV R12, 0x2c90 ;  /* 0x00002c90000c7802 */ /* 0x000fe20000000f00 */
[----:B------:R-:W-:Y:S02]  /*2c70*/  IMAD.MOV.U32 R45, RZ, RZ, -0x1 ;  /* 0xffffffffff2d7424 */ /* 0x000fe400078e00ff */
[----:B------:R-:W-:Y:S05]  /*2c80*/  CALL.REL.NOINC `($__internal_183_$__cuda_sm70_shflsync_bfly_p) ;  /* 0x0000055000007944 */ /* 0x000fea0003c00000 */
        /* <DEDUP_REMOVED lines=13> */
[----:B------:R-:W-:Y:S05]  /*2d60*/  CALL.REL.NOINC `($__internal_183_$__cuda_sm70_shflsync_bfly_p) ;  /* 0x0000047000007944 */ /* 0x000fea0003c00000 */
        /* <DEDUP_REMOVED lines=13> */
[----:B------:R-:W-:Y:S05]  /*2e40*/  CALL.REL.NOINC `($__internal_183_$__cuda_sm70_shflsync_bfly_p) ;  /* 0x0000039000007944 */ /* 0x000fea0003c00000 */
        /* <DEDUP_REMOVED lines=13> */
[----:B------:R-:W-:Y:S05]  /*2f20*/  CALL.REL.NOINC `($__internal_183_$__cuda_sm70_shflsync_bfly_p) ;  /* 0x000002b000007944 */ /* 0x000fea0003c00000 */
        /* <DEDUP_REMOVED lines=13> */
[----:B------:R-:W-:Y:S05]  /*3000*/  CALL.REL.NOINC `($__internal_183_$__cuda_sm70_shflsync_bfly_p) ;  /* 0x000001d000007944 */ /* 0x000fea0003c00000 */
        /* <DEDUP_REMOVED lines=13> */
[----:B------:R-:W-:Y:S05]  /*30e0*/  CALL.REL.NOINC `($__internal_183_$__cuda_sm70_shflsync_bfly_p) ;  /* 0x000000f000007944 */ /* 0x000fea0003c00000 */
        /* <DEDUP_REMOVED lines=13> */
[----:B------:R-:W-:Y:S05]  /*31c0*/  CALL.REL.NOINC `($__internal_183_$__cuda_sm70_shflsync_bfly_p) ;  /* 0x0000001000007944 */ /* 0x000fea0003c00000 */
[----:B-12---:R-:W-:Y:S05]  /*31d0*/  BRA `(.L_x_3430) ;  /* 0xfffff5f000007947 */ /* 0x006fea000383ffff */
        .weak           $__internal_183_$__cuda_sm70_shflsync_bfly_p
        .type           $__internal_183_$__cuda_sm70_shflsync_bfly_p,@function
        .size           $__internal_183_$__cuda_sm70_shflsync_bfly_p,($__internal_184_$__cuda_sm70_warpsync - $__internal_183_$__cuda_sm70_shflsync_bfly_p)
$__internal_183_$__cuda_sm70_shflsync_bfly_p:
[----:B------:R-:W-:Y:S01]  /*31e0*/  HFMA2.MMA R13, -RZ, RZ, 0, 0 ;  /* 0x00000000ff0d7435 */ /* 0x000fe200000001ff */
[----:B------:R-:W-:Y:S04]  /*31f0*/  WARPSYNC R45 ;  /* 0x0000002d00007348 */ /* 0x000fe80003800000 */
[----:B------:R1:W2:Y:S01]  /*3200*/  SHFL.BFLY PT, R46, R48, R47, R46 ;  /* 0x0c00002f302e7389 */ /* 0x0002a200000e002e */
[----:B------:R-:W-:Y:S05]  /*3210*/  RET.REL.NODEC R12 `(_ZN12tensorrt_llm7kernels32fusedQKNormRopeKernelNTokenHeadsIN3c104HalfEfLi256ELb0ELi2EEEvPviiifPKvS6_S6_PKlii) ;  /* 0xffffcde00c007950 */ /* 0x000fea0003c3ffff */
        .weak           $__internal_184_$__cuda_sm70_warpsync
        .type           $__internal_184_$__cuda_sm70_warpsync,@function
        .size           $__internal_184_$__cuda_sm70_warpsync,(.L_x_3820 - $__internal_184_$__cuda_sm70_warpsync)
$__internal_184_$__cuda_sm70_warpsync:
[----:B------:R-:W-:Y:S04]  /*3220*/  WARPSYNC R13 ;  /* 0x0000000d00007348 */ /* 0x000fe80003800000 */
[----:B------:R-:W-:-:S04]  /*3230*/  IMAD.MOV.U32 R13, RZ, RZ, 0x0 ;  /* 0x00000000ff0d7424 */ /* 0x000fc800078e00ff */
[----:B------:R-:W-:Y:S05]  /*3240*/  RET.REL.NODEC R12 `(_ZN12tensorrt_llm7kernels32fusedQKNormRopeKernelNTokenHeadsIN3c104HalfEfLi256ELb0ELi2EEEvPviiifPKvS6_S6_PKlii) ;  /* 0xffffcdb00c007950 */ /* 0x000fea0003c3ffff */
.L_x_3431:
        /* <DEDUP_REMOVED lines=11> */
.L_x_3820:


//--------------------- .text._ZN12tensorrt_llm7kernels32fusedQKNormRopeKernelNTokenHeadsIN3c104HalfEfLi256ELb1ELi2EEEvPviiifPKvS6_S6_PKlii --------------------------
	.section	.text._ZN12tensorrt_llm7kernels32fusedQKNormRopeKernelNTokenHeadsIN3c104HalfEfLi256ELb1ELi2EEEvPviiifPKvS6_S6_PKlii,"ax",@progbits
	.sectioninfo	@"SHI_REGISTERS=48"
	.align	128
        .global         _ZN12tensorrt_llm7kernels32fusedQKNormRopeKernelNTokenHeadsIN3c104HalfEfLi256ELb1ELi2EEEvPviiifPKvS6_S6_PKlii
        .type           _ZN12tensorrt_llm7kernels32fusedQKNormRopeKernelNTokenHeadsIN3c104HalfEfLi256ELb1ELi2EEEvPviiifPKvS6_S6_PKlii,@function
        .size           _ZN12tensorrt_llm7kernels32fusedQKNormRopeKernelNTokenHeadsIN3c104HalfEfLi256ELb1ELi2EEEvPviiifPKvS6_S6_PKlii,(.L_x_3821 - _ZN12tensorrt_llm7kernels32fusedQKNormRopeKernelNTokenHeadsIN3c104HalfEfLi256ELb1ELi2EEEvPviiifPKvS6_S6_PKlii)
        .other          _ZN12tensorrt_llm7kernels32fusedQKNormRopeKernelNTokenHeadsIN3c104HalfEfLi256ELb1ELi2EEEvPviiifPKvS6_S6_PKlii,@"STO_CUDA_ENTRY STV_DEFAULT"
_ZN12tensorrt_llm7kernels32fusedQKNormRopeKernelNTokenHeadsIN3c104HalfEfLi256ELb1ELi2EEEvPviiifPKvS6_S6_PKlii:
.text._ZN12tensorrt_llm7kernels32fusedQKNormRopeKernelNTokenHeadsIN3c104HalfEfLi256ELb1ELi2EEEvPviiifPKvS6_S6_PKlii:
        /* <DEDUP_REMOVED lines=76> */
.L_x_3436:
        /* <DEDUP_REMOVED lines=45> */
.L_x_3435:
[----:B------:R-:W-:Y:S05]  /*0790*/  BSYNC B1 ;  /* 0x0000000000017941 */ /* 0x000fea0003800000 */
.L_x_3434:
        /* <DEDUP_REMOVED lines=9> */
.L_x_3437:
        /* <DEDUP_REMOVED lines=16> */
.L_x_3433:
[----:B------:R-:W-:Y:S05]  /*0930*/  BSYNC B0 ;  /* 0x0000000000007941 */ /* 0x000fea0003800000 */
.L_x_3432:
        /* <DEDUP_REMOVED lines=36> */
.L_x_3442:
        /* <DEDUP_REMOVED lines=13> */
.L_x_3441:
[----:B------:R-:W-:Y:S05]  /*0c50*/  BSYNC B1 ;  /* 0x0000000000017941 */ /* 0x000fea0003800000 */
.L_x_3440:
        /* <DEDUP_REMOVED lines=22> */
.L_x_3445:
        /* <DEDUP_REMOVED lines=49> */
.L_x_3444:
[----:B------:R-:W-:Y:S05]  /*10d0*/  BSYNC B1 ;  /* 0x0000000000017941 */ /* 0x000fea0003800000 */
.L_x_3443:
        /* <DEDUP_REMOVED lines=32> */
.L_x_3447:
[----:B------:R-:W-:Y:S05]  /*12e0*/  BSYNC B1 ;  /* 0x0000000000017941 */ /* 0x000fea0003800000 */
.L_x_3446:
        /* <DEDUP_REMOVED lines=15> */
.L_x_3439:
[----:B------:R-:W-:Y:S05]  /*13e0*/  BSYNC B0 ;  /* 0x0000000000007941 */ /* 0x000fea0003800000 */
.L_x_3438:
        /* <DEDUP_REMOVED lines=57> */
.L_x_3454:
        /* <DEDUP_REMOVED lines=20> */
.L_x_3455:
        /* <DEDUP_REMOVED lines=9> */
.L_x_3456:
        /* <DEDUP_REMOVED lines=31> */
.L_x_3451:
[----:B------:R-:W-:Y:S05]  /*1b40*/  BSYNC B0 ;  /* 0x0000000000007941 */ /* 0x000fea0003800000 */
.L_x_3450:
        /* <DEDUP_REMOVED lines=29> */
.L_x_3453:
[----:B------:R-:W-:Y:S05]  /*1d20*/  BSYNC B0 ;  /* 0x0000000000007941 */ /* 0x000fea0003800000 */
.L_x_3452:
        /* <DEDUP_REMOVED lines=19> */
.L_x_3448:
[----:B------:R-:W-:Y:S01]  /*1e60*/  IMAD.MOV.U32 R5, RZ, RZ, 0x10 ;  /* 0x00000010ff057424 */ /* 0x000fe200078e00ff */
[----:B------:R-:W-:Y:S01]  /*1e70*/  MOV R6, 0x1f ;  /* 0x0000001f00067802 */ /* 0x000fe20000000f00 */
[----:B------:R-:W-:Y:S01]  /*1e80*/  IMAD.MOV.U32 R41, RZ, RZ, -0x1 ;  /* 0xffffffffff297424 */ /* 0x000fe200078e00ff */
[----:B------:R-:W-:-:S02]  /*1e90*/  MOV R2, 0x1eb0 ;  /* 0x00001eb000027802 */ /* 0x000fc40000000f00 */
[----:B------:R-:W-:Y:S05]  /*1ea0*/  CALL.REL.NOINC `($__internal_185_$__cuda_sm70_shflsync_bfly_p) ;  /* 0x000001b000007944 */ /* 0x000fea0003c00000 */
[----:B--2---:R-:W-:Y:S01]  /*1eb0*/  IMAD.MOV.U32 R2, RZ, RZ, R5 ;  /* 0x000000ffff027224 */ /* 0x004fe200078e0005 */
[----:B-1----:R-:W-:Y:S05]  /*1ec0*/  BRA `(.L_x_3455) ;  /* 0xfffff9f000007947 */ /* 0x002fea000383ffff */
.L_x_3449:
[----:B-1----:R-:W-:Y:S01]  /*1ed0*/  MOV R4, R40 ;  /* 0x0000002800047202 */ /* 0x002fe20000000f00 */
[----:B------:R-:W-:Y:S01]  /*1ee0*/  IMAD.MOV.U32 R5, RZ, RZ, 0x8 ;  /* 0x00000008ff057424 */ /* 0x000fe200078e00ff */
[----:B------:R-:W-:Y:S01]  /*1ef0*/  MOV R41, 0xffffffff ;  /* 0xffffffff00297802 */ /* 0x000fe20000000f00 */
[----:B------:R-:W-:Y:S01]  /*1f00*/  IMAD.MOV.U32 R6, RZ, RZ, 0x1f ;  /* 0x0000001fff067424 */ /* 0x000fe200078e00ff */
[----:B------:R-:W-:-:S02]  /*1f10*/  MOV R2, 0x1f30 ;  /* 0x00001f3000027802 */ /* 0x000fc40000000f00 */
[----:B------:R-:W-:Y:S05]  /*1f20*/  CALL.REL.NOINC `($__internal_185_$__cuda_sm70_shflsync_bfly_p) ;  /* 0x0000013000007944 */ /* 0x000fea0003c00000 */
[----:B-12---:R-:W-:Y:S01]  /*1f30*/  FADD.FTZ R4, R40, R5 ;  /* 0x0000000528047221 */ /* 0x006fe20000010000 */
[----:B------:R-:W-:Y:S01]  /*1f40*/  MOV R41, 0xffffffff ;  /* 0xffffffff00297802 */ /* 0x000fe20000000f00 */
[----:B------:R-:W-:Y:S01]  /*1f50*/  IMAD.MOV.U32 R5, RZ, RZ, 0x4 ;  /* 0x00000004ff057424 */ /* 0x000fe200078e00ff */
[----:B------:R-:W-:Y:S01]  /*1f60*/  MOV R2, 0x1f90 ;  /* 0x00001f9000027802 */ /* 0x000fe20000000f00 */
[----:B------:R-:W-:-:S02]  /*1f70*/  IMAD.MOV.U32 R6, RZ, RZ, 0x1f ;  /* 0x0000001fff067424 */ /* 0x000fc400078e00ff */
        /* <DEDUP_REMOVED lines=13> */
[----:B-12---:R-:W-:Y:S05]  /*2050*/  BRA `(.L_x_3456) ;  /* 0xfffff8f000007947 */ /* 0x006fea000383ffff */
        .weak           $__internal_185_$__cuda_sm70_shflsync_bfly_p
        .type           $__internal_185_$__cuda_sm70_shflsync_bfly_p,@function
        .size           $__internal_185_$__cuda_sm70_shflsync_bfly_p,(.L_x_3821 - $__internal_185_$__cuda_sm70_shflsync_bfly_p)
$__internal_185_$__cuda_sm70_shflsync_bfly_p:
[----:B------:R-:W-:Y:S01]  /*2060*/  IMAD.MOV.U32 R3, RZ, RZ, 0x0 ;  /* 0x00000000ff037424 */ /* 0x000fe200078e00ff */
[----:B------:R-:W-:Y:S04]  /*2070*/  WARPSYNC R41 ;  /* 0x0000002900007348 */ /* 0x000fe80003800000 */
[----:B------:R1:W2:Y:S01]  /*2080*/  SHFL.BFLY PT, R5, R4, R5, R6 ;  /* 0x0c00000504057389 */ /* 0x0002a200000e0006 */
[----:B------:R-:W-:Y:S05]  /*2090*/  RET.REL.NODEC R2 `(_ZN12tensorrt_llm7kernels32fusedQKNormRopeKernelNTokenHeadsIN3c104HalfEfLi256ELb1ELi2EEEvPviiifPKvS6_S6_PKlii) ;  /* 0xffffdf6002007950 */ /* 0x000fea0003c3ffff */
.L_x_3457:
        /* <DEDUP_REMOVED lines=14> */
.L_x_3821:


//--------------------- .text._ZN12tensorrt_llm7kernels32fusedQKNormRopeKernelNTokenHeadsIN3c104HalfEfLi128ELb0ELi2EEEvPviiifPKvS6_S6_PKlii --------------------------
	.section	.text._ZN12tensorrt_llm7kernels32fusedQKNormRopeKernelNTokenHeadsIN3c104HalfEfLi128ELb0ELi2EEEvPviiifPKvS6_S6_PKlii,"ax",@progbits
	.sectioninfo	@"SHI_REGISTERS=38"
	.align	128
        .global         _ZN12tensorrt_llm7kernels32fusedQKNormRopeKernelNTokenHeadsIN3c104HalfEfLi128ELb0ELi2EEEvPviiifPKvS6_S6_PKlii
        .type           _ZN12tensorrt_llm7kernels32fusedQKNormRopeKernelNTokenHeadsIN3c104HalfEfLi128ELb0ELi2EEEvPviiifPKvS6_S6_PKlii,@function
        .size           _ZN12tensorrt_llm7kernels32fusedQKNormRopeKernelNTokenHeadsIN3c104HalfEfLi128ELb0ELi2EEEvPviiifPKvS6_S6_PKlii,(.L_x_3823 - _ZN12tensorrt_llm7kernels32fusedQKNormRopeKernelNTokenHeadsIN3c104HalfEfLi128ELb0ELi2EEEvPviiifPKvS6_S6_PKlii)
        .other          _ZN12tensorrt_llm7kernels32fusedQKNormRopeKernelNTokenHeadsIN3c104HalfEfLi128ELb0ELi2EEEvPviiifPKvS6_S6_PKlii,@"STO_CUDA_ENTRY STV_DEFAULT"
_ZN12tensorrt_llm7kernels32fusedQKNormRopeKernelNTokenHeadsIN3c104HalfEfLi128ELb0ELi2EEEvPviiifPKvS6_S6_PKlii:
.text._ZN12tensorrt_llm7kernels32fusedQKNormRopeKernelNTokenHeadsIN3c104HalfEfLi128ELb0ELi2EEEvPviiifPKvS6_S6_PKlii:
        /* <DEDUP_REMOVED lines=75> */
.L_x_3462:
        /* <DEDUP_REMOVED lines=45> */
.L_x_3461:
[----:B------:R-:W-:Y:S05]  /*0780*/  BSYNC B1 ;  /* 0x0000000000017941 */ /* 0x000fea0003800000 */
.L_x_3460:
        /* <DEDUP_REMOVED lines=9> */
.L_x_3463:
        /* <DEDUP_REMOVED lines=16> */
.L_x_3459:
[----:B------:R-:W-:Y:S05]  /*0920*/  BSYNC B0 ;  /* 0x0000000000007941 */ /* 0x000fea0003800000 */
.L_x_3458:
        /* <DEDUP_REMOVED lines=36> */
.L_x_3468:
        /* <DEDUP_REMOVED lines=13> */
.L_x_3467:
[----:B------:R-:W-:Y:S05]  /*0c40*/  BSYNC B1 ;  /* 0x0000000000017941 */ /* 0x000fea0003800000 */
.L_x_3466:
        /* <DEDUP_REMOVED lines=23> */
.L_x_3471:
        /* <DEDUP_REMOVED lines=49> */
.L_x_3470:
[----:B------:R-:W-:Y:S05]  /*10d0*/  BSYNC B1 ;  /* 0x0000000000017941 */ /* 0x000fea0003800000 */
.L_x_3469:
        /* <DEDUP_REMOVED lines=32> */
.L_x_3473:
[----:B------:R-:W-:Y:S05]  /*12e0*/  BSYNC B1 ;  /* 0x0000000000017941 */ /* 0x000fea0003800000 */
.L_x_3472:
        /* <DEDUP_REMOVED lines=15> */
.L_x_3465:
[----:B------:R-:W-:Y:S05]  /*13e0*/  BSYNC B0 ;  /* 0x0000000000007941 */ /* 0x000fea0003800000 */
.L_x_3464:
        /* <DEDUP_REMOVED lines=93> */
.L_x_3484:
        /* <DEDUP_REMOVED lines=12> */
.L_x_3485:
        /* <DEDUP_REMOVED lines=9> */
.L_x_3486:
        /* <DEDUP_REMOVED lines=19> */
.L_x_3477:
[----:B------:R-:W-:Y:S05]  /*1c40*/  BSYNC B0 ;  /* 0x0000000000007941 */ /* 0x000fea0003800000 */
.L_x_3476:
        /* <DEDUP_REMOVED lines=8> */
[----:B------:R-:W-:Y:S05]  /*1cd0*/  CALL.REL.NOINC `($__internal_187_$__cuda_sm70_warpsync) ;  /* 0x00000a1000007944 */ /* 0x000fea0003c00000 */
.L_x_3480:
[----:B------:R-:W-:-:S06]  /*1ce0*/  NOP ;  /* 0x0000000000007918 */ /* 0x000fcc0000000000 */
[----:B------:R-:W-:Y:S05]  /*1cf0*/  BRA.DIV ~URZ, `(.L_x_3481) ;  /* 0x000007027f007947 */ /* 0x000fea000b800000 */
[----:B------:R-:W-:-:S05]  /*1d00*/  MOV R3, UR6 ;  /* 0x0000000600037c02 */ /* 0x000fca0008000f00 */
[----:B------:R1:W2:Y:S02]  /*1d10*/  SHFL.BFLY PT, R28, R4, R3, 0x1f ;  /* 0x0c001f03041c7589 */ /* 0x0002a400000e0000 */
.L_x_3487:
        /* <DEDUP_REMOVED lines=51> */
.L_x_3488:
        /* <DEDUP_REMOVED lines=10> */
[----:B------:R-:W-:Y:S05]  /*20f0*/  CALL.REL.NOINC `($__internal_187_$__cuda_sm70_warpsync) ;  /* 0x000005f000007944 */ /* 0x000fea0003c00000 */
.L_x_3483:
[----:B------:R-:W-:-:S06]  /*2100*/  NOP ;  /* 0x0000000000007918 */ /* 0x000fcc0000000000 */
.L_x_3479:
[----:B------:R-:W-:Y:S05]  /*2110*/  BSYNC B0 ;  /* 0x0000000000007941 */ /* 0x000fea0003800000 */
.L_x_3478:
        /* <DEDUP_REMOVED lines=16> */
.L_x_3474:
[----:B------:R-:W-:Y:S01]  /*2220*/  HFMA2.MMA R33, -RZ, RZ, 0, 1.847743988037109375e-06 ;  /* 0x0000001fff217435 */ /* 0x000fe200000001ff */
[----:B------:R-:W-:Y:S01]  /*2230*/  IMAD.MOV.U32 R28, RZ, RZ, 0x10 ;  /* 0x00000010ff1c7424 */ /* 0x000fe200078e00ff */
[----:B------:R-:W-:Y:S01]  /*2240*/  MOV R2, 0x2270 ;  /* 0x0000227000027802 */ /* 0x000fe20000000f00 */
[----:B------:R-:W-:-:S03]  /*2250*/  IMAD.MOV.U32 R30, RZ, RZ, -0x1 ;  /* 0xffffffffff1e7424 */ /* 0x000fc600078e00ff */
[----:B------:R-:W-:Y:S05]  /*2260*/  CALL.REL.NOINC `($__internal_186_$__cuda_sm70_shflsync_bfly_p) ;  /* 0x0000044000007944 */ /* 0x000fea0003c00000 */
[----:B-12---:R-:W-:Y:S05]  /*2270*/  BRA `(.L_x_3485) ;  /* 0xfffff80000007947 */ /* 0x006fea000383ffff */
.L_x_3475:
[----:B------:R-:W-:Y:S01]  /*2280*/  IMAD.MOV.U32 R28, RZ, RZ, 0x8 ;  /* 0x00000008ff1c7424 */ /* 0x000fe200078e00ff */
[----:B------:R-:W-:Y:S01]  /*2290*/  MOV R33, 0x1f ;  /* 0x0000001f00217802 */ /* 0x000fe20000000f00 */
[----:B------:R-:W-:Y:S01]  /*22a0*/  IMAD.MOV.U32 R30, RZ, RZ, -0x1 ;  /* 0xffffffffff1e7424 */ /* 0x000fe200078e00ff */
[----:B------:R-:W-:-:S02]  /*22b0*/  MOV R2, 0x22d0 ;  /* 0x000022d000027802 */ /* 0x000fc40000000f00 */
[----:B------:R-:W-:Y:S05]  /*22c0*/  CALL.REL.NOINC `($__internal_186_$__cuda_sm70_shflsync_bfly_p) ;  /* 0x000003e000007944 */ /* 0x000fea0003c00000 */
[----:B-1----:R-:W-:Y:S01]  /*22d0*/  HFMA2.MMA R33, -RZ, RZ, 0, 1.847743988037109375e-06 ;  /* 0x0000001fff217435 */ /* 0x002fe200000001ff */
[----:B--2---:R-:W-:Y:S01]  /*22e0*/  FADD.FTZ R31, R31, R28 ;  /* 0x0000001c1f1f7221 */ /* 0x004fe20000010000 */
[----:B------:R-:W-:Y:S01]  /*22f0*/  MOV R2, 0x2330 ;  /* 0x0000233000027802 */ /* 0x000fe20000000f00 */
[----:B------:R-:W-:-:S02]  /*2300*/  IMAD.MOV.U32 R28, RZ, RZ, 0x4 ;  /* 0x00000004ff1c7424 */ /* 0x000fc400078e00ff */
[----:B------:R-:W-:Y:S02]  /*2310*/  IMAD.MOV.U32 R30, RZ, RZ, -0x1 ;  /* 0xffffffffff1e7424 */ /* 0x000fe400078e00ff */
[----:B------:R-:W-:Y:S05]  /*2320*/  CALL.REL.NOINC `($__internal_186_$__cuda_sm70_shflsync_bfly_p) ;  /* 0x0000038000007944 */ /* 0x000fea0003c00000 */
[----:B-12---:R-:W-:Y:S01]  /*2330*/  FADD.FTZ R31, R31, R28 ;  /* 0x0000001c1f1f7221 */ /* 0x006fe20000010000 */
[----:B------:R-:W-:Y:S01]  /*2340*/  MOV R33, 0x1f ;  /* 0x0000001f00217802 */ /* 0x000fe20000000f00 */
[----:B------:R-:W-:Y:S01]  /*2350*/  IMAD.MOV.U32 R28, RZ, RZ, 0x2 ;  /* 0x00000002ff1c7424 */ /* 0x000fe200078e00ff */
[----:B------:R-:W-:Y:S01]  /*2360*/  MOV R2, 0x2390 ;  /* 0x0000239000027802 */ /* 0x000fe20000000f00 */
[----:B------:R-:W-:Y:S02]  /*2370*/  IMAD.MOV.U32 R30, RZ, RZ, -0x1 ;  /* 0xffffffffff1e7424 */ /* 0x000fe400078e00ff */
[----:B------:R-:W-:Y:S05]  /*2380*/  CALL.REL.NOINC `($__internal_186_$__cuda_sm70_shflsync_bfly_p) ;  /* 0x0000032000007944 */ /* 0x000fea0003c00000 */
[----:B-1----:R-:W-:Y:S01]  /*2390*/  HFMA2.MMA R33, -RZ, RZ, 0, 1.847743988037109375e-06 ;  /* 0x0000001fff217435 */ /* 0x002fe200000001ff */
[----:B--2---:R-:W-:Y:S01]  /*23a0*/  FADD.FTZ R31, R31, R28 ;  /* 0x0000001c1f1f7221 */ /* 0x004fe20000010000 */
[----:B------:R-:W-:Y:S01]  /*23b0*/  MOV R2, 0x23f0 ;  /* 0x000023f000027802 */ /* 0x000fe20000000f00 */
[----:B------:R-:W-:Y:S02]  /*23c0*/  IMAD.MOV.U32 R28, RZ, RZ, 0x1 ;  /* 0x00000001ff1c7424 */ /* 0x000fe400078e00ff */
[----:B------:R-:W-:Y:S02]  /*23d0*/  IMAD.MOV.U32 R30, RZ, RZ, -0x1 ;  /* 0xffffffffff1e7424 */ /* 0x000fe400078e00ff */
[----:B------:R-:W-:Y:S05]  /*23e0*/  CALL.REL.NOINC `($__internal_186_$__cuda_sm70_shflsync_bfly_p) ;  /* 0x000002c000007944 */ /* 0x000fea0003c00000 */
[----:B-12---:R-:W-:Y:S05]  /*23f0*/  BRA `(.L_x_3486) ;  /* 0xfffff71000007947 */ /* 0x006fea000383ffff */
.L_x_3481:
[----:B------:R-:W-:Y:S01]  /*2400*/  IMAD.MOV.U32 R31, RZ, RZ, R4 ;  /* 0x000000ffff1f7224 */ /* 0x000fe200078e0004 */
[----:B------:R-:W-:Y:S01]  /*2410*/  MOV R28, UR6 ;  /* 0x00000006001c7c02 */ /* 0x000fe20008000f00 */
[----:B------:R-:W-:Y:S01]  /*2420*/  IMAD.MOV.U32 R33, RZ, RZ, 0x1f ;  /* 0x0000001fff217424 */ /* 0x000fe200078e00ff */
[----:B------:R-:W-:Y:S01]  /*2430*/  MOV R2, 0x2460 ;  /* 0x0000246000027802 */ /* 0x000fe20000000f00 */
[----:B------:R-:W-:-:S02]  /*2440*/  IMAD.MOV.U32 R30, RZ, RZ, -0x1 ;  /* 0xffffffffff1e7424 */ /* 0x000fc400078e00ff */
[----:B------:R-:W-:Y:S05]  /*2450*/  CALL.REL.NOINC `($__internal_186_$__cuda_sm70_shflsync_bfly_p) ;  /* 0x0000025000007944 */ /* 0x000fea0003c00000 */
[----:B-12---:R-:W-:Y:S05]  /*2460*/  BRA `(.L_x_3487) ;  /* 0xfffff8b000007947 */ /* 0x006fea000383ffff */
.L_x_3482:
[----:B------:R-:W-:Y:S01]  /*2470*/  MOV R31, R5 ;  /* 0x00000005001f7202 */ /* 0x000fe20000000f00 */
[----:B------:R-:W-:Y:S01]  /*2480*/  IMAD.U32 R28, RZ, RZ, UR6 ;  /* 0x00000006ff1c7e24 */ /* 0x000fe2000f8e00ff */
[----:B------:R-:W-:Y:S01]  /*2490*/  MOV R30, 0xffffffff ;  /* 0xffffffff001e7802 */ /* 0x000fe20000000f00 */
[----:B------:R-:W-:Y:S01]  /*24a0*/  IMAD.MOV.U32 R33, RZ, RZ, 0x1f ;  /* 0x0000001fff217424 */ /* 0x000fe200078e00ff */
[----:B------:R-:W-:-:S02]  /*24b0*/  MOV R2, 0x24d0 ;  /* 0x000024d000027802 */ /* 0x000fc40000000f00 */
[----:B------:R-:W-:Y:S05]  /*24c0*/  CALL.REL.NOINC `($__internal_186_$__cuda_sm70_shflsync_bfly_p) ;  /* 0x000001e000007944 */ /* 0x000fea0003c00000 */
        /* <DEDUP_REMOVED lines=13> */
[----:B------:R-:W-:Y:S05]  /*25a0*/  CALL.REL.NOINC `($__internal_186_$__cuda_sm70_shflsync_bfly_p) ;  /* 0x0000010000007944 */ /* 0x000fea0003c00000 */
        /* <DEDUP_REMOVED lines=13> */
[----:B------:R-:W-:Y:S05]  /*2680*/  CALL.REL.NOINC `($__internal_186_$__cuda_sm70_shflsync_bfly_p) ;  /* 0x0000002000007944 */ /* 0x000fea0003c00000 */
[----:B--2---:R-:W-:Y:S01]  /*2690*/  IMAD.MOV.U32 R2, RZ, RZ, R28 ;  /* 0x000000ffff027224 */ /* 0x004fe200078e001c */
[----:B-1----:R-:W-:Y:S05]  /*26a0*/  BRA `(.L_x_3488) ;  /* 0xfffff9a000007947 */ /* 0x002fea000383ffff */
        .weak           $__internal_186_$__cuda_sm70_shflsync_bfly_p
        .type           $__internal_186_$__cuda_sm70_shflsync_bfly_p,@function
        .size           $__internal_186_$__cuda_sm70_shflsync_bfly_p,($__internal_187_$__cuda_sm70_warpsync - $__internal_186_$__cuda_sm70_shflsync_bfly_p)
$__internal_186_$__cuda_sm70_shflsync_bfly_p:
[----:B------:R-:W-:Y:S01]  /*26b0*/  MOV R3, 0x0 ;  /* 0x0000000000037802 */ /* 0x000fe20000000f00 */
[----:B------:R-:W-:Y:S04]  /*26c0*/  WARPSYNC R30 ;  /* 0x0000001e00007348 */ /* 0x000fe80003800000 */
[----:B------:R1:W2:Y:S01]  /*26d0*/  SHFL.BFLY PT, R28, R31, R28, R33 ;  /* 0x0c00001c1f1c7389 */ /* 0x0002a200000e0021 */
[----:B------:R-:W-:Y:S05]  /*26e0*/  RET.REL.NODEC R2 `(_ZN12tensorrt_llm7kernels32fusedQKNormRopeKernelNTokenHeadsIN3c104HalfEfLi128ELb0ELi2EEEvPviiifPKvS6_S6_PKlii) ;  /* 0xffffd91002007950 */ /* 0x000fea0003c3ffff */
        .weak           $__internal_187_$__cuda_sm70_warpsync
        .type           $__internal_187_$__cuda_sm70_warpsync,@function
        .size           $__internal_187_$__cuda_sm70_warpsync,(.L_x_3823 - $__internal_187_$__cuda_sm70_warpsync)
$__internal_187_$__cuda_sm70_warpsync:
[----:B------:R-:W-:Y:S04]  /*26f0*/  WARPSYNC R3 ;  /* 0x0000000300007348 */ /* 0x000fe80003800000 */
[----:B------:R-:W-:-:S04]  /*2700*/  IMAD.MOV.U32 R3, RZ, RZ, 0x0 ;  /* 0x00000000ff037424 */ /* 0x000fc800078e00ff */
[----:B------:R-:W-:Y:S05]  /*2710*/  RET.REL.NODEC R2 `(_ZN12tensorrt_llm7kernels32fusedQKNormRopeKernelNTokenHeadsIN3c104HalfEfLi128ELb0ELi2EEEvPviiifPKvS6_S6_PKlii) ;  /* 0xffffd8e002007950 */ /* 0x000fea0003c3ffff */
.L_x_3489:
        /* <DEDUP_REMOVED lines=14> */
.L_x_3823:


//--------------------- .text._ZN12tensorrt_llm7kernels32fusedQKNormRopeKernelNTokenHeadsIN3c104HalfEfLi128ELb1ELi2EEEvPviiifPKvS6_S6_PKlii --------------------------
	.section	.text._ZN12tensorrt_llm7kernels32fusedQKNormRopeKernelNTokenHeadsIN3c104HalfEfLi128ELb1ELi2EEEvPviiifPKvS6_S6_PKlii,"ax",@progbits
	.sectioninfo	@"SHI_REGISTERS=40"
	.align	128
        .global         _ZN12tensorrt_llm7kernels32fusedQKNormRopeKernelNTokenHeadsIN3c104HalfEfLi128ELb1ELi2EEEvPviiifPKvS6_S6_PKlii
        .type           _ZN12tensorrt_llm7kernels32fusedQKNormRopeKernelNTokenHeadsIN3c104HalfEfLi128ELb1ELi2EEEvPviiifPKvS6_S6_PKlii,@function
        .size           _ZN12tensorrt_llm7kernels32fusedQKNormRopeKernelNTokenHeadsIN3c104HalfEfLi128ELb1ELi2EEEvPviiifPKvS6_S6_PKlii,(.L_x_3824 - _ZN12tensorrt_llm7kernels32fusedQKNormRopeKernelNTokenHeadsIN3c104HalfEfLi128ELb1ELi2EEEvPviiifPKvS6_S6_PKlii)
        .other          _ZN12tensorrt_llm7kernels32fusedQKNormRopeKernelNTokenHeadsIN3c104HalfEfLi128ELb1ELi2EEEvPviiifPKvS6_S6_PKlii,@"STO_CUDA_ENTRY STV_DEFAULT"
_ZN12tensorrt_llm7kernels32fusedQKNormRopeKernelNTokenHeadsIN3c104HalfEfLi128ELb1ELi2EEEvPviiifPKvS6_S6_PKlii:
.text._ZN12tensorrt_llm7kernels32fusedQKNormRopeKernelNTokenHeadsIN3c104HalfEfLi128ELb1ELi2EEEvPviiifPKvS6_S6_PKlii:
        /* <DEDUP_REMOVED lines=65> */
[----:B------:R-:W-:Y:S02]  /*0410*/  ISETP.GE.U32.AND P2, PT, R6, 0x3, PT ;  /* 0x000000030600780c */ /* 0x000fe40003f46070 */
[----:B------:R-:W-:Y:S02]  /*0420*/  ISETP.NE.AND P0, PT, R0, RZ, PT ;  /* 0x000000ff0000720c */ /* 0x000fe40003f05270 */
[----:B------:R-:W-:-:S09]  /*0430*/  LEA R14, R14, R5, 0x7 ;  /* 0x000000050e0e7211 */ /* 0x000fd200078e38ff */
[----:B------:R-:W-:Y:S05]  /*0440*/  @!P2 BRA `(.L_x_3493) ;  /* 0x000003100000a947 */ /* 0x000fea0003800000 */
[----:B------:R-:W-:Y:S01]  /*0450*/  IADD3 R15, R17, UR4, RZ ;  /* 0x00000004110f7c10 */ /* 0x000fe2000fffe0ff */
[----:B------:R-:W-:Y:S02]  /*0460*/  IMAD.IADD R22, R21, 0x1, -R0 ;  /* 0x0000000115167824 */ /* 0x000fe400078e0a00 */
[----:B------:R-:W-:Y:S02]  /*0470*/  IMAD.MOV.U32 R16, RZ, RZ, RZ ;  /* 0x000000ffff107224 */ /* 0x000fe400078e00ff */
[----:B------:R-:W-:Y:S02]  /*0480*/  IMAD R15, R20, 0x8, R15 ;  /* 0x00000008140f7824 */ /* 0x000fe400078e020f */
.L_x_3494:
        /* <DEDUP_REMOVED lines=13> */
[CC--:B------:R-:W-:Y:S01]  /*0560*/  SEL R11, R5.reuse, R14.reuse, !P2 ;  /* 0x0000000e050b7207 */ /* 0x0c0fe20005000000 */
[----:B------:R-:W-:Y:S01]  /*0570*/  IMAD.IADD R7, R10, 0x1, -R13 ;  /* 0x000000010a077824 */ /* 0x000fe200078e0a0d */
[----:B------:R-:W-:Y:S02]  /*0580*/  SEL R23, RZ, c[0x0][0x168], !P5 ;  /* 0x00005a00ff177a07 */ /* 0x000fe40006800000 */
[CC--:B------:R-:W-:Y:S01]  /*0590*/  SEL R13, R5.reuse, R14.reuse, !P4 ;  /* 0x0000000e050d7207 */ /* 0x0c0fe20006000000 */
[----:B------:R-:W-:Y:S01]  /*05a0*/  IMAD R10, R20, 0x4, R11 ;  /* 0x00000004140a7824 */ /* 0x000fe200078e020b */
[CC--:B------:R-:W-:Y:S01]  /*05b0*/  SEL R11, R5.reuse, R14.reuse, !P3 ;  /* 0x0000000e050b7207 */ /* 0x0c0fe20005800000 */
        /* <DEDUP_REMOVED lines=26> */
.L_x_3493:
[----:B------:R-:W-:Y:S05]  /*0760*/  BSYNC B1 ;  /* 0x0000000000017941 */ /* 0x000fea0003800000 */
.L_x_3492:
[----:B------:R-:W-:Y:S05]  /*0770*/  @!P0 BRA `(.L_x_3491) ;  /* 0x0000018000008947 */ /* 0x000fea0003800000 */
[----:B-1----:R-:W-:Y:S01]  /*0780*/  LEA R6, R20, UR4, 0x3 ;  /* 0x0000000414067c11 */ /* 0x002fe2000f8e18ff */
[----:B------:R-:W-:Y:S01]  /*0790*/  IMAD R9, R18, 0x40, R20 ;  /* 0x0000004012097824 */ /* 0x000fe200078e0214 */
[----:B------:R-:W-:Y:S01]  /*07a0*/  HFMA2.MMA R12, -RZ, RZ, 0, 1.1920928955078125e-07 ;  /* 0x00000002ff0c7435 */ /* 0x000fe200000001ff */
[----:B------:R-:W-:Y:S01]  /*07b0*/  IMAD.IADD R10, R19, 0x1, R16 ;  /* 0x00000001130a7824 */ /* 0x000fe200078e0210 */
[----:B------:R-:W-:Y:S01]  /*07c0*/  IADD3 R7, R17, R6, RZ ;  /* 0x0000000611077210 */ /* 0x000fe20007ffe0ff */
[----:B------:R-:W-:-:S04]  /*07d0*/  IMAD R8, R16, 0x20, R9 ;  /* 0x0000002010087824 */ /* 0x000fc800078e0209 */
[----:B------:R-:W-:Y:S02]  /*07e0*/  IMAD R9, R16, 0x100, R7 ;  /* 0x0000010010097824 */ /* 0x000fe400078e0207 */
[----:B------:R-:W-:Y:S02]  /*07f0*/  IMAD.SHL.U32 R8, R8, 0x4, RZ ;  /* 0x0000000408087824 */ /* 0x000fe400078e00ff */
.L_x_3495:
        /* <DEDUP_REMOVED lines=16> */
.L_x_3491:
[----:B------:R-:W-:Y:S05]  /*0900*/  BSYNC B0 ;  /* 0x0000000000007941 */ /* 0x000fea0003800000 */
.L_x_3490:
[----:B------:R-:W-:Y:S01]  /*0910*/  MOV R0, c[0x0][0x19c] ;  /* 0x0000670000007a02 */ /* 0x000fe20000000f00 */
[----:B------:R-:W-:Y:S01]  /*0920*/  IMAD.MOV.U32 R5, RZ, RZ, 0x4 ;  /* 0x00000004ff057424 */ /* 0x000fe200078e00ff */
[----:B------:R-:W0:Y:S01]  /*0930*/  LDGDEPBAR ;  /* 0x00000000000079af */ /* 0x000e220000000000 */
[----:B------:R-:W-:Y:S02]  /*0940*/  BSSY B0, `(.L_x_3496) ;  /* 0x00000a4000007945 */ /* 0x000fe40003800000 */
        /* <DEDUP_REMOVED lines=29> */
[----:B------:R-:W-:Y:S02]  /*0b20*/  IADD3.X R13, R11, c[0x0][0x18c], RZ, P0, !PT ;  /* 0x000063000b0d7a10 */ /* 0x000fe400007fe4ff */
[----:B------:R-:W-:Y:S02]  /*0b30*/  SHF.L.U32 R11, R9, 0x2, RZ ;  /* 0x00000002090b7819 */ /* 0x000fe400000006ff */
.L_x_3500:
        /* <DEDUP_REMOVED lines=13> */
.L_x_3499:
[----:B------:R-:W-:Y:S05]  /*0c10*/  BSYNC B1 ;  /* 0x0000000000017941 */ /* 0x000fea0003800000 */
.L_x_3498:
        /* <DEDUP_REMOVED lines=20> */
.L_x_3503:
[----:B--2---:R-:W-:Y:S01]  /*0d60*/  IADD3 R8, P2, R6, R16, RZ ;  /* 0x0000001006087210 */ /* 0x004fe20007f5e0ff */
        /* <DEDUP_REMOVED lines=27> */
[----:B--2---:R-:W-:-:S03]  /*0f20*/  IMAD.IADD R35, R14, 0x1, R26 ;  /* 0x000000010e237824 */ /* 0x004fc600078e021a */
[----:B------:R2:W-:Y:S01]  /*0f30*/  LDGSTS.E.BYPASS.128 [R29], [R10.64+-0x200] ;  /* 0x00000e000a1d7fae */ /* 0x0005e2000b901c46 */
[----:B------:R-:W-:Y:S01]  /*0f40*/  IMAD.X R9, RZ, RZ, R9, P2 ;  /* 0x000000ffff097224 */ /* 0x000fe200010e0609 */
[----:B----4-:R-:W-:Y:S02]  /*0f50*/  IADD3 R33, R13, R26, RZ ;  /* 0x0000001a0d217210 */ /* 0x010fe40007ffe0ff */
[C---:B------:R-:W-:Y:S01]  /*0f60*/  IADD3 R26, R6.reuse, 0x1800, RZ ;  /* 0x00001800061a7810 */ /* 0x040fe20007ffe0ff */
[----:B------:R3:W-:Y:S01]  /*0f70*/  LDGSTS.E.BYPASS.128 [R27], [R10.64] ;  /* 0x000000000a1b7fae */ /* 0x0007e2000b901c46 */
[----:B------:R-:W-:Y:S02]  /*0f80*/  ISETP.GE.AND P2, PT, R23, R24, PT ;  /* 0x000000181700720c */ /* 0x000fe40003f46270 */
[----:B------:R-:W-:Y:S01]  /*0f90*/  IADD3 R6, P3, R6, 0x2000, RZ ;  /* 0x0000200006067810 */ /* 0x000fe20007f7e0ff */
[--C-:B-1----:R-:W-:Y:S01]  /*0fa0*/  IMAD.IADD R31, R5, 0x1, R26.reuse ;  /* 0x00000001051f7824 */ /* 0x102fe200078e021a */
[----:B------:R1:W-:Y:S01]  /*0fb0*/  LDGSTS.E.BYPASS.128 [R25], [R10.64+0x200] ;  /* 0x000002000a197fae */ /* 0x0003e2000b901c46 */
[----:B--2---:R-:W-:-:S03]  /*0fc0*/  IMAD.IADD R29, R15, 0x1, R26 ;  /* 0x000000010f1d7824 */ /* 0x004fc600078e021a */
[----:B------:R2:W-:Y:S01]  /*0fd0*/  LDGSTS.E.BYPASS.128 [R35], [R10.64+0x400] ;  /* 0x000004000a237fae */ /* 0x0005e2000b901c46 */
[----:B------:R-:W-:Y:S01]  /*0fe0*/  IMAD.X R7, RZ, RZ, R7, P3 ;  /* 0x000000ffff077224 */ /* 0x000fe200018e0607 */
[----:B---3--:R-:W-:Y:S02]  /*0ff0*/  IADD3 R27, R14, R26, RZ ;  /* 0x0000001a0e1b7210 */ /* 0x008fe40007ffe0ff */
[----:B------:R2:W-:Y:S01]  /*1000*/  LDGSTS.E.BYPASS.128 [R33], [R10.64+0x600] ;  /* 0x000006000a217fae */ /* 0x0005e2000b901c46 */
[----:B-1----:R-:W-:-:S03]  /*1010*/  IMAD.IADD R25, R13, 0x1, R26 ;  /* 0x000000010d197824 */ /* 0x002fc600078e021a */
[----:B------:R2:W-:Y:S04]  /*1020*/  LDGSTS.E.BYPASS.128 [R31], [R8.64+-0x800] ;  /* 0x00000800081f7fae */ /* 0x0005e8000b901c46 */
[----:B------:R2:W-:Y:S04]  /*1030*/  LDGSTS.E.BYPASS.128 [R29], [R8.64+-0x600] ;  /* 0x00000a00081d7fae */ /* 0x0005e8000b901c46 */
[----:B------:R2:W-:Y:S04]  /*1040*/  LDGSTS.E.BYPASS.128 [R27], [R8.64+-0x400] ;  /* 0x00000c00081b7fae */ /* 0x0005e8000b901c46 */
[----:B------:R2:W-:Y:S01]  /*1050*/  LDGSTS.E.BYPASS.128 [R25], [R8.64+-0x200] ;  /* 0x00000e0008197fae */ /* 0x0005e2000b901c46 */
[----:B------:R-:W-:Y:S05]  /*1060*/  @!P2 BRA `(.L_x_3503) ;  /* 0xfffffcf00000a947 */ /* 0x000fea000383ffff */
.L_x_3502:
[----:B------:R-:W-:Y:S05]  /*1070*/  BSYNC B1 ;  /* 0x0000000000017941 */ /* 0x000fea0003800000 */
.L_x_3501:
        /* <DEDUP_REMOVED lines=32> */
.L_x_3505:
[----:B------:R-:W-:Y:S05]  /*1280*/  BSYNC B1 ;  /* 0x0000000000017941 */ /* 0x000fea0003800000 */
.L_x_3504:
[----:B------:R-:W-:-:S13]  /*1290*/  ISETP.LT.OR P0, PT, R23, R22, P0 ;  /* 0x000000161700720c */ /* 0x000fda0000701670 */
[----:B------:R-:W-:Y:S05]  /*12a0*/  @!P0 BRA `(.L_x_3497) ;  /* 0x000000d000008947 */ /* 0x000fea0003800000 */
[----:B--2---:R-:W-:Y:S01]  /*12b0*/  IADD3 R8, P0, R6, R16, RZ ;  /* 0x0000001006087210 */ /* 0x004fe20007f1e0ff */
[--C-:B------:R-:W-:Y:S02]  /*12c0*/  IMAD.IADD R15, R15, 0x1, R6.reuse ;  /* 0x000000010f0f7824 */ /* 0x100fe400078e0206 */
[----:B------:R-:W-:Y:S02]  /*12d0*/  IMAD.IADD R13, R13, 0x1, R6 ;  /* 0x000000010d0d7824 */ /* 0x000fe400078e0206 */
[----:B------:R-:W-:Y:S01]  /*12e0*/  IMAD.X R9, R7, 0x1, R12, P0 ;  /* 0x0000000107097824 */ /* 0x000fe200000e060c */
[----:B------:R-:W-:Y:S01]  /*12f0*/  IADD3 R7, R5, R6, RZ ;  /* 0x0000000605077210 */ /* 0x000fe20007ffe0ff */
        /* <DEDUP_REMOVED lines=8> */
.L_x_3497:
[----:B------:R-:W-:Y:S05]  /*1380*/  BSYNC B0 ;  /* 0x0000000000007941 */ /* 0x000fea0003800000 */
.L_x_3496:
[----:B------:R-:W0:Y:S01]  /*1390*/  LDGDEPBAR ;  /* 0x00000000000079af */ /* 0x000e220000000000 */
[----:B------:R-:W-:-:S04]  /*13a0*/  DEPBAR.LE SB0, 0x1 ;  /* 0x000080400000791a */ /* 0x000fc80000000000 */
[----:B------:R-:W-:Y:S05]  /*13b0*/  @!P1 EXIT ;  /* 0x000000000000994d */ /* 0x000fea0003800000 */
[----:B--2---:R-:W-:Y:S01]  /*13c0*/  SHF.L.U32 R11, R20, 0x2, RZ ;  /* 0x00000002140b7819 */ /* 0x004fe200000006ff */
[----:B-----5:R-:W-:-:S04]  /*13d0*/  IMAD.MOV.U32 R6, RZ, RZ, 0x2 ;  /* 0x00000002ff067424 */ /* 0x020fc800078e00ff */
[----:B-1----:R-:W-:-:S04]  /*13e0*/  IMAD.WIDE.U32 R8, R11, R6, c[0x0][0x178] ;  /* 0x00005e000b087625 */ /* 0x002fc800078e0006 */
[----:B------:R-:W-:Y:S01]  /*13f0*/  IMAD.WIDE.U32 R6, R11, R6, c[0x0][0x180] ;  /* 0x000060000b067625 */ /* 0x000fe200078e0006 */
[----:B------:R1:W2:Y:S04]  /*1400*/  LDG.E.U16 R5, [R8.64+0x4] ;  /* 0x0000040608057981 */ /* 0x0002a8000c1e1500 */
[----:B------:R1:W3:Y:S04]  /*1410*/  LDG.E.U16 R26, [R8.64] ;  /* 0x00000006081a7981 */ /* 0x0002e8000c1e1500 */
[----:B------:R1:W4:Y:S04]  /*1420*/  LDG.E.U16 R24, [R8.64+0x2] ;  /* 0x0000020608187981 */ /* 0x000328000c1e1500 */
[----:B------:R1:W4:Y:S04]  /*1430*/  LDG.E.U16 R25, [R8.64+0x6] ;  /* 0x0000060608197981 */ /* 0x000328000c1e1500 */
[----:B------:R2:W4:Y:S04]  /*1440*/  LDG.E.U16 R23, [R6.64] ;  /* 0x0000000606177981 */ /* 0x000528000c1e1500 */
[----:B------:R2:W4:Y:S04]  /*1450*/  LDG.E.U16 R15, [R6.64+0x2] ;  /* 0x00000206060f7981 */ /* 0x000528000c1e1500 */
[----:B------:R2:W4:Y:S04]  /*1460*/  LDG.E.U16 R14, [R6.64+0x4] ;  /* 0x00000406060e7981 */ /* 0x000528000c1e1500 */
[----:B------:R2:W4:Y:S01]  /*1470*/  LDG.E.U16 R22, [R6.64+0x6] ;  /* 0x0000060606167981 */ /* 0x000522000c1e1500 */
[----:B------:R-:W-:-:S02]  /*1480*/  IMAD R18, R18, 0x100, R11 ;  /* 0x0000010012127824 */ /* 0x000fc400078e020b */
[----:B------:R-:W-:Y:S01]  /*1490*/  IMAD R11, R2, c[0x0][0x19c], RZ ;  /* 0x00006700020b7a24 */ /* 0x000fe200078e02ff */
[----:B------:R-:W-:Y:S01]  /*14a0*/  SHF.R.S32.HI R2, RZ, 0x1f, R0 ;  /* 0x0000001fff027819 */ /* 0x000fe20000011400 */
[----:B------:R-:W-:Y:S01]  /*14b0*/  IMAD R13, R4, R3, RZ ;  /* 0x00000003040d7224 */ /* 0x000fe200078e02ff */
[----:B------:R-:W-:Y:S02]  /*14c0*/  LEA.HI R0, R0, c[0x0][0x19c], RZ, 0x1 ;  /* 0x0000670000007a11 */ /* 0x000fe400078f08ff */
[----:B------:R-:W-:Y:S01]  /*14d0*/  LEA R10, R20, UR4, 0x3 ;  /* 0x00000004140a7c11 */ /* 0x000fe2000f8e18ff */
[----:B------:R-:W-:Y:S01]  /*14e0*/  IMAD.SHL.U32 R13, R13, 0x80, RZ ;  /* 0x000000800d0d7824 */ /* 0x000fe200078e00ff */
[----:B------:R-:W-:Y:S02]  /*14f0*/  MOV R4, c[0x0][0x168] ;  /* 0x00005a0000047a02 */ /* 0x000fe40000000f00 */
[----:B------:R-:W-:Y:S02]  /*1500*/  LEA.HI R2, R2, c[0x0][0x19c], RZ, 0x2 ;  /* 0x0000670002027a11 */ /* 0x000fe400078f10ff */
[----:B------:R-:W-:Y:S01]  /*1510*/  LEA.HI R3, R0, R11, RZ, 0x1f ;  /* 0x0000000b00037211 */ /* 0x000fe200078ff8ff */
[----:B------:R-:W-:-:S02]  /*1520*/  IMAD.IADD R17, R17, 0x1, R10 ;  /* 0x0000000111117824 */ /* 0x000fc400078e020a */
[----:B------:R-:W-:Y:S01]  /*1530*/  IMAD R12, R20, 0x2, R11 ;  /* 0x00000002140c7824 */ /* 0x000fe200078e020b */
[----:B------:R-:W-:Y:S01]  /*1540*/  SHF.R.S32.HI R11, RZ, 0x2, R2 ;  /* 0x00000002ff0b7819 */ /* 0x000fe20000011402 */
[----:B-1----:R-:W-:Y:S01]  /*1550*/  IMAD R9, R4, 0x80, R13 ;  /* 0x0000008004097824 */ /* 0x002fe200078e020d */
[----:B------:R-:W-:Y:S01]  /*1560*/  LEA R10, R20, R3, 0x1 ;  /* 0x00000003140a7211 */ /* 0x000fe200078e08ff */
[----:B------:R-:W-:Y:S01]  /*1570*/  IMAD.MOV.U32 R16, RZ, RZ, RZ ;  /* 0x000000ffff107224 */ /* 0x000fe200078e00ff */
[----:B--2---:R-:W-:Y:S02]  /*1580*/  HADD2.F32 R6, -RZ, R5.H0_H0 ;  /* 0x20000005ff067230 */ /* 0x004fe40000004100 */
[----:B---3--:R-:W-:Y:S02]  /*1590*/  HADD2.F32 R8, -RZ, R26.H0_H0 ;  /* 0x2000001aff087230 */ /* 0x008fe40000004100 */
[----:B----4-:R-:W-:Y:S02]  /*15a0*/  HADD2.F32 R7, -RZ, R24.H0_H0 ;  /* 0x20000018ff077230 */ /* 0x010fe40000004100 */
[----:B------:R-:W-:-:S02]  /*15b0*/  HADD2.F32 R5, -RZ, R25.H0_H0 ;  /* 0x20000019ff057230 */ /* 0x000fc40000004100 */
[----:B------:R-:W-:Y:S02]  /*15c0*/  HADD2.F32 R4, -RZ, R23.H0_H0 ;  /* 0x20000017ff047230 */ /* 0x000fe40000004100 */
[----:B------:R-:W-:Y:S02]  /*15d0*/  HADD2.F32 R3, -RZ, R15.H0_H0 ;  /* 0x2000000fff037230 */ /* 0x000fe40000004100 */
[----:B------:R-:W-:Y:S02]  /*15e0*/  HADD2.F32 R2, -RZ, R14.H0_H0 ;  /* 0x2000000eff027230 */ /* 0x000fe40000004100 */
[----:B------:R-:W-:Y:S02]  /*15f0*/  HADD2.F32 R0, -RZ, R22.H0_H0 ;  /* 0x20000016ff007230 */ /* 0x000fe40000004100 */
.L_x_3512:
        /* <DEDUP_REMOVED lines=12> */
.L_x_3513:
        /* <DEDUP_REMOVED lines=9> */
.L_x_3514:
[----:B--2---:R-:W-:Y:S01]  /*1750*/  FADD.FTZ R25, R25, R28 ;  /* 0x0000001c19197221 */ /* 0x004fe20000010000 */
[----:B------:R-:W-:Y:S01]  /*1760*/  ISETP.NE.AND P0, PT, R16, RZ, PT ;  /* 0x000000ff1000720c */ /* 0x000fe20003f05270 */
[----:B------:R-:W-:Y:S01]  /*1770*/  IMAD.MOV.U32 R24, RZ, RZ, 0x3c000000 ;  /* 0x3c000000ff187424 */ /* 0x000fe200078e00ff */
[----:B-1----:R-:W-:Y:S01]  /*1780*/  FSEL R28, R7, R3, !P2 ;  /* 0x00000003071c7208 */ /* 0x002fe20005000000 */
[----:B------:R-:W-:Y:S01]  /*1790*/  BSSY B0, `(.L_x_3508) ;  /* 0x0000010000007945 */ /* 0x000fe20003800000 */
[----:B------:R-:W-:Y:S01]  /*17a0*/  ISETP.GE.AND P1, PT, R20, R11, PT ;  /* 0x0000000b1400720c */ /* 0x000fe20003f26270 */
[----:B------:R-:W-:Y:S01]  /*17b0*/  FFMA.FTZ R15, R25, R24, c[0x0][0x174] ;  /* 0x00005d00190f7623 */ /* 0x000fe20000010018 */
[----:B------:R-:W-:-:S05]  /*17c0*/  FSEL R24, R8, R4, !P2 ;  /* 0x0000000408187208 */ /* 0x000fca0005000000 */
[----:B------:R-:W1:Y:S02]  /*17d0*/  MUFU.RSQ R15, R15 ;  /* 0x0000000f000f7308 */ /* 0x000e640000001400 */
[C---:B-1----:R-:W-:Y:S01]  /*17e0*/  FMUL.FTZ R25, R15.reuse, R24 ;  /* 0x000000180f197220 */ /* 0x042fe20000410000 */
        /* <DEDUP_REMOVED lines=10> */
.L_x_3509:
[----:B------:R-:W-:Y:S05]  /*1890*/  BSYNC B0 ;  /* 0x0000000000007941 */ /* 0x000fea0003800000 */
.L_x_3508:
[----:B------:R-:W-:Y:S01]  /*18a0*/  BSSY B0, `(.L_x_3510) ;  /* 0x000000f000007945 */ /* 0x000fe20003800000 */
[----:B------:R-:W-:Y:S01]  /*18b0*/  FMUL.FTZ R15, R26, R15 ;  /* 0x0000000f1a0f7220 */ /* 0x000fe20000410000 */
[----:B------:R-:W-:Y:S05]  /*18c0*/  @P1 BRA `(.L_x_3511) ;  /* 0x000000c000001947 */ /* 0x000fea0003800000 */
[----:B------:R-:W1:Y:S04]  /*18d0*/  LDS R25, [R10.X4] ;  /* 0x000000000a197984 */ /* 0x000e680000004800 */
[----:B------:R-:W2:Y:S01]  /*18e0*/  LDS R24, [R12.X4] ;  /* 0x000000000c187984 */ /* 0x000ea20000004800 */
[----:B-1----:R-:W-:-:S02]  /*18f0*/  FMUL.FTZ R27, R23, R25 ;  /* 0x00000019171b7220 */ /* 0x002fc40000410000 */
[C---:B------:R-:W-:Y:S02]  /*1900*/  FMUL.FTZ R25, R22.reuse, R25 ;  /* 0x0000001916197220 */ /* 0x040fe40000410000 */
[-C--:B--2---:R-:W-:Y:S02]  /*1910*/  FFMA.FTZ R22, R22, R24.reuse, -R27 ;  /* 0x0000001816167223 */ /* 0x084fe4000001081b */
[----:B------:R-:W-:Y:S02]  /*1920*/  FFMA.FTZ R23, R23, R24, R25 ;  /* 0x0000001817177223 */ /* 0x000fe40000010019 */
[----:B------:R-:W1:Y:S04]  /*1930*/  LDS R25, [R10.X4+0x4] ;  /* 0x000004000a197984 */ /* 0x000e680000004800 */
[----:B------:R-:W2:Y:S01]  /*1940*/  LDS R24, [R12.X4+0x4] ;  /* 0x000004000c187984 */ /* 0x000ea20000004800 */
[----:B-1----:R-:W-:-:S02]  /*1950*/  FMUL.FTZ R27, R15, R25 ;  /* 0x000000190f1b7220 */ /* 0x002fc40000410000 */
[C---:B------:R-:W-:Y:S02]  /*1960*/  FMUL.FTZ R25, R14.reuse, R25 ;  /* 0x000000190e197220 */ /* 0x040fe40000410000 */
[-C--:B--2---:R-:W-:Y:S02]  /*1970*/  FFMA.FTZ R14, R14, R24.reuse, -R27 ;  /* 0x000000180e0e7223 */ /* 0x084fe4000001081b */
[----:B------:R-:W-:Y:S02]  /*1980*/  FFMA.FTZ R15, R15, R24, R25 ;  /* 0x000000180f0f7223 */ /* 0x000fe40000010019 */
.L_x_3511:
[----:B------:R-:W-:Y:S05]  /*1990*/  BSYNC B0 ;  /* 0x0000000000007941 */ /* 0x000fea0003800000 */
.L_x_3510:
        /* <DEDUP_REMOVED lines=14> */
[----:B-1----:R-:W-:Y:S05]  /*1a80*/  @!P0 BRA `(.L_x_3512) ;  /* 0xfffffb7000008947 */ /* 0x002fea000383ffff */
[----:B------:R-:W-:Y:S05]  /*1a90*/  EXIT ;  /* 0x000000000000794d */ /* 0x000fea0003800000 */
.L_x_3506:
[----:B------:R-:W-:Y:S01]  /*1aa0*/  IMAD.MOV.U32 R25, RZ, RZ, 0x10 ;  /* 0x00000010ff197424 */ /* 0x000fe200078e00ff */
[----:B------:R-:W-:Y:S01]  /*1ab0*/  MOV R27, 0x1af0 ;  /* 0x00001af0001b7802 */ /* 0x000fe20000000f00 */
[----:B------:R-:W-:Y:S02]  /*1ac0*/  IMAD.MOV.U32 R24, RZ, RZ, 0x1f ;  /* 0x0000001fff187424 */ /* 0x000fe400078e00ff */
[----:B------:R-:W-:Y:S02]  /*1ad0*/  IMAD.MOV.U32 R15, RZ, RZ, -0x1 ;  /* 0xffffffffff0f7424 */ /* 0x000fe400078e00ff */
[----:B------:R-:W-:Y:S05]  /*1ae0*/  CALL.REL.NOINC `($__internal_188_$__cuda_sm70_shflsync_bfly_p) ;  /* 0x000001a000007944 */ /* 0x000fea0003c00000 */
[----:B-12---:R-:W-:Y:S05]  /*1af0*/  BRA `(.L_x_3513) ;  /* 0xfffffbc000007947 */ /* 0x006fea000383ffff */
.L_x_3507:
[----:B------:R-:W-:Y:S01]  /*1b00*/  MOV R25, 0x8 ;  /* 0x0000000800197802 */ /* 0x000fe20000000f00 */
[----:B------:R-:W-:Y:S01]  /*1b10*/  IMAD.MOV.U32 R24, RZ, RZ, 0x1f ;  /* 0x0000001fff187424 */ /* 0x000fe200078e00ff */
[----:B------:R-:W-:Y:S01]  /*1b20*/  MOV R27, 0x1b50 ;  /* 0x00001b50001b7802 */ /* 0x000fe20000000f00 */
[----:B------:R-:W-:-:S02]  /*1b30*/  IMAD.MOV.U32 R15, RZ, RZ, -0x1 ;  /* 0xffffffffff0f7424 */ /* 0x000fc400078e00ff */
[----:B------:R-:W-:Y:S05]  /*1b40*/  CALL.REL.NOINC `($__internal_188_$__cuda_sm70_shflsync_bfly_p) ;  /* 0x0000014000007944 */ /* 0x000fea0003c00000 */
[----:B-12---:R-:W-:Y:S01]  /*1b50*/  FADD.FTZ R28, R28, R24 ;  /* 0x000000181c1c7221 */ /* 0x006fe20000010000 */
[----:B------:R-:W-:Y:S01]  /*1b60*/  HFMA2.MMA R24, -RZ, RZ, 0, 1.847743988037109375e-06 ;  /* 0x0000001fff187435 */ /* 0x000fe200000001ff */
[----:B------:R-:W-:Y:S01]  /*1b70*/  IMAD.MOV.U32 R25, RZ, RZ, 0x4 ;  /* 0x00000004ff197424 */ /* 0x000fe200078e00ff */
[----:B------:R-:W-:Y:S01]  /*1b80*/  MOV R27, 0x1bb0 ;  /* 0x00001bb0001b7802 */ /* 0x000fe20000000f00 */
[----:B------:R-:W-:-:S03]  /*1b90*/  IMAD.MOV.U32 R15, RZ, RZ, -0x1 ;  /* 0xffffffffff0f7424 */ /* 0x000fc600078e00ff */
[----:B------:R-:W-:Y:S05]  /*1ba0*/  CALL.REL.NOINC `($__internal_188_$__cuda_sm70_shflsync_bfly_p) ;  /* 0x000000e000007944 */ /* 0x000fea0003c00000 */
[----:B-12---:R-:W-:Y:S01]  /*1bb0*/  FADD.FTZ R28, R28, R24 ;  /* 0x000000181c1c7221 */ /* 0x006fe20000010000 */
[----:B------:R-:W-:Y:S01]  /*1bc0*/  MOV R15, 0xffffffff ;  /* 0xffffffff000f7802 */ /* 0x000fe20000000f00 */
[----:B------:R-:W-:Y:S01]  /*1bd0*/  IMAD.MOV.U32 R25, RZ, RZ, 0x2 ;  /* 0x00000002ff197424 */ /* 0x000fe200078e00ff */
[----:B------:R-:W-:Y:S01]  /*1be0*/  MOV R27, 0x1c10 ;  /* 0x00001c10001b7802 */ /* 0x000fe20000000f00 */
[----:B------:R-:W-:-:S02]  /*1bf0*/  IMAD.MOV.U32 R24, RZ, RZ, 0x1f ;  /* 0x0000001fff187424 */ /* 0x000fc400078e00ff */
[----:B------:R-:W-:Y:S05]  /*1c00*/  CALL.REL.NOINC `($__internal_188_$__cuda_sm70_shflsync_bfly_p) ;  /* 0x0000008000007944 */ /* 0x000fea0003c00000 */
[----:B-12---:R-:W-:Y:S01]  /*1c10*/  FADD.FTZ R28, R28, R24 ;  /* 0x000000181c1c7221 */ /* 0x006fe20000010000 */
[----:B------:R-:W-:Y:S01]  /*1c20*/  MOV R27, 0x1c70 ;  /* 0x00001c70001b7802 */ /* 0x000fe20000000f00 */
[----:B------:R-:W-:-:S02]  /*1c30*/  IMAD.MOV.U32 R25, RZ, RZ, 0x1 ;  /* 0x00000001ff197424 */ /* 0x000fc400078e00ff */
[----:B------:R-:W-:Y:S02]  /*1c40*/  IMAD.MOV.U32 R24, RZ, RZ, 0x1f ;  /* 0x0000001fff187424 */ /* 0x000fe400078e00ff */
[----:B------:R-:W-:Y:S02]  /*1c50*/  IMAD.MOV.U32 R15, RZ, RZ, -0x1 ;  /* 0xffffffffff0f7424 */ /* 0x000fe400078e00ff */
[----:B------:R-:W-:Y:S05]  /*1c60*/  CALL.REL.NOINC `($__internal_188_$__cuda_sm70_shflsync_bfly_p) ;  /* 0x0000002000007944 */ /* 0x000fea0003c00000 */
[----:B-12---:R-:W-:Y:S01]  /*1c70*/  MOV R25, R24 ;  /* 0x0000001800197202 */ /* 0x006fe20000000f00 */
[----:B------:R-:W-:Y:S05]  /*1c80*/  BRA `(.L_x_3514) ;  /* 0xfffffac000007947 */ /* 0x000fea000383ffff */
        .weak           $__internal_188_$__cuda_sm70_shflsync_bfly_p
        .type           $__internal_188_$__cuda_sm70_shflsync_bfly_p,@function
        .size           $__internal_188_$__cuda_sm70_shflsync_bfly_p,(.L_x_3824 - $__internal_188_$__cuda_sm70_shflsync_bfly_p)
$__internal_188_$__cuda_sm70_shflsync_bfly_p:
[----:B------:R-:W-:Y:S01]  /*1c90*/  IMAD.MOV.U32 R30, RZ, RZ, R27 ;  /* 0x000000ffff1e7224 */ /* 0x000fe200078e001b */
[----:B------:R-:W-:Y:S04]  /*1ca0*/  WARPSYNC R15 ;  /* 0x0000000f00007348 */ /* 0x000fe80003800000 */
[----:B------:R-:W-:Y:S01]  /*1cb0*/  IMAD.MOV.U32 R31, RZ, RZ, 0x0 ;  /* 0x00000000ff1f7424 */ /* 0x000fe200078e00ff */
[----:B------:R1:W2:Y:S03]  /*1cc0*/  SHFL.BFLY PT, R24, R28, R25, R24 ;  /* 0x0c0000191c187389 */ /* 0x0002a600000e0018 */
[----:B------:R-:W-:Y:S05]  /*1cd0*/  RET.REL.NODEC R30 `(_ZN12tensorrt_llm7kernels32fusedQKNormRopeKernelNTokenHeadsIN3c104HalfEfLi128ELb1ELi2EEEvPviiifPKvS6_S6_PKlii) ;  /* 0xffffe3201e007950 */ /* 0x000fea0003c3ffff */
.L_x_3515:
        /* <DEDUP_REMOVED lines=10> */
.L_x_3824:


//--------------------- .text._ZN12tensorrt_llm7kernels32fusedQKNormRopeKernelNTokenHeadsIN3c104HalfEfLi64ELb0ELi2EEEvPviiifPKvS6_S6_PKlii --------------------------
	.section	.text._ZN12tensorrt_llm7kernels32fusedQKNormRopeKernelNTokenHeadsIN3c104HalfEfLi64ELb0ELi2EEEvPviiifPKvS6_S6_PKlii,"ax",@progbits
	.sectioninfo	@"SHI_REGISTERS=32"
	.align	128
        .global         _ZN12tensorrt_llm7kernels32fusedQKNormRopeKernelNTokenHeadsIN3c104HalfEfLi64ELb0ELi2EEEvPviiifPKvS6_S6_PKlii
        .type           _ZN12tensorrt_llm7kernels32fusedQKNormRopeKernelNTokenHeadsIN3c104HalfEfLi64ELb0ELi2EEEvPviiifPKvS6_S6_PKlii,@function
        .size           _ZN12tensorrt_llm7kernels32fusedQKNormRopeKernelNTokenHeadsIN3c104HalfEfLi64ELb0ELi2EEEvPviiifPKvS6_S6_PKlii,(.L_x_3826 - _ZN12tensorrt_llm7kernels32fusedQKNormRopeKernelNTokenHeadsIN3c104HalfEfLi64ELb0ELi2EEEvPviiifPKvS6_S6_PKlii)
        .other          _ZN12tensorrt_llm7kernels32fusedQKNormRopeKernelNTokenHeadsIN3c104HalfEfLi64ELb0ELi2EEEvPviiifPKvS6_S6_PKlii,@"STO_CUDA_ENTRY STV_DEFAULT"
_ZN12tensorrt_llm7kernels32fusedQKNormRopeKernelNTokenHeadsIN3c104HalfEfLi64ELb0ELi2EEEvPviiifPKvS6_S6_PKlii:
.text._ZN12tensorrt_llm7kernels32fusedQKNormRopeKernelNTokenHeadsIN3c104HalfEfLi64ELb0ELi2EEEvPviiifPKvS6_S6_PKlii:
        /* <DEDUP_REMOVED lines=74> */
.L_x_3520:
        /* <DEDUP_REMOVED lines=45> */
.L_x_3519:
[----:B------:R-:W-:Y:S05]  /*0770*/  BSYNC B1 ;  /* 0x0000000000017941 */ /* 0x000fea0003800000 */
.L_x_3518:
        /* <DEDUP_REMOVED lines=9> */
.L_x_3521:
        /* <DEDUP_REMOVED lines=16> */
.L_x_3517:
[----:B------:R-:W-:Y:S05]  /*0910*/  BSYNC B0 ;  /* 0x0000000000007941 */ /* 0x000fea0003800000 */
.L_x_3516:
        /* <DEDUP_REMOVED lines=35> */
.L_x_3526:
        /* <DEDUP_REMOVED lines=13> */
.L_x_3525:
[----:B------:R-:W-:Y:S05]  /*0c20*/  BSYNC B1 ;  /* 0x0000000000017941 */ /* 0x000fea0003800000 */
.L_x_3524:
        /* <DEDUP_REMOVED lines=22> */
.L_x_3529:
        /* <DEDUP_REMOVED lines=49> */
.L_x_3528:
[----:B------:R-:W-:Y:S05]  /*10a0*/  BSYNC B1 ;  /* 0x0000000000017941 */ /* 0x000fea0003800000 */
.L_x_3527:
        /* <DEDUP_REMOVED lines=32> */
.L_x_3531:
[----:B------:R-:W-:Y:S05]  /*12b0*/  BSYNC B1 ;  /* 0x0000000000017941 */ /* 0x000fea0003800000 */
.L_x_3530:
        /* <DEDUP_REMOVED lines=15> */
.L_x_3523:
[----:B------:R-:W-:Y:S05]  /*13b0*/  BSYNC B0 ;  /* 0x0000000000007941 */ /* 0x000fea0003800000 */
.L_x_3522:
        /* <DEDUP_REMOVED lines=54> */
.L_x_3542:
        /* <DEDUP_REMOVED lines=8> */
.L_x_3543:
        /* <DEDUP_REMOVED lines=9> */
.L_x_3544:
        /* <DEDUP_REMOVED lines=13> */
.L_x_3535:
[----:B------:R-:W-:Y:S05]  /*1900*/  BSYNC B0 ;  /* 0x0000000000007941 */ /* 0x000fea0003800000 */
.L_x_3534:
        /* <DEDUP_REMOVED lines=8> */
[----:B-1----:R-:W-:Y:S05]  /*1990*/  CALL.REL.NOINC `($__internal_190_$__cuda_sm70_warpsync) ;  /* 0x0000070000007944 */ /* 0x002fea0003c00000 */
.L_x_3538:
[----:B------:R-:W-:-:S06]  /*19a0*/  NOP ;  /* 0x0000000000007918 */ /* 0x000fcc0000000000 */
[----:B------:R-:W-:Y:S05]  /*19b0*/  BRA.DIV ~URZ, `(.L_x_3539) ;  /* 0x000005b27f007947 */ /* 0x000fea000b800000 */
[----:B-1----:R1:W2:Y:S02]  /*19c0*/  SHFL.BFLY PT, R23, R21, R16, 0x1f ;  /* 0x0c001f1015177589 */ /* 0x0022a400000e0000 */
.L_x_3545:
        /* <DEDUP_REMOVED lines=32> */
.L_x_3546:
        /* <DEDUP_REMOVED lines=10> */
[----:B------:R-:W-:Y:S05]  /*1c70*/  CALL.REL.NOINC `($__internal_190_$__cuda_sm70_warpsync) ;  /* 0x0000042000007944 */ /* 0x000fea0003c00000 */
.L_x_3541:
[----:B------:R-:W-:-:S06]  /*1c80*/  NOP ;  /* 0x0000000000007918 */ /* 0x000fcc0000000000 */
.L_x_3537:
[----:B------:R-:W-:Y:S05]  /*1c90*/  BSYNC B0 ;  /* 0x0000000000007941 */ /* 0x000fea0003800000 */
.L_x_3536:
        /* <DEDUP_REMOVED lines=15> */
.L_x_3532:
[----:B------:R-:W-:Y:S01]  /*1d90*/  IMAD.MOV.U32 R26, RZ, RZ, 0x10 ;  /* 0x00000010ff1a7424 */ /* 0x000fe200078e00ff */
[----:B------:R-:W-:Y:S01]  /*1da0*/  MOV R2, 0x1de0 ;  /* 0x00001de000027802 */ /* 0x000fe20000000f00 */
[----:B------:R-:W-:Y:S02]  /*1db0*/  IMAD.MOV.U32 R25, RZ, RZ, 0x1f ;  /* 0x0000001fff197424 */ /* 0x000fe400078e00ff */
[----:B------:R-:W-:Y:S02]  /*1dc0*/  IMAD.MOV.U32 R24, RZ, RZ, -0x1 ;  /* 0xffffffffff187424 */ /* 0x000fe400078e00ff */
[----:B------:R-:W-:Y:S05]  /*1dd0*/  CALL.REL.NOINC `($__internal_189_$__cuda_sm70_shflsync_bfly_p) ;  /* 0x0000028000007944 */ /* 0x000fea0003c00000 */
[----:B-12---:R-:W-:Y:S05]  /*1de0*/  BRA `(.L_x_3543) ;  /* 0xfffff9b000007947 */ /* 0x006fea000383ffff */
.L_x_3533:
[----:B------:R-:W-:Y:S01]  /*1df0*/  MOV R26, 0x8 ;  /* 0x00000008001a7802 */ /* 0x000fe20000000f00 */
[----:B------:R-:W-:Y:S01]  /*1e00*/  IMAD.MOV.U32 R25, RZ, RZ, 0x1f ;  /* 0x0000001fff197424 */ /* 0x000fe200078e00ff */
[----:B------:R-:W-:Y:S01]  /*1e10*/  MOV R2, 0x1e40 ;  /* 0x00001e4000027802 */ /* 0x000fe20000000f00 */
[----:B------:R-:W-:Y:S02]  /*1e20*/  IMAD.MOV.U32 R24, RZ, RZ, -0x1 ;  /* 0xffffffffff187424 */ /* 0x000fe400078e00ff */
[----:B------:R-:W-:Y:S05]  /*1e30*/  CALL.REL.NOINC `($__internal_189_$__cuda_sm70_shflsync_bfly_p) ;  /* 0x0000022000007944 */ /* 0x000fea0003c00000 */
[----:B-12---:R-:W-:Y:S01]  /*1e40*/  FADD.FTZ R23, R23, R25 ;  /* 0x0000001917177221 */ /* 0x006fe20000010000 */
[----:B------:R-:W-:Y:S01]  /*1e50*/  HFMA2.MMA R25, -RZ, RZ, 0, 1.847743988037109375e-06 ;  /* 0x0000001fff197435 */ /* 0x000fe200000001ff */
[----:B------:R-:W-:Y:S01]  /*1e60*/  IMAD.MOV.U32 R26, RZ, RZ, 0x4 ;  /* 0x00000004ff1a7424 */ /* 0x000fe200078e00ff */
[----:B------:R-:W-:Y:S01]  /*1e70*/  MOV R2, 0x1ea0 ;  /* 0x00001ea000027802 */ /* 0x000fe20000000f00 */
[----:B------:R-:W-:-:S03]  /*1e80*/  IMAD.MOV.U32 R24, RZ, RZ, -0x1 ;  /* 0xffffffffff187424 */ /* 0x000fc600078e00ff */
[----:B------:R-:W-:Y:S05]  /*1e90*/  CALL.REL.NOINC `($__internal_189_$__cuda_sm70_shflsync_bfly_p) ;  /* 0x000001c000007944 */ /* 0x000fea0003c00000 */
[----:B-12---:R-:W-:Y:S01]  /*1ea0*/  FADD.FTZ R23, R23, R25 ;  /* 0x0000001917177221 */ /* 0x006fe20000010000 */
[----:B------:R-:W-:Y:S01]  /*1eb0*/  MOV R24, 0xffffffff ;  /* 0xffffffff00187802 */ /* 0x000fe20000000f00 */
[----:B------:R-:W-:Y:S01]  /*1ec0*/  IMAD.MOV.U32 R26, RZ, RZ, 0x2 ;  /* 0x00000002ff1a7424 */ /* 0x000fe200078e00ff */
[----:B------:R-:W-:Y:S01]  /*1ed0*/  MOV R2, 0x1f00 ;  /* 0x00001f0000027802 */ /* 0x000fe20000000f00 */
[----:B------:R-:W-:-:S02]  /*1ee0*/  IMAD.MOV.U32 R25, RZ, RZ, 0x1f ;  /* 0x0000001fff197424 */ /* 0x000fc400078e00ff */
[----:B------:R-:W-:Y:S05]  /*1ef0*/  CALL.REL.NOINC `($__internal_189_$__cuda_sm70_shflsync_bfly_p) ;  /* 0x0000016000007944 */ /* 0x000fea0003c00000 */
[----:B-12---:R-:W-:Y:S01]  /*1f00*/  FADD.FTZ R23, R23, R25 ;  /* 0x0000001917177221 */ /* 0x006fe20000010000 */
[----:B------:R-:W-:Y:S01]  /*1f10*/  MOV R2, 0x1f60 ;  /* 0x00001f6000027802 */ /* 0x000fe20000000f00 */
[----:B------:R-:W-:-:S02]  /*1f20*/  IMAD.MOV.U32 R26, RZ, RZ, 0x1 ;  /* 0x00000001ff1a7424 */ /* 0x000fc400078e00ff */
[----:B------:R-:W-:Y:S02]  /*1f30*/  IMAD.MOV.U32 R25, RZ, RZ, 0x1f ;  /* 0x0000001fff197424 */ /* 0x000fe400078e00ff */
[----:B------:R-:W-:Y:S02]  /*1f40*/  IMAD.MOV.U32 R24, RZ, RZ, -0x1 ;  /* 0xffffffffff187424 */ /* 0x000fe400078e00ff */
[----:B------:R-:W-:Y:S05]  /*1f50*/  CALL.REL.NOINC `($__internal_189_$__cuda_sm70_shflsync_bfly_p) ;  /* 0x0000010000007944 */ /* 0x000fea0003c00000 */
[----:B-12---:R-:W-:Y:S05]  /*1f60*/  BRA `(.L_x_3544) ;  /* 0xfffff8c000007947 */ /* 0x006fea000383ffff */
.L_x_3539:
[----:B-1----:R-:W-:Y:S01]  /*1f70*/  MOV R23, R21 ;  /* 0x0000001500177202 */ /* 0x002fe20000000f00 */
[----:B------:R-:W-:Y:S01]  /*1f80*/  IMAD.MOV.U32 R26, RZ, RZ, R16 ;  /* 0x000000ffff1a7224 */ /* 0x000fe200078e0010 */
[----:B------:R-:W-:Y:S01]  /*1f90*/  MOV R2, 0x1fd0 ;  /* 0x00001fd000027802 */ /* 0x000fe20000000f00 */
[----:B------:R-:W-:Y:S02]  /*1fa0*/  IMAD.MOV.U32 R25, RZ, RZ, 0x1f ;  /* 0x0000001fff197424 */ /* 0x000fe400078e00ff */
[----:B------:R-:W-:Y:S02]  /*1fb0*/  IMAD.MOV.U32 R24, RZ, RZ, -0x1 ;  /* 0xffffffffff187424 */ /* 0x000fe400078e00ff */
[----:B------:R-:W-:Y:S05]  /*1fc0*/  CALL.REL.NOINC `($__internal_189_$__cuda_sm70_shflsync_bfly_p) ;  /* 0x0000009000007944 */ /* 0x000fea0003c00000 */
[----:B-12---:R-:W-:Y:S01]  /*1fd0*/  MOV R23, R25 ;  /* 0x0000001900177202 */ /* 0x006fe20000000f00 */
[----:B------:R-:W-:Y:S05]  /*1fe0*/  BRA `(.L_x_3545) ;  /* 0xfffff9e000007947 */ /* 0x000fea000383ffff */
.L_x_3540:
[----:B------:R-:W-:Y:S01]  /*1ff0*/  IMAD.MOV.U32 R23, RZ, RZ, R22 ;  /* 0x000000ffff177224 */ /* 0x000fe200078e0016 */
[----:B------:R-:W-:Y:S01]  /*2000*/  MOV R24, 0xffffffff ;  /* 0xffffffff00187802 */ /* 0x000fe20000000f00 */
[----:B------:R-:W-:Y:S01]  /*2010*/  IMAD.MOV.U32 R26, RZ, RZ, R16 ;  /* 0x000000ffff1a7224 */ /* 0x000fe200078e0010 */
[----:B------:R-:W-:Y:S01]  /*2020*/  MOV R2, 0x2050 ;  /* 0x0000205000027802 */ /* 0x000fe20000000f00 */
[----:B------:R-:W-:-:S02]  /*2030*/  IMAD.MOV.U32 R25, RZ, RZ, 0x1f ;  /* 0x0000001fff197424 */ /* 0x000fc400078e00ff */
[----:B------:R-:W-:Y:S05]  /*2040*/  CALL.REL.NOINC `($__internal_189_$__cuda_sm70_shflsync_bfly_p) ;  /* 0x0000001000007944 */ /* 0x000fea0003c00000 */
[----:B-12---:R-:W-:Y:S05]  /*2050*/  BRA `(.L_x_3546) ;  /* 0xfffffb7000007947 */ /* 0x006fea000383ffff */
        .weak           $__internal_189_$__cuda_sm70_shflsync_bfly_p
        .type           $__internal_189_$__cuda_sm70_shflsync_bfly_p,@function
        .size           $__internal_189_$__cuda_sm70_shflsync_bfly_p,($__internal_190_$__cuda_sm70_warpsync - $__internal_189_$__cuda_sm70_shflsync_bfly_p)
$__internal_189_$__cuda_sm70_shflsync_bfly_p:
[----:B------:R-:W-:Y:S01]  /*2060*/  IMAD.MOV.U32 R3, RZ, RZ, 0x0 ;  /* 0x00000000ff037424 */ /* 0x000fe200078e00ff */
[----:B------:R-:W-:Y:S04]  /*2070*/  WARPSYNC R24 ;  /* 0x0000001800007348 */ /* 0x000fe80003800000 */
[----:B------:R1:W2:Y:S01]  /*2080*/  SHFL.BFLY PT, R25, R23, R26, R25 ;  /* 0x0c00001a17197389 */ /* 0x0002a200000e0019 */
[----:B------:R-:W-:Y:S05]  /*2090*/  RET.REL.NODEC R2 `(_ZN12tensorrt_llm7kernels32fusedQKNormRopeKernelNTokenHeadsIN3c104HalfEfLi64ELb0ELi2EEEvPviiifPKvS6_S6_PKlii) ;  /* 0xffffdf6002007950 */ /* 0x000fea0003c3ffff */
        .weak           $__internal_190_$__cuda_sm70_warpsync
        .type           $__internal_190_$__cuda_sm70_warpsync,@function
        .size           $__internal_190_$__cuda_sm70_warpsync,(.L_x_3826 - $__internal_190_$__cuda_sm70_warpsync)
$__internal_190_$__cuda_sm70_warpsync:
[----:B------:R-:W-:Y:S04]  /*20a0*/  WARPSYNC R3 ;  /* 0x0000000300007348 */ /* 0x000fe80003800000 */
[----:B------:R-:W-:-:S04]  /*20b0*/  IMAD.MOV.U32 R3, RZ, RZ, 0x0 ;  /* 0x00000000ff037424 */ /* 0x000fc800078e00ff */
[----:B------:R-:W-:Y:S05]  /*20c0*/  RET.REL.NODEC R2 `(_ZN12tensorrt_llm7kernels32fusedQKNormRopeKernelNTokenHeadsIN3c104HalfEfLi64ELb0ELi2EEEvPviiifPKvS6_S6_PKlii) ;  /* 0xffffdf3002007950 */ /* 0x000fea0003c3ffff */
.L_x_3547:
        /* <DEDUP_REMOVED lines=11> */
.L_x_3826:


//--------------------- .text._ZN12tensorrt_llm7kernels32fusedQKNormRopeKernelNTokenHeadsIN3c104HalfEfLi64ELb1ELi2EEEvPviiifPKvS6_S6_PKlii --------------------------
	.section	.text._ZN12tensorrt_llm7kernels32fusedQKNormRopeKernelNTokenHeadsIN3c104HalfEfLi64ELb1ELi2EEEvPviiifPKvS6_S6_PKlii,"ax",@progbits
	.sectioninfo	@"SHI_REGISTERS=32"
	.align	128
        .global         _ZN12tensorrt_llm7kernels32fusedQKNormRopeKernelNTokenHeadsIN3c104HalfEfLi64ELb1ELi2EEEvPviiifPKvS6_S6_PKlii
        .type           _ZN12tensorrt_llm7kernels32fusedQKNormRopeKernelNTokenHeadsIN3c104HalfEfLi64ELb1ELi2EEEvPviiifPKvS6_S6_PKlii,@function
        .size           _ZN12tensorrt_llm7kernels32fusedQKNormRopeKernelNTokenHeadsIN3c104HalfEfLi64ELb1ELi2EEEvPviiifPKvS6_S6_PKlii,(.L_x_3827 - _ZN12tensorrt_llm7kernels32fusedQKNormRopeKernelNTokenHeadsIN3c104HalfEfLi64ELb1ELi2EEEvPviiifPKvS6_S6_PKlii)
        .other          _ZN12tensorrt_llm7kernels32fusedQKNormRopeKernelNTokenHeadsIN3c104HalfEfLi64ELb1ELi2EEEvPviiifPKvS6_S6_PKlii,@"STO_CUDA_ENTRY STV_DEFAULT"
_ZN12tensorrt_llm7kernels32fusedQKNormRopeKernelNTokenHeadsIN3c104HalfEfLi64ELb1ELi2EEEvPviiifPKvS6_S6_PKlii:
.text._ZN12tensorrt_llm7kernels32fusedQKNormRopeKernelNTokenHeadsIN3c104HalfEfLi64ELb1ELi2EEEvPviiifPKvS6_S6_PKlii:
        /* <DEDUP_REMOVED lines=73> */
.L_x_3552:
        /* <DEDUP_REMOVED lines=45> */
.L_x_3551:
[----:B------:R-:W-:Y:S05]  /*0760*/  BSYNC B1 ;  /* 0x0000000000017941 */ /* 0x000fea0003800000 */
.L_x_3550:
        /* <DEDUP_REMOVED lines=9> */
.L_x_3553:
        /* <DEDUP_REMOVED lines=16> */
.L_x_3549:
[----:B------:R-:W-:Y:S05]  /*0900*/  BSYNC B0 ;  /* 0x0000000000007941 */ /* 0x000fea0003800000 */
.L_x_3548:
        /* <DEDUP_REMOVED lines=35> */
.L_x_3558:
        /* <DEDUP_REMOVED lines=13> */
.L_x_3557:
[----:B------:R-:W-:Y:S05]  /*0c10*/  BSYNC B1 ;  /* 0x0000000000017941 */ /* 0x000fea0003800000 */
.L_x_3556:
        /* <DEDUP_REMOVED lines=21> */
.L_x_3561:
        /* <DEDUP_REMOVED lines=49> */
.L_x_3560:
[----:B------:R-:W-:Y:S05]  /*1080*/  BSYNC B1 ;  /* 0x0000000000017941 */ /* 0x000fea0003800000 */
.L_x_3559:
        /* <DEDUP_REMOVED lines=32> */
.L_x_3563:
[----:B------:R-:W-:Y:S05]  /*1290*/  BSYNC B1 ;  /* 0x0000000000017941 */ /* 0x000fea0003800000 */
.L_x_3562:
        /* <DEDUP_REMOVED lines=15> */
.L_x_3555:
[----:B------:R-:W-:Y:S05]  /*1390*/  BSYNC B0 ;  /* 0x0000000000007941 */ /* 0x000fea0003800000 */
.L_x_3554:
        /* <DEDUP_REMOVED lines=36> */
.L_x_3572:
        /* <DEDUP_REMOVED lines=14> */
.L_x_3577:
        /* <DEDUP_REMOVED lines=9> */
.L_x_3578:
        /* <DEDUP_REMOVED lines=11> */
.L_x_3569:
[----:B------:R-:W-:Y:S05]  /*1800*/  BSYNC B1 ;  /* 0x0000000000017941 */ /* 0x000fea0003800000 */
.L_x_3568:
        /* <DEDUP_REMOVED lines=29> */
.L_x_3579:
        /* <DEDUP_REMOVED lines=9> */
.L_x_3580:
        /* <DEDUP_REMOVED lines=26> */
.L_x_3565:
[----:B------:R-:W-:Y:S05]  /*1c10*/  BSYNC B0 ;  /* 0x0000000000007941 */ /* 0x000fea0003800000 */
.L_x_3564:
        /* <DEDUP_REMOVED lines=16> */
.L_x_3581:
        /* <DEDUP_REMOVED lines=9> */
.L_x_3582:
[----:B------:R-:W-:Y:S01]  /*1db0*/  ISETP.NE.AND P0, PT, R14, RZ, PT ;  /* 0x000000ff0e00720c */ /* 0x000fe20003f05270 */
[----:B------:R-:W-:Y:S01]  /*1dc0*/  BSSY B0, `(.L_x_3575) ;  /* 0x0000004000007945 */ /* 0x000fe20003800000 */
[----:B------:R-:W-:-:S11]  /*1dd0*/  ISETP.GE.AND P2, PT, R21, R18, PT ;  /* 0x000000121500720c */ /* 0x000fd60003f46270 */
[----:B------:R-:W-:Y:S05]  /*1de0*/  @P0 BRA `(.L_x_3576) ;  /* 0x0000001000000947 */ /* 0x000fea0003800000 */
[----:B------:R-:W-:-:S04]  /*1df0*/  DEPBAR.LE SB0, 0x0 ;  /* 0x000080000000791a */ /* 0x000fc80000000000 */
.L_x_3576:
[----:B------:R-:W-:Y:S05]  /*1e00*/  BSYNC B0 ;  /* 0x0000000000007941 */ /* 0x000fea0003800000 */
.L_x_3575:
        /* <DEDUP_REMOVED lines=23> */
.L_x_3566:
[----:B------:R-:W-:Y:S01]  /*1f80*/  HFMA2.MMA R25, -RZ, RZ, 0, 1.847743988037109375e-06 ;  /* 0x0000001fff197435 */ /* 0x000fe200000001ff */
[----:B------:R-:W-:Y:S01]  /*1f90*/  IMAD.MOV.U32 R26, RZ, RZ, 0x10 ;  /* 0x00000010ff1a7424 */ /* 0x000fe200078e00ff */
[----:B------:R-:W-:Y:S01]  /*1fa0*/  MOV R22, 0x1fd0 ;  /* 0x00001fd000167802 */ /* 0x000fe20000000f00 */
[----:B------:R-:W-:-:S03]  /*1fb0*/  IMAD.MOV.U32 R24, RZ, RZ, -0x1 ;  /* 0xffffffffff187424 */ /* 0x000fc600078e00ff */
[----:B------:R-:W-:Y:S05]  /*1fc0*/  CALL.REL.NOINC `($__internal_191_$__cuda_sm70_shflsync_bfly_p) ;  /* 0x0000056000007944 */ /* 0x000fea0003c00000 */
[----:B--2---:R-:W-:Y:S05]  /*1fd0*/  BRA `(.L_x_3577) ;  /* 0xfffff6e000007947 */ /* 0x004fea000383ffff */
.L_x_3567:
[----:B------:R-:W-:Y:S01]  /*1fe0*/  IMAD.MOV.U32 R26, RZ, RZ, 0x8 ;  /* 0x00000008ff1a7424 */ /* 0x000fe200078e00ff */
[----:B------:R-:W-:Y:S01]  /*1ff0*/  MOV R25, 0x1f ;  /* 0x0000001f00197802 */ /* 0x000fe20000000f00 */
[----:B------:R-:W-:Y:S01]  /*2000*/  IMAD.MOV.U32 R24, RZ, RZ, -0x1 ;  /* 0xffffffffff187424 */ /* 0x000fe200078e00ff */
[----:B------:R-:W-:Y:S02]  /*2010*/  MOV R22, 0x2030 ;  /* 0x0000203000167802 */ /* 0x000fe40000000f00 */
[----:B------:R-:W-:Y:S05]  /*2020*/  CALL.REL.NOINC `($__internal_191_$__cuda_sm70_shflsync_bfly_p) ;  /* 0x0000050000007944 */ /* 0x000fea0003c00000 */
[----:B------:R-:W-:Y:S01]  /*2030*/  HFMA2.MMA R25, -RZ, RZ, 0, 1.847743988037109375e-06 ;  /* 0x0000001fff197435 */ /* 0x000fe200000001ff */
[----:B--2---:R-:W-:Y:S01]  /*2040*/  FADD.FTZ R27, R27, R26 ;  /* 0x0000001a1b1b7221 */ /* 0x004fe20000010000 */
[----:B------:R-:W-:Y:S01]  /*2050*/  MOV R22, 0x2090 ;  /* 0x0000209000167802 */ /* 0x000fe20000000f00 */
[----:B------:R-:W-:-:S02]  /*2060*/  IMAD.MOV.U32 R26, RZ, RZ, 0x4 ;  /* 0x00000004ff1a7424 */ /* 0x000fc400078e00ff */
[----:B------:R-:W-:Y:S02]  /*2070*/  IMAD.MOV.U32 R24, RZ, RZ, -0x1 ;  /* 0xffffffffff187424 */ /* 0x000fe400078e00ff */
[----:B------:R-:W-:Y:S05]  /*2080*/  CALL.REL.NOINC `($__internal_191_$__cuda_sm70_shflsync_bfly_p) ;  /* 0x000004a000007944 */ /* 0x000fea0003c00000 */
[----:B--2---:R-:W-:Y:S01]  /*2090*/  FADD.FTZ R27, R27, R26 ;  /* 0x0000001a1b1b7221 */ /* 0x004fe20000010000 */
[----:B------:R-:W-:Y:S01]  /*20a0*/  MOV R25, 0x1f ;  /* 0x0000001f00197802 */ /* 0x000fe20000000f00 */
[----:B------:R-:W-:Y:S01]  /*20b0*/  IMAD.MOV.U32 R26, RZ, RZ, 0x2 ;  /* 0x00000002ff1a7424 */ /* 0x000fe200078e00ff */
[----:B------:R-:W-:Y:S01]  /*20c0*/  MOV R22, 0x20f0 ;  /* 0x000020f000167802 */ /* 0x000fe20000000f00 */
[----:B------:R-:W-:Y:S02]  /*20d0*/  IMAD.MOV.U32 R24, RZ, RZ, -0x1 ;  /* 0xffffffffff187424 */ /* 0x000fe400078e00ff */
[----:B------:R-:W-:Y:S05]  /*20e0*/  CALL.REL.NOINC `($__internal_191_$__cuda_sm70_shflsync_bfly_p) ;  /* 0x0000044000007944 */ /* 0x000fea0003c00000 */
[----:B--2---:R-:W-:Y:S01]  /*20f0*/  FADD.FTZ R28, R27, R26 ;  /* 0x0000001a1b1c7221 */ /* 0x004fe20000010000 */
[----:B------:R-:W-:Y:S01]  /*2100*/  HFMA2.MMA R25, -RZ, RZ, 0, 1.847743988037109375e-06 ;  /* 0x0000001fff197435 */ /* 0x000fe200000001ff */
[----:B------:R-:W-:Y:S01]  /*2110*/  IMAD.MOV.U32 R26, RZ, RZ, 0x1 ;  /* 0x00000001ff1a7424 */ /* 0x000fe200078e00ff */
[----:B------:R-:W-:Y:S01]  /*2120*/  MOV R22, 0x2160 ;  /* 0x0000216000167802 */ /* 0x000fe20000000f00 */
[----:B------:R-:W-:Y:S02]  /*2130*/  IMAD.MOV.U32 R24, RZ, RZ, -0x1 ;  /* 0xffffffffff187424 */ /* 0x000fe400078e00ff */
[----:B------:R-:W-:-:S02]  /*2140*/  IMAD.MOV.U32 R27, RZ, RZ, R28 ;  /* 0x000000ffff1b7224 */ /* 0x000fc400078e001c */
[----:B------:R-:W-:Y:S05]  /*2150*/  CALL.REL.NOINC `($__internal_191_$__cuda_sm70_shflsync_bfly_p) ;  /* 0x000003d000007944 */ /* 0x000fea0003c00000 */
[----:B--2---:R-:W-:Y:S05]  /*2160*/  BRA `(.L_x_3578) ;  /* 0xfffff5e000007947 */ /* 0x004fea000383ffff */
.L_x_3570:
[----:B------:R-:W-:Y:S01]  /*2170*/  MOV R26, 0x10 ;  /* 0x00000010001a7802 */ /* 0x000fe20000000f00 */
[----:B--2---:R-:W-:Y:S01]  /*2180*/  IMAD.MOV.U32 R25, RZ, RZ, 0x1f ;  /* 0x0000001fff197424 */ /* 0x004fe200078e00ff */
[----:B------:R-:W-:Y:S01]  /*2190*/  MOV R22, 0x21c0 ;  /* 0x000021c000167802 */ /* 0x000fe20000000f00 */
[----:B------:R-:W-:-:S02]  /*21a0*/  IMAD.MOV.U32 R24, RZ, RZ, -0x1 ;  /* 0xffffffffff187424 */ /* 0x000fc400078e00ff */
[----:B-1----:R-:W-:Y:S05]  /*21b0*/  CALL.REL.NOINC `($__internal_191_$__cuda_sm70_shflsync_bfly_p) ;  /* 0x0000037000007944 */ /* 0x002fea0003c00000 */
[----:B--2---:R-:W-:Y:S05]  /*21c0*/  BRA `(.L_x_3579) ;  /* 0xfffff81000007947 */ /* 0x004fea000383ffff */
.L_x_3571:
[----:B------:R-:W-:Y:S01]  /*21d0*/  HFMA2.MMA R26, -RZ, RZ, 0, 4.76837158203125e-07 ;  /* 0x00000008ff1a7435 */ /* 0x000fe200000001ff */
[----:B--2---:R-:W-:Y:S01]  /*21e0*/  IMAD.MOV.U32 R25, RZ, RZ, 0x1f ;  /* 0x0000001fff197424 */ /* 0x004fe200078e00ff */
[----:B------:R-:W-:Y:S01]  /*21f0*/  MOV R22, 0x2220 ;  /* 0x0000222000167802 */ /* 0x000fe20000000f00 */
[----:B------:R-:W-:-:S03]  /*2200*/  IMAD.MOV.U32 R24, RZ, RZ, -0x1 ;  /* 0xffffffffff187424 */ /* 0x000fc600078e00ff */
[----:B-1----:R-:W-:Y:S05]  /*2210*/  CALL.REL.NOINC `($__internal_191_$__cuda_sm70_shflsync_bfly_p) ;  /* 0x0000031000007944 */ /* 0x002fea0003c00000 */
[----:B--2---:R-:W-:Y:S01]  /*2220*/  FADD.FTZ R27, R27, R26 ;  /* 0x0000001a1b1b7221 */ /* 0x004fe20000010000 */
[----:B------:R-:W-:Y:S01]  /*2230*/  MOV R26, 0x4 ;  /* 0x00000004001a7802 */ /* 0x000fe20000000f00 */
[----:B------:R-:W-:Y:S01]  /*2240*/  IMAD.MOV.U32 R25, RZ, RZ, 0x1f ;  /* 0x0000001fff197424 */ /* 0x000fe200078e00ff */
[----:B------:R-:W-:Y:S01]  /*2250*/  MOV R22, 0x2280 ;  /* 0x0000228000167802 */ /* 0x000fe20000000f00 */
[----:B------:R-:W-:-:S02]  /*2260*/  IMAD.MOV.U32 R24, RZ, RZ, -0x1 ;  /* 0xffffffffff187424 */ /* 0x000fc400078e00ff */
[----:B------:R-:W-:Y:S05]  /*2270*/  CALL.REL.NOINC `($__internal_191_$__cuda_sm70_shflsync_bfly_p) ;  /* 0x000002b000007944 */ /* 0x000fea0003c00000 */
[----:B--2---:R-:W-:Y:S01]  /*2280*/  FADD.FTZ R27, R27, R26 ;  /* 0x0000001a1b1b7221 */ /* 0x004fe20000010000 */
[----:B------:R-:W-:Y:S01]  /*2290*/  HFMA2.MMA R26, -RZ, RZ, 0, 1.1920928955078125e-07 ;  /* 0x00000002ff1a7435 */ /* 0x000fe200000001ff */
[----:B------:R-:W-:Y:S01]  /*22a0*/  IMAD.MOV.U32 R25, RZ, RZ, 0x1f ;  /* 0x0000001fff197424 */ /* 0x000fe200078e00ff */
[----:B------:R-:W-:Y:S01]  /*22b0*/  MOV R22, 0x22e0 ;  /* 0x000022e000167802 */ /* 0x000fe20000000f00 */
[----:B------:R-:W-:-:S03]  /*22c0*/  IMAD.MOV.U32 R24, RZ, RZ, -0x1 ;  /* 0xffffffffff187424 */ /* 0x000fc600078e00ff */
[----:B------:R-:W-:Y:S05]  /*22d0*/  CALL.REL.NOINC `($__internal_191_$__cuda_sm70_shflsync_bfly_p) ;  /* 0x0000025000007944 */ /* 0x000fea0003c00000 */
[----:B--2---:R-:W-:Y:S01]  /*22e0*/  FADD.FTZ R27, R27, R26 ;  /* 0x0000001a1b1b7221 */ /* 0x004fe20000010000 */
[----:B------:R-:W-:Y:S01]  /*22f0*/  MOV R26, 0x1 ;  /* 0x00000001001a7802 */ /* 0x000fe20000000f00 */
[----:B------:R-:W-:Y:S01]  /*2300*/  IMAD.MOV.U32 R25, RZ, RZ, 0x1f ;  /* 0x0000001fff197424 */ /* 0x000fe200078e00ff */
[----:B------:R-:W-:Y:S01]  /*2310*/  MOV R22, 0x2340 ;  /* 0x0000234000167802 */ /* 0x000fe20000000f00 */
[----:B------:R-:W-:-:S02]  /*2320*/  IMAD.MOV.U32 R24, RZ, RZ, -0x1 ;  /* 0xffffffffff187424 */ /* 0x000fc400078e00ff */
[----:B------:R-:W-:Y:S05]  /*2330*/  CALL.REL.NOINC `($__internal_191_$__cuda_sm70_shflsync_bfly_p) ;  /* 0x000001f000007944 */ /* 0x000fea0003c00000 */
[----:B--2---:R-:W-:Y:S05]  /*2340*/  BRA `(.L_x_3580) ;  /* 0xfffff72000007947 */ /* 0x004fea000383ffff */
.L_x_3573:
[----:B------:R-:W-:Y:S01]  /*2350*/  HFMA2.MMA R26, -RZ, RZ, 0, 9.5367431640625e-07 ;  /* 0x00000010ff1a7435 */ /* 0x000fe200000001ff */
[----:B------:R-:W-:Y:S01]  /*2360*/  IMAD.MOV.U32 R25, RZ, RZ, 0x1f ;  /* 0x0000001fff197424 */ /* 0x000fe200078e00ff */
[----:B------:R-:W-:Y:S01]  /*2370*/  MOV R22, 0x23a0 ;  /* 0x000023a000167802 */ /* 0x000fe20000000f00 */
[----:B------:R-:W-:-:S03]  /*2380*/  IMAD.MOV.U32 R24, RZ, RZ, -0x1 ;  /* 0xffffffffff187424 */ /* 0x000fc600078e00ff */
[----:B------:R-:W-:Y:S05]  /*2390*/  CALL.REL.NOINC `($__internal_191_$__cuda_sm70_shflsync_bfly_p) ;  /* 0x0000019000007944 */ /* 0x000fea0003c00000 */
[----:B--2---:R-:W-:Y:S05]  /*23a0*/  BRA `(.L_x_3581) ;  /* 0xfffff97000007947 */ /* 0x004fea000383ffff */
.L_x_3574:
[----:B------:R-:W-:Y:S01]  /*23b0*/  MOV R26, 0x8 ;  /* 0x00000008001a7802 */ /* 0x000fe20000000f00 */
[----:B------:R-:W-:Y:S01]  /*23c0*/  IMAD.MOV.U32 R25, RZ, RZ, 0x1f ;  /* 0x0000001fff197424 */ /* 0x000fe200078e00ff */
[----:B------:R-:W-:Y:S01]  /*23d0*/  MOV R22, 0x2400 ;  /* 0x0000240000167802 */ /* 0x000fe20000000f00 */
[----:B------:R-:W-:-:S02]  /*23e0*/  IMAD.MOV.U32 R24, RZ, RZ, -0x1 ;  /* 0xffffffffff187424 */ /* 0x000fc400078e00ff */
[----:B------:R-:W-:Y:S05]  /*23f0*/  CALL.REL.NOINC `($__internal_191_$__cuda_sm70_shflsync_bfly_p) ;  /* 0x0000013000007944 */ /* 0x000fea0003c00000 */
[----:B--2---:R-:W-:Y:S01]  /*2400*/  FADD.FTZ R27, R27, R26 ;  /* 0x0000001a1b1b7221 */ /* 0x004fe20000010000 */
[----:B------:R-:W-:Y:S01]  /*2410*/  HFMA2.MMA R26, -RZ, RZ, 0, 2.384185791015625e-07 ;  /* 0x00000004ff1a7435 */ /* 0x000fe200000001ff */
        /* <DEDUP_REMOVED lines=10> */
[----:B--2---:R-:W-:Y:S01]  /*24c0*/  FADD.FTZ R27, R27, R26 ;  /* 0x0000001a1b1b7221 */ /* 0x004fe20000010000 */
[----:B------:R-:W-:Y:S01]  /*24d0*/  HFMA2.MMA R26, -RZ, RZ, 0, 5.9604644775390625e-08 ;  /* 0x00000001ff1a7435 */ /* 0x000fe200000001ff */
[----:B------:R-:W-:Y:S01]  /*24e0*/  IMAD.MOV.U32 R25, RZ, RZ, 0x1f ;  /* 0x0000001fff197424 */ /* 0x000fe200078e00ff */
[----:B------:R-:W-:Y:S01]  /*24f0*/  MOV R22, 0x2520 ;  /* 0x0000252000167802 */ /* 0x000fe20000000f00 */
[----:B------:R-:W-:-:S03]  /*2500*/  IMAD.MOV.U32 R24, RZ, RZ, -0x1 ;  /* 0xffffffffff187424 */ /* 0x000fc600078e00ff */
[----:B------:R-:W-:Y:S05]  /*2510*/  CALL.REL.NOINC `($__internal_191_$__cuda_sm70_shflsync_bfly_p) ;  /* 0x0000001000007944 */ /* 0x000fea0003c00000 */
[----:B--2---:R-:W-:Y:S05]  /*2520*/  BRA `(.L_x_3582) ;  /* 0xfffff88000007947 */ /* 0x004fea000383ffff */
        .weak           $__internal_191_$__cuda_sm70_shflsync_bfly_p
        .type           $__internal_191_$__cuda_sm70_shflsync_bfly_p,@function
        .size           $__internal_191_$__cuda_sm70_shflsync_bfly_p,(.L_x_3827 - $__internal_191_$__cuda_sm70_shflsync_bfly_p)
$__internal_191_$__cuda_sm70_shflsync_bfly_p:
[----:B------:R-:W-:Y:S04]  /*2530*/  WARPSYNC R24 ;  /* 0x0000001800007348 */ /* 0x000fe80003800000 */
[----:B------:R1:W2:Y:S02]  /*2540*/  SHFL.BFLY PT, R26, R27, R26, R25 ;  /* 0x0c00001a1b1a7389 */ /* 0x0002a400000e0019 */
[----:B-1----:R-:W-:Y:S01]  /*2550*/  MOV R24, R22 ;  /* 0x0000001600187202 */ /* 0x002fe20000000f00 */
[----:B------:R-:W-:-:S04]  /*2560*/  IMAD.MOV.U32 R25, RZ, RZ, 0x0 ;  /* 0x00000000ff197424 */ /* 0x000fc800078e00ff */
[----:B------:R-:W-:Y:S05]  /*2570*/  RET.REL.NODEC R24 `(_ZN12tensorrt_llm7kernels32fusedQKNormRopeKernelNTokenHeadsIN3c104HalfEfLi64ELb1ELi2EEEvPviiifPKvS6_S6_PKlii) ;  /* 0xffffda8018007950 */ /* 0x000fea0003c3ffff */
.L_x_3583:
        /* <DEDUP_REMOVED lines=16> */
.L_x_3827:


//--------------------- .text._ZN12tensorrt_llm7kernels21fusedQKNormRopeKernelIN3c104HalfEfLi256ELb0EEEvPviiifPKvS6_S6_PKlii --------------------------
	.section	.text._ZN12tensorrt_llm7kernels21fusedQKNormRopeKernelIN3c104HalfEfLi256ELb0EEEvPviiifPKvS6_S6_PKlii,"ax",@progbits
	.sectioninfo	@"SHI_REGISTERS=32"
	.align	128
        .global         _ZN12tensorrt_llm7kernels21fusedQKNormRopeKernelIN3c104HalfEfLi256ELb0EEEvPviiifPKvS6_S6_PKlii
        .type           _ZN12tensorrt_llm7kernels21fusedQKNormRopeKernelIN3c104HalfEfLi256ELb0EEEvPviiifPKvS6_S6_PKlii,@function
        .size           _ZN12tensorrt_llm7kernels21fusedQKNormRopeKernelIN3c104HalfEfLi256ELb0EEEvPviiifPKvS6_S6_PKlii,(.L_x_3829 - _ZN12tensorrt_llm7kernels21fusedQKNormRopeKernelIN3c104HalfEfLi256ELb0EEEvPviiifPKvS6_S6_PKlii)
        .other          _ZN12tensorrt_llm7kernels21fusedQKNormRopeKernelIN3c104HalfEfLi256ELb0EEEvPviiifPKvS6_S6_PKlii,@"STO_CUDA_ENTRY STV_DEFAULT"
_ZN12tensorrt_llm7kernels21fusedQKNormRopeKernelIN3c104HalfEfLi256ELb0EEEvPviiifPKvS6_S6_PKlii:
.text._ZN12tensorrt_llm7kernels21fusedQKNormRopeKernelIN3c104HalfEfLi256ELb0EEEvPviiifPKvS6_S6_PKlii:
        /* <DEDUP_REMOVED lines=156> */
[----:B------:R-:W-:Y:S05]  /*09c0*/  CALL.REL.NOINC `($__internal_193_$__cuda_sm70_warpsync) ;  /* 0x0000185000007944 */ /* 0x000fea0003c00000 */
.L_x_3586:
[----:B------:R-:W-:Y:S01]  /*09d0*/  LEA.HI R21, R18, c[0x0][0x19c], RZ, 0x4 ;  /* 0x0000670012157a11 */ /* 0x000fe200078f20ff */
[----:B------:R-:W-:-:S06]  /*09e0*/  NOP ;  /* 0x0000000000007918 */ /* 0x000fcc0000000000 */
[----:B------:R-:W-:-:S04]  /*09f0*/  SHF.R.S32.HI R21, RZ, 0x4, R21 ;  /* 0x00000004ff157819 */ /* 0x000fc80000011415 */
[----:B------:R-:W-:Y:S01]  /*0a00*/  ISETP.GE.AND P0, PT, R4, R21, PT ;  /* 0x000000150400720c */ /* 0x000fe20003f06270 */
[----:B------:R-:W-:Y:S10]  /*0a10*/  BRA.DIV ~URZ, `(.L_x_3587) ;  /* 0x000014827f007947 */ /* 0x000ff4000b800000 */
[----:B------:R0:W1:Y:S02]  /*0a20*/  SHFL.BFLY PT, R23, R3, R21, 0x1f ;  /* 0x0c001f1503177589 */ /* 0x00006400000e0000 */
.L_x_3596:
        /* <DEDUP_REMOVED lines=39> */
.L_x_3597:
        /* <DEDUP_REMOVED lines=40> */
.L_x_3598:
        /* <DEDUP_REMOVED lines=39> */
.L_x_3599:
        /* <DEDUP_REMOVED lines=40> */
.L_x_3600:
        /* <DEDUP_REMOVED lines=40> */
.L_x_3601:
        /* <DEDUP_REMOVED lines=40> */
.L_x_3602:
        /* <DEDUP_REMOVED lines=40> */
.L_x_3603:
        /* <DEDUP_REMOVED lines=40> */
[----:B------:R-:W-:Y:S05]  /*1e10*/  CALL.REL.NOINC `($__internal_193_$__cuda_sm70_warpsync) ;  /* 0x0000040000007944 */ /* 0x000fea0003c00000 */
.L_x_3595:
[----:B------:R-:W-:-:S06]  /*1e20*/  NOP ;  /* 0x0000000000007918 */ /* 0x000fcc0000000000 */
.L_x_3585:
[----:B------:R-:W-:Y:S05]  /*1e30*/  BSYNC B0 ;  /* 0x0000000000007941 */ /* 0x000fea0003800000 */
.L_x_3584:
[----:B------:R-:W-:Y:S02]  /*1e40*/  F2FP.PACK_AB R11, R8, R11 ;  /* 0x0000000b080b723e */ /* 0x000fe400000000ff */
[----:B------:R-:W-:Y:S02]  /*1e50*/  F2FP.PACK_AB R10, R9, R10 ;  /* 0x0000000a090a723e */ /* 0x000fe400000000ff */
[----:B------:R-:W-:Y:S02]  /*1e60*/  F2FP.PACK_AB R9, R2, R5 ;  /* 0x000000050209723e */ /* 0x000fe400000000ff */
[----:B------:R-:W-:-:S05]  /*1e70*/  F2FP.PACK_AB R8, R0, R3 ;  /* 0x000000030008723e */ /* 0x000fca00000000ff */
[----:B------:R-:W-:Y:S01]  /*1e80*/  STG.E.128 [R6.64], R8 ;  /* 0x0000000806007986 */ /* 0x000fe2000c101d04 */
[----:B------:R-:W-:Y:S05]  /*1e90*/  EXIT ;  /* 0x000000000000794d */ /* 0x000fea0003800000 */
.L_x_3587:
[----:B------:R-:W-:Y:S01]  /*1ea0*/  HFMA2.MMA R23, -RZ, RZ, 0, 1.847743988037109375e-06 ;  /* 0x0000001fff177435 */ /* 0x000fe200000001ff */
[----:B------:R-:W-:Y:S01]  /*1eb0*/  IMAD.MOV.U32 R18, RZ, RZ, R3 ;  /* 0x000000ffff127224 */ /* 0x000fe200078e0003 */
[----:B------:R-:W-:Y:S01]  /*1ec0*/  MOV R16, 0x1ef0 ;  /* 0x00001ef000107802 */ /* 0x000fe20000000f00 */
[----:B------:R-:W-:-:S03]  /*1ed0*/  IMAD.MOV.U32 R24, RZ, RZ, -0x1 ;  /* 0xffffffffff187424 */ /* 0x000fc600078e00ff */
[----:B------:R-:W-:Y:S05]  /*1ee0*/  CALL.REL.NOINC `($__internal_192_$__cuda_sm70_shflsync_bfly_p) ;  /* 0x000002f000007944 */ /* 0x000fea0003c00000 */
[----:B01----:R-:W-:Y:S05]  /*1ef0*/  BRA `(.L_x_3596) ;  /* 0xffffeb3000007947 */ /* 0x003fea000383ffff */
.L_x_3588:
[----:B------:R-:W-:Y:S01]  /*1f00*/  IMAD.MOV.U32 R18, RZ, RZ, R0 ;  /* 0x000000ffff127224 */ /* 0x000fe200078e0000 */
[----:B------:R-:W-:Y:S01]  /*1f10*/  MOV R16, 0x1f50 ;  /* 0x00001f5000107802 */ /* 0x000fe20000000f00 */
[----:B------:R-:W-:Y:S02]  /*1f20*/  IMAD.MOV.U32 R23, RZ, RZ, 0x1f ;  /* 0x0000001fff177424 */ /* 0x000fe400078e00ff */
[----:B------:R-:W-:Y:S02]  /*1f30*/  IMAD.MOV.U32 R24, RZ, RZ, -0x1 ;  /* 0xffffffffff187424 */ /* 0x000fe400078e00ff */
[----:B------:R-:W-:Y:S05]  /*1f40*/  CALL.REL.NOINC `($__internal_192_$__cuda_sm70_shflsync_bfly_p) ;  /* 0x0000029000007944 */ /* 0x000fea0003c00000 */
[----:B01----:R-:W-:Y:S05]  /*1f50*/  BRA `(.L_x_3597) ;  /* 0xffffed4000007947 */ /* 0x003fea000383ffff */
.L_x_3589:
[----:B------:R-:W-:Y:S01]  /*1f60*/  MOV R18, R5 ;  /* 0x0000000500127202 */ /* 0x000fe20000000f00 */
[----:B------:R-:W-:Y:S01]  /*1f70*/  IMAD.MOV.U32 R23, RZ, RZ, 0x1f ;  /* 0x0000001fff177424 */ /* 0x000fe200078e00ff */
[----:B------:R-:W-:Y:S01]  /*1f80*/  MOV R16, 0x1fb0 ;  /* 0x00001fb000107802 */ /* 0x000fe20000000f00 */
[----:B------:R-:W-:-:S02]  /*1f90*/  IMAD.MOV.U32 R24, RZ, RZ, -0x1 ;  /* 0xffffffffff187424 */ /* 0x000fc400078e00ff */
[----:B------:R-:W-:Y:S05]  /*1fa0*/  CALL.REL.NOINC `($__internal_192_$__cuda_sm70_shflsync_bfly_p) ;  /* 0x0000023000007944 */ /* 0x000fea0003c00000 */
[----:B01----:R-:W-:Y:S05]  /*1fb0*/  BRA `(.L_x_3598) ;  /* 0xffffef6000007947 */ /* 0x003fea000383ffff */
.L_x_3590:
[----:B------:R-:W-:Y:S01]  /*1fc0*/  IMAD.MOV.U32 R18, RZ, RZ, R2 ;  /* 0x000000ffff127224 */ /* 0x000fe200078e0002 */
[----:B------:R-:W-:Y:S01]  /*1fd0*/  MOV R24, 0xffffffff ;  /* 0xffffffff00187802 */ /* 0x000fe20000000f00 */
[----:B------:R-:W-:Y:S01]  /*1fe0*/  IMAD.MOV.U32 R23, RZ, RZ, 0x1f ;  /* 0x0000001fff177424 */ /* 0x000fe200078e00ff */
[----:B------:R-:W-:-:S02]  /*1ff0*/  MOV R16, 0x2010 ;  /* 0x0000201000107802 */ /* 0x000fc40000000f00 */
[----:B------:R-:W-:Y:S05]  /*2000*/  CALL.REL.NOINC `($__internal_192_$__cuda_sm70_shflsync_bfly_p) ;  /* 0x000001d000007944 */ /* 0x000fea0003c00000 */
[----:B01----:R-:W-:Y:S05]  /*2010*/  BRA `(.L_x_3599) ;  /* 0xfffff17000007947 */ /* 0x003fea000383ffff */
.L_x_3591:
[----:B------:R-:W-:Y:S01]  /*2020*/  IMAD.MOV.U32 R18, RZ, RZ, R10 ;  /* 0x000000ffff127224 */ /* 0x000fe200078e000a */
[----:B------:R-:W-:Y:S01]  /*2030*/  MOV R16, 0x2070 ;  /* 0x0000207000107802 */ /* 0x000fe20000000f00 */
[----:B------:R-:W-:-:S02]  /*2040*/  IMAD.MOV.U32 R23, RZ, RZ, 0x1f ;  /* 0x0000001fff177424 */ /* 0x000fc400078e00ff */
[----:B------:R-:W-:Y:S02]  /*2050*/  IMAD.MOV.U32 R24, RZ, RZ, -0x1 ;  /* 0xffffffffff187424 */ /* 0x000fe400078e00ff */
[----:B------:R-:W-:Y:S05]  /*2060*/  CALL.REL.NOINC `($__internal_192_$__cuda_sm70_shflsync_bfly_p) ;  /* 0x0000017000007944 */ /* 0x000fea0003c00000 */
[----:B-1----:R-:W-:Y:S01]  /*2070*/  IMAD.MOV.U32 R22, RZ, RZ, R23 ;  /* 0x000000ffff167224 */ /* 0x002fe200078e0017 */
[----:B0-----:R-:W-:Y:S05]  /*2080*/  BRA `(.L_x_3600) ;  /* 0xfffff38000007947 */ /* 0x001fea000383ffff */
.L_x_3592:
[----:B------:R-:W-:Y:S01]  /*2090*/  MOV R18, R9 ;  /* 0x0000000900127202 */ /* 0x000fe20000000f00 */
[----:B------:R-:W-:Y:S01]  /*20a0*/  IMAD.MOV.U32 R23, RZ, RZ, 0x1f ;  /* 0x0000001fff177424 */ /* 0x000fe200078e00ff */
[----:B------:R-:W-:Y:S01]  /*20b0*/  MOV R16, 0x20e0 ;  /* 0x000020e000107802 */ /* 0x000fe20000000f00 */
[----:B------:R-:W-:Y:S02]  /*20c0*/  IMAD.MOV.U32 R24, RZ, RZ, -0x1 ;  /* 0xffffffffff187424 */ /* 0x000fe400078e00ff */
[----:B------:R-:W-:Y:S05]  /*20d0*/  CALL.REL.NOINC `($__internal_192_$__cuda_sm70_shflsync_bfly_p) ;  /* 0x0000010000007944 */ /* 0x000fea0003c00000 */
[----:B-1----:R-:W-:Y:S01]  /*20e0*/  IMAD.MOV.U32 R22, RZ, RZ, R23 ;  /* 0x000000ffff167224 */ /* 0x002fe200078e0017 */
[----:B0-----:R-:W-:Y:S05]  /*20f0*/  BRA `(.L_x_3601) ;  /* 0xfffff59000007947 */ /* 0x001fea000383ffff */
.L_x_3593:
[----:B------:R-:W-:Y:S01]  /*2100*/  HFMA2.MMA R23, -RZ, RZ, 0, 1.847743988037109375e-06 ;  /* 0x0000001fff177435 */ /* 0x000fe200000001ff */
[----:B------:R-:W-:Y:S01]  /*2110*/  IMAD.MOV.U32 R18, RZ, RZ, R11 ;  /* 0x000000ffff127224 */ /* 0x000fe200078e000b */
[----:B------:R-:W-:Y:S01]  /*2120*/  MOV R16, 0x2150 ;  /* 0x0000215000107802 */ /* 0x000fe20000000f00 */
[----:B------:R-:W-:-:S03]  /*2130*/  IMAD.MOV.U32 R24, RZ, RZ, -0x1 ;  /* 0xffffffffff187424 */ /* 0x000fc600078e00ff */
[----:B------:R-:W-:Y:S05]  /*2140*/  CALL.REL.NOINC `($__internal_192_$__cuda_sm70_shflsync_bfly_p) ;  /* 0x0000009000007944 */ /* 0x000fea0003c00000 */
[----:B-1----:R-:W-:Y:S01]  /*2150*/  IMAD.MOV.U32 R22, RZ, RZ, R23 ;  /* 0x000000ffff167224 */ /* 0x002fe200078e0017 */
[----:B0-----:R-:W-:Y:S05]  /*2160*/  BRA `(.L_x_3602) ;  /* 0xfffff7a000007947 */ /* 0x001fea000383ffff */
.L_x_3594:
[----:B------:R-:W-:Y:S01]  /*2170*/  IMAD.MOV.U32 R18, RZ, RZ, R8 ;  /* 0x000000ffff127224 */ /* 0x000fe200078e0008 */
[----:B------:R-:W-:Y:S01]  /*2180*/  MOV R24, 0xffffffff ;  /* 0xffffffff00187802 */ /* 0x000fe20000000f00 */
[----:B------:R-:W-:Y:S01]  /*2190*/  IMAD.MOV.U32 R23, RZ, RZ, 0x1f ;  /* 0x0000001fff177424 */ /* 0x000fe200078e00ff */
[----:B------:R-:W-:-:S02]  /*21a0*/  MOV R16, 0x21c0 ;  /* 0x000021c000107802 */ /* 0x000fc40000000f00 */
[----:B------:R-:W-:Y:S05]  /*21b0*/  CALL.REL.NOINC `($__internal_192_$__cuda_sm70_shflsync_bfly_p) ;  /* 0x0000002000007944 */ /* 0x000fea0003c00000 */
[----:B01----:R-:W-:Y:S01]  /*21c0*/  IMAD.MOV.U32 R21, RZ, RZ, R23 ;  /* 0x000000ffff157224 */ /* 0x003fe200078e0017 */
[----:B------:R-:W-:Y:S05]  /*21d0*/  BRA `(.L_x_3603) ;  /* 0xfffff9b000007947 */ /* 0x000fea000383ffff */
        .weak           $__internal_192_$__cuda_sm70_shflsync_bfly_p
        .type           $__internal_192_$__cuda_sm70_shflsync_bfly_p,@function
        .size           $__internal_192_$__cuda_sm70_shflsync_bfly_p,($__internal_193_$__cuda_sm70_warpsync - $__internal_192_$__cuda_sm70_shflsync_bfly_p)
$__internal_192_$__cuda_sm70_shflsync_bfly_p:
[----:B------:R-:W-:Y:S01]  /*21e0*/  IMAD.MOV.U32 R17, RZ, RZ, 0x0 ;  /* 0x00000000ff117424 */ /* 0x000fe200078e00ff */
[----:B------:R-:W-:Y:S04]  /*21f0*/  WARPSYNC R24 ;  /* 0x0000001800007348 */ /* 0x000fe80003800000 */
[----:B------:R0:W1:Y:S01]  /*2200*/  SHFL.BFLY PT, R23, R18, R21, R23 ;  /* 0x0c00001512177389 */ /* 0x00006200000e0017 */
[----:B------:R-:W-:Y:S05]  /*2210*/  RET.REL.NODEC R16 `(_ZN12tensorrt_llm7kernels21fusedQKNormRopeKernelIN3c104HalfEfLi256ELb0EEEvPviiifPKvS6_S6_PKlii) ;  /* 0xffffdde010007950 */ /* 0x000fea0003c3ffff */
        .weak           $__internal_193_$__cuda_sm70_warpsync
        .type           $__internal_193_$__cuda_sm70_warpsync,@function
        .size           $__internal_193_$__cuda_sm70_warpsync,(.L_x_3829 - $__internal_193_$__cuda_sm70_warpsync)
$__internal_193_$__cuda_sm70_warpsync:
[----:B------:R-:W-:Y:S04]  /*2220*/  WARPSYNC R17 ;  /* 0x0000001100007348 */ /* 0x000fe80003800000 */
[----:B------:R-:W-:-:S04]  /*2230*/  IMAD.MOV.U32 R17, RZ, RZ, 0x0 ;  /* 0x00000000ff117424 */ /* 0x000fc800078e00ff */
[----:B------:R-:W-:Y:S05]  /*2240*/  RET.REL.NODEC R16 `(_ZN12tensorrt_llm7kernels21fusedQKNormRopeKernelIN3c104HalfEfLi256ELb0EEEvPviiifPKvS6_S6_PKlii) ;  /* 0xffffddb010007950 */ /* 0x000fea0003c3ffff */
.L_x_3604:
        /* <DEDUP_REMOVED lines=11> */
.L_x_3829:


//--------------------- .text._ZN12tensorrt_llm7kernels21fusedQKNormRopeKernelIN3c104HalfEfLi256ELb1EEEvPviiifPKvS6_S6_PKlii --------------------------
	.section	.text._ZN12tensorrt_llm7kernels21fusedQKNormRopeKernelIN3c104HalfEfLi256ELb1EEEvPviiifPKvS6_S6_PKlii,"ax",@progbits
	.sectioninfo	@"SHI_REGISTERS=32"
	.align	128
        .global         _ZN12tensorrt_llm7kernels21fusedQKNormRopeKernelIN3c104HalfEfLi256ELb1EEEvPviiifPKvS6_S6_PKlii
        .type           _ZN12tensorrt_llm7kernels21fusedQKNormRopeKernelIN3c104HalfEfLi256ELb1EEEvPviiifPKvS6_S6_PKlii,@function
        .size           _ZN12tensorrt_llm7kernels21fusedQKNormRopeKernelIN3c104HalfEfLi256ELb1EEEvPviiifPKvS6_S6_PKlii,(.L_x_3973 - _ZN12tensorrt_llm7kernels21fusedQKNormRopeKernelIN3c104HalfEfLi256ELb1EEEvPviiifPKvS6_S6_PKlii)
        .other          _ZN12tensorrt_llm7kernels21fusedQKNormRopeKernelIN3c104HalfEfLi256ELb1EEEvPviiifPKvS6_S6_PKlii,@"STO_CUDA_ENTRY STV_DEFAULT"
_ZN12tensorrt_llm7kernels21fusedQKNormRopeKernelIN3c104HalfEfLi256ELb1EEEvPviiifPKvS6_S6_PKlii:
.text._ZN12tensorrt_llm7kernels21fusedQKNormRopeKernelIN3c104HalfEfLi256ELb1EEEvPviiifPKvS6_S6_PKlii:
        /* <DEDUP_REMOVED lines=96> */
[----:B------:R-:W5:Y:S01]  /*0600*/  @!P0 LDG.E.U16 R29, [R4.64+0xe] ;  /* 0x00000e06041d8981 */ /* 0x000f62000c1e1500 */
[----:B--2---:R-:W-:Y:S02]  /*0610*/  @P0 HADD2.F32 R18, -RZ, R18.H0_H0 ;  /* 0x20000012ff120230 */ /* 0x004fe40000004100 */
[----:B---3--:R-:W-:-:S05]  /*0620*/  @!P0 HADD2.F32 R18, -RZ, R19.H0_H0 ;  /* 0x20000013ff128230 */ /* 0x008fca0000004100 */
[----:B-1----:R-:W-:Y:S01]  /*0630*/  FMUL.FTZ R19, R15, R18 ;  /* 0x000000120f137220 */ /* 0x002fe20000410000 */
[----:B----4-:R-:W-:Y:S01]  /*0640*/  @P0 HADD2.F32 R22, -RZ, R22.H0_H0 ;  /* 0x20000016ff160230 */ /* 0x010fe20000004100 */
[----:B------:R0:W2:Y:S01]  /*0650*/  @P0 LDG.E.U16 R18, [R2.64+0xa] ;  /* 0x00000a0602120981 */ /* 0x0000a2000c1e1500 */
[----:B-----5:R-:W-:Y:S01]  /*0660*/  @!P0 HADD2.F32 R22, -RZ, R17.H0_H0 ;  /* 0x20000011ff168230 */ /* 0x020fe20000004100 */
[----:B------:R-:W-:Y:S02]  /*0670*/  FMUL.FTZ R24, R24, R19 ;  /* 0x0000001318187220 */ /* 0x000fe40000410000 */
[----:B------:R0:W3:Y:S01]  /*0680*/  @P0 LDG.E.U16 R17, [R2.64+0x8] ;  /* 0x0000080602110981 */ /* 0x0000e2000c1e1500 */
[----:B------:R-:W-:-:S03]  /*0690*/  @P0 HADD2.F32 R20, -RZ, R20.H0_H0 ;  /* 0x20000014ff140230 */ /* 0x000fc60000004100 */
[----:B------:R0:W4:Y:S01]  /*06a0*/  @P0 LDG.E.U16 R19, [R2.64+0xc] ;  /* 0x00000c0602130981 */ /* 0x000122000c1e1500 */
[----:B------:R-:W-:-:S03]  /*06b0*/  @!P0 HADD2.F32 R20, -RZ, R27.H0_H0 ;  /* 0x2000001bff148230 */ /* 0x000fc60000004100 */
[----:B------:R-:W5:Y:S01]  /*06c0*/  @!P0 LDG.E.U16 R27, [R4.64+0xc] ;  /* 0x00000c06041b8981 */ /* 0x000f62000c1e1500 */
        /* <DEDUP_REMOVED lines=9> */
[----:B0-----:R-:W-:Y:S02]  /*0760*/  FMUL.FTZ R3, R13, R26 ;  /* 0x0000001a0d037220 */ /* 0x001fe40000410000 */
[----:B------:R-:W-:Y:S02]  /*0770*/  FMUL.FTZ R0, R0, R22 ;  /* 0x0000001600007220 */ /* 0x000fe40000410000 */
[C---:B------:R-:W-:Y:S01]  /*0780*/  FMUL.FTZ R13, R15.reuse, R20 ;  /* 0x000000140f0d7220 */ /* 0x040fe20000410000 */
[----:B------:R-:W-:Y:S02]  /*0790*/  @P0 HADD2.F32 R20, -RZ, R21.H0_H0 ;  /* 0x20000015ff140230 */ /* 0x000fe40000004100 */
[----:B------:R-:W-:Y:S01]  /*07a0*/  @!P0 HADD2.F32 R20, -RZ, R29.H0_H0 ;  /* 0x2000001dff148230 */ /* 0x000fe20000004100 */
[----:B------:R-:W-:Y:S01]  /*07b0*/  FMUL.FTZ R2, R14, R13 ;  /* 0x0000000d0e027220 */ /* 0x000fe20000410000 */
[----:B------:R-:W-:Y:S03]  /*07c0*/  BSSY B0, `(.L_x_3605) ;  /* 0x0000062000007945 */ /* 0x000fe60003800000 */
[----:B------:R-:W-:-:S04]  /*07d0*/  FMUL.FTZ R20, R15, R20 ;  /* 0x000000140f147220 */ /* 0x000fc80000410000 */
[----:B------:R-:W-:Y:S01]  /*07e0*/  FMUL.FTZ R11, R11, R20 ;  /* 0x000000140b0b7220 */ /* 0x000fe20000410000 */
[----:B--2---:R-:W-:Y:S02]  /*07f0*/  @P0 HADD2.F32 R18, -RZ, R18.H0_H0 ;  /* 0x20000012ff120230 */ /* 0x004fe40000004100 */
[----:B------:R-:W-:Y:S02]  /*0800*/  @!P0 HADD2.F32 R18, -RZ, R28.H0_H0 ;  /* 0x2000001cff128230 */ /* 0x000fe40000004100 */
[----:B---3--:R-:W-:Y:S02]  /*0810*/  @P0 HADD2.F32 R22, -RZ, R17.H0_H0 ;  /* 0x20000011ff160230 */ /* 0x008fe40000004100 */
[----:B----4-:R-:W-:Y:S02]  /*0820*/  @P0 HADD2.F32 R4, -RZ, R19.H0_H0 ;  /* 0x20000013ff040230 */ /* 0x010fe40000004100 */
[----:B-----5:R-:W-:Y:S02]  /*0830*/  @!P0 HADD2.F32 R4, -RZ, R27.H0_H0 ;  /* 0x2000001bff048230 */ /* 0x020fe40000004100 */
[----:B------:R-:W-:Y:S01]  /*0840*/  @!P0 HADD2.F32 R22, -RZ, R23.H0_H0 ;  /* 0x20000017ff168230 */ /* 0x000fe20000004100 */
[----:B------:R-:W-:Y:S01]  /*0850*/  ISETP.GE.AND P0, PT, R16, UR4, PT ;  /* 0x0000000410007c0c */ /* 0x000fe2000bf06270 */
[----:B------:R-:W-:-:S02]  /*0860*/  FMUL.FTZ R5, R15, R18 ;  /* 0x000000120f057220 */ /* 0x000fc40000410000 */
[C---:B------:R-:W-:Y:S02]  /*0870*/  FMUL.FTZ R13, R15.reuse, R4 ;  /* 0x000000040f0d7220 */ /* 0x040fe40000410000 */
[----:B------:R-:W-:Y:S02]  /*0880*/  FMUL.FTZ R22, R15, R22 ;  /* 0x000000160f167220 */ /* 0x000fe40000410000 */
[----:B------:R-:W-:Y:S02]  /*0890*/  FMUL.FTZ R5, R8, R5 ;  /* 0x0000000508057220 */ /* 0x000fe40000410000 */
[----:B------:R-:W-:Y:S02]  /*08a0*/  FMUL.FTZ R4, R9, R22 ;  /* 0x0000001609047220 */ /* 0x000fe40000410000 */
[----:B------:R-:W-:Y:S02]  /*08b0*/  FMUL.FTZ R10, R10, R13 ;  /* 0x0000000d0a0a7220 */ /* 0x000fe40000410000 */
        /* <DEDUP_REMOVED lines=25> */
[----:B------:R0:W2:Y:S04]  /*0a50*/  LDG.E.CONSTANT R23, [R26.64] ;  /* 0x000000061a177981 */ /* 0x0000a8000c1e9900 */
[----:B------:R1:W3:Y:S01]  /*0a60*/  LDG.E.CONSTANT R15, [R20.64] ;  /* 0x00000006140f7981 */ /* 0x0002e2000c1e9900 */
[----:B------:R-:W-:Y:S01]  /*0a70*/  HFMA2.MMA R17, -RZ, RZ, 0, 0 ;  /* 0x00000000ff117435 */ /* 0x000fe200000001ff */
[----:B------:R-:W-:-:S04]  /*0a80*/  IADD3 R16, R25, 0x2, RZ ;  /* 0x0000000219107810 */ /* 0x000fc80007ffe0ff */
[----:B------:R-:W-:-:S05]  /*0a90*/  SHF.R.U32.HI R16, RZ, 0x1, R16 ;  /* 0x00000001ff107819 */ /* 0x000fca0000011610 */
[----:B------:R-:W-:Y:S01]  /*0aa0*/  IMAD.WIDE.U32 R18, R12, c[0x0][0x19c], R16 ;  /* 0x000067000c127a25 */ /* 0x000fe200078e0010 */
[----:B------:R-:W-:-:S03]  /*0ab0*/  IADD3 R16, P1, R16, R14, RZ ;  /* 0x0000000e10107210 */ /* 0x000fc60007f3e0ff */
[----:B------:R-:W-:Y:S01]  /*0ac0*/  IMAD.IADD R13, R9, 0x1, R19 ;  /* 0x00000001090d7824 */ /* 0x000fe200078e0213 */
[----:B------:R-:W-:-:S04]  /*0ad0*/  LEA R28, P0, R18, c[0x0][0x188], 0x2 ;  /* 0x00006200121c7a11 */ /* 0x000fc800078010ff */
[----:B------:R-:W-:Y:S02]  /*0ae0*/  LEA.HI.X R29, R18, c[0x0][0x18c], R13, 0x2, P0 ;  /* 0x00006300121d7a11 */ /* 0x000fe400000f140d */
[----:B------:R-:W-:Y:S02]  /*0af0*/  IADD3 R18, R25, 0x4, RZ ;  /* 0x0000000419127810 */ /* 0x000fe40007ffe0ff */
[----:B------:R-:W-:Y:S02]  /*0b00*/  IADD3.X R13, RZ, R22, RZ, P1, !PT ;  /* 0x00000016ff0d7210 */ /* 0x000fe40000ffe4ff */
[----:B0-----:R-:W-:Y:S02]  /*0b10*/  LEA R26, P0, R16, c[0x0][0x188], 0x2 ;  /* 0x00006200101a7a11 */ /* 0x001fe400078010ff */
[----:B------:R-:W-:Y:S02]  /*0b20*/  SHF.R.U32.HI R18, RZ, 0x1, R18 ;  /* 0x00000001ff127819 */ /* 0x000fe40000011612 */
[----:B------:R-:W-:-:S02]  /*0b30*/  MOV R19, RZ ;  /* 0x000000ff00137202 */ /* 0x000fc40000000f00 */
[----:B------:R-:W-:Y:S02]  /*0b40*/  LEA.HI.X R27, R16, c[0x0][0x18c], R13, 0x2, P0 ;  /* 0x00006300101b7a11 */ /* 0x000fe400000f140d */
[----:B------:R0:W4:Y:S01]  /*0b50*/  LDG.E.CONSTANT R13, [R28.64] ;  /* 0x000000061c0d7981 */ /* 0x000122000c1e9900 */
[----:B-1----:R-:W-:-:S03]  /*0b60*/  IMAD.WIDE.U32 R20, R12, c[0x0][0x19c], R18 ;  /* 0x000067000c147a25 */ /* 0x002fc600078e0012 */
[----:B------:R1:W5:Y:S02]  /*0b70*/  LDG.E.CONSTANT R8, [R26.64] ;  /* 0x000000061a087981 */ /* 0x000364000c1e9900 */
[----:B------:R-:W-:Y:S01]  /*0b80*/  IADD3 R17, R9, R21, RZ ;  /* 0x0000001509117210 */ /* 0x000fe20007ffe0ff */
[----:B------:R-:W-:Y:S01]  /*0b90*/  HFMA2.MMA R21, -RZ, RZ, 0, 0 ;  /* 0x00000000ff157435 */ /* 0x000fe200000001ff */
        /* <DEDUP_REMOVED lines=14> */
[----:B------:R-:W3:Y:S01]  /*0c80*/  LDG.E.CONSTANT R18, [R18.64] ;  /* 0x0000000612127981 */ /* 0x000ee2000c1e9900 */
[----:B------:R-:W-:Y:S02]  /*0c90*/  IADD3.X R25, RZ, R22, RZ, P0, !PT ;  /* 0x00000016ff197210 */ /* 0x000fe400007fe4ff */
        /* <DEDUP_REMOVED lines=20> */
.L_x_3606:
[----:B------:R-:W-:Y:S05]  /*0de0*/  BSYNC B0 ;  /* 0x0000000000007941 */ /* 0x000fea0003800000 */
.L_x_3605:
[----:B------:R-:W-:Y:S02]  /*0df0*/  F2FP.PACK_AB R11, R11, R10 ;  /* 0x0000000a0b0b723e */ /* 0x000fe400000000ff */
[----:B------:R-:W-:Y:S02]  /*0e00*/  F2FP.PACK_AB R10, R5, R4 ;  /* 0x00000004050a723e */ /* 0x000fe400000000ff */
[----:B------:R-:W-:Y:S02]  /*0e10*/  F2FP.PACK_AB R9, R2, R3 ;  /* 0x000000030209723e */ /* 0x000fe400000000ff */
[----:B------:R-:W-:-:S05]  /*0e20*/  F2FP.PACK_AB R8, R0, R24 ;  /* 0x000000180008723e */ /* 0x000fca00000000ff */
[----:B------:R-:W-:Y:S01]  /*0e30*/  STG.E.128 [R6.64], R8 ;  /* 0x0000000806007986 */ /* 0x000fe2000c101d06 */
[----:B------:R-:W-:Y:S05]  /*0e40*/  EXIT ;  /* 0x000000000000794d */ /* 0x000fea0003800000 */
.L_x_3607:
        /* <DEDUP_REMOVED lines=11> */
.L_x_3973:


//--------------------- .text._ZN12tensorrt_llm7kernels21fusedQKNormRopeKernelIN3c104HalfEfLi128ELb0EEEvPviiifPKvS6_S6_PKlii --------------------------
	.section	.text._ZN12tensorrt_llm7kernels21fusedQKNormRopeKernelIN3c104HalfEfLi128ELb0EEEvPviiifPKvS6_S6_PKlii,"ax",@progbits
	.sectioninfo	@"SHI_REGISTERS=27"
	.align	128
        .global         _ZN12tensorrt_llm7kernels21fusedQKNormRopeKernelIN3c104HalfEfLi128ELb0EEEvPviiifPKvS6_S6_PKlii
        .type           _ZN12tensorrt_llm7kernels21fusedQKNormRopeKernelIN3c104HalfEfLi128ELb0EEEvPviiifPKvS6_S6_PKlii,@function
        .size           _ZN12tensorrt_llm7kernels21fusedQKNormRopeKernelIN3c104HalfEfLi128ELb0EEEvPviiifPKvS6_S6_PKlii,(.L_x_3831 - _ZN12tensorrt_llm7kernels21fusedQKNormRopeKernelIN3c104HalfEfLi128ELb0EEEvPviiifPKvS6_S6_PKlii)
        .other          _ZN12tensorrt_llm7kernels21fusedQKNormRopeKernelIN3c104HalfEfLi128ELb0EEEvPviiifPKvS6_S6_PKlii,@"STO_CUDA_ENTRY STV_DEFAULT"
_ZN12tensorrt_llm7kernels21fusedQKNormRopeKernelIN3c104HalfEfLi128ELb0EEEvPviiifPKvS6_S6_PKlii:
.text._ZN12tensorrt_llm7kernels21fusedQKNormRopeKernelIN3c104HalfEfLi128ELb0EEEvPviiifPKvS6_S6_PKlii:
        /* <DEDUP_REMOVED lines=124> */
[----:B------:R-:W-:Y:S05]  /*07c0*/  CALL.REL.NOINC `($__internal_195_$__cuda_sm70_warpsync) ;  /* 0x00000cb000007944 */ /* 0x000fea0003c00000 */
.L_x_3610:
[----:B------:R-:W-:Y:S01]  /*07d0*/  LEA.HI R19, R8, c[0x0][0x19c], RZ, 0x3 ;  /* 0x0000670008137a11 */ /* 0x000fe200078f18ff */
[----:B------:R-:W-:-:S06]  /*07e0*/  NOP ;  /* 0x0000000000007918 */ /* 0x000fcc0000000000 */
[----:B------:R-:W-:-:S04]  /*07f0*/  SHF.R.S32.HI R19, RZ, 0x3, R19 ;  /* 0x00000003ff137819 */ /* 0x000fc80000011413 */
[----:B------:R-:W-:Y:S01]  /*0800*/  ISETP.GE.AND P0, PT, R6, R19, PT ;  /* 0x000000130600720c */ /* 0x000fe20003f06270 */
[----:B------:R-:W-:Y:S10]  /*0810*/  BRA.DIV ~URZ, `(.L_x_3611) ;  /* 0x00000a727f007947 */ /* 0x000ff4000b800000 */
[----:B------:R0:W1:Y:S02]  /*0820*/  SHFL.BFLY PT, R18, R7, R19, 0x1f ;  /* 0x0c001f1307127589 */ /* 0x00006400000e0000 */
.L_x_3616:
        /* <DEDUP_REMOVED lines=39> */
.L_x_3617:
        /* <DEDUP_REMOVED lines=39> */
.L_x_3618:
        /* <DEDUP_REMOVED lines=40> */
.L_x_3619:
        /* <DEDUP_REMOVED lines=41> */
[----:B------:R-:W-:Y:S05]  /*1220*/  CALL.REL.NOINC `($__internal_195_$__cuda_sm70_warpsync) ;  /* 0x0000025000007944 */ /* 0x000fea0003c00000 */
.L_x_3615:
[----:B------:R-:W-:-:S06]  /*1230*/  NOP ;  /* 0x0000000000007918 */ /* 0x000fcc0000000000 */
.L_x_3609:
[----:B------:R-:W-:Y:S05]  /*1240*/  BSYNC B0 ;  /* 0x0000000000007941 */ /* 0x000fea0003800000 */
.L_x_3608:
[----:B------:R-:W-:Y:S02]  /*1250*/  F2FP.PACK_AB R13, R13, R12 ;  /* 0x0000000c0d0d723e */ /* 0x000fe400000000ff */
[----:B------:R-:W-:-:S05]  /*1260*/  F2FP.PACK_AB R12, R14, R7 ;  /* 0x000000070e0c723e */ /* 0x000fca00000000ff */
[----:B------:R-:W-:Y:S01]  /*1270*/  STG.E.64 [R2.64], R12 ;  /* 0x0000000c02007986 */ /* 0x000fe2000c101b04 */
[----:B------:R-:W-:Y:S05]  /*1280*/  EXIT ;  /* 0x000000000000794d */ /* 0x000fea0003800000 */
.L_x_3611:
[----:B------:R-:W-:Y:S01]  /*1290*/  IMAD.MOV.U32 R10, RZ, RZ, R7 ;  /* 0x000000ffff0a7224 */ /* 0x000fe200078e0007 */
[----:B------:R-:W-:Y:S01]  /*12a0*/  MOV R18, 0xffffffff ;  /* 0xffffffff00127802 */ /* 0x000fe20000000f00 */
[----:B------:R-:W-:Y:S01]  /*12b0*/  IMAD.MOV.U32 R11, RZ, RZ, 0x1f ;  /* 0x0000001fff0b7424 */ /* 0x000fe200078e00ff */
[----:B------:R-:W-:Y:S02]  /*12c0*/  MOV R8, 0x12e0 ;  /* 0x000012e000087802 */ /* 0x000fe40000000f00 */
[----:B------:R-:W-:Y:S05]  /*12d0*/  CALL.REL.NOINC `($__internal_194_$__cuda_sm70_shflsync_bfly_p) ;  /* 0x0000016000007944 */ /* 0x000fea0003c00000 */
[----:B01----:R-:W-:Y:S01]  /*12e0*/  IMAD.MOV.U32 R18, RZ, RZ, R10 ;  /* 0x000000ffff127224 */ /* 0x003fe200078e000a */
[----:B------:R-:W-:Y:S05]  /*12f0*/  BRA `(.L_x_3616) ;  /* 0xfffff53000007947 */ /* 0x000fea000383ffff */
.L_x_3612:
[----:B------:R-:W-:Y:S01]  /*1300*/  IMAD.MOV.U32 R10, RZ, RZ, R14 ;  /* 0x000000ffff0a7224 */ /* 0x000fe200078e000e */
[----:B------:R-:W-:Y:S01]  /*1310*/  MOV R18, 0xffffffff ;  /* 0xffffffff00127802 */ /* 0x000fe20000000f00 */
[----:B------:R-:W-:Y:S01]  /*1320*/  IMAD.MOV.U32 R11, RZ, RZ, 0x1f ;  /* 0x0000001fff0b7424 */ /* 0x000fe200078e00ff */
[----:B------:R-:W-:Y:S02]  /*1330*/  MOV R8, 0x1350 ;  /* 0x0000135000087802 */ /* 0x000fe40000000f00 */
[----:B------:R-:W-:Y:S05]  /*1340*/  CALL.REL.NOINC `($__internal_194_$__cuda_sm70_shflsync_bfly_p) ;  /* 0x000000f000007944 */ /* 0x000fea0003c00000 */
[----:B01----:R-:W-:Y:S05]  /*1350*/  BRA `(.L_x_3617) ;  /* 0xfffff74000007947 */ /* 0x003fea000383ffff */
.L_x_3613:
[----:B------:R-:W-:Y:S01]  /*1360*/  IMAD.MOV.U32 R10, RZ, RZ, R12 ;  /* 0x000000ffff0a7224 */ /* 0x000fe200078e000c */
[----:B------:R-:W-:Y:S01]  /*1370*/  MOV R8, 0x13b0 ;  /* 0x000013b000087802 */ /* 0x000fe20000000f00 */
[----:B------:R-:W-:-:S02]  /*1380*/  IMAD.MOV.U32 R11, RZ, RZ, 0x1f ;  /* 0x0000001fff0b7424 */ /* 0x000fc400078e00ff */
[----:B------:R-:W-:Y:S02]  /*1390*/  IMAD.MOV.U32 R18, RZ, RZ, -0x1 ;  /* 0xffffffffff127424 */ /* 0x000fe400078e00ff */
[----:B------:R-:W-:Y:S05]  /*13a0*/  CALL.REL.NOINC `($__internal_194_$__cuda_sm70_shflsync_bfly_p) ;  /* 0x0000009000007944 */ /* 0x000fea0003c00000 */
[----:B-1----:R-:W-:Y:S01]  /*13b0*/  MOV R0, R10 ;  /* 0x0000000a00007202 */ /* 0x002fe20000000f00 */
[----:B0-----:R-:W-:Y:S05]  /*13c0*/  BRA `(.L_x_3618) ;  /* 0xfffff94000007947 */ /* 0x001fea000383ffff */
.L_x_3614:
[----:B------:R-:W-:Y:S01]  /*13d0*/  IMAD.MOV.U32 R10, RZ, RZ, R13 ;  /* 0x000000ffff0a7224 */ /* 0x000fe200078e000d */
[----:B------:R-:W-:Y:S01]  /*13e0*/  MOV R8, 0x1420 ;  /* 0x0000142000087802 */ /* 0x000fe20000000f00 */
[----:B------:R-:W-:Y:S02]  /*13f0*/  IMAD.MOV.U32 R11, RZ, RZ, 0x1f ;  /* 0x0000001fff0b7424 */ /* 0x000fe400078e00ff */
[----:B------:R-:W-:Y:S02]  /*1400*/  IMAD.MOV.U32 R18, RZ, RZ, -0x1 ;  /* 0xffffffffff127424 */ /* 0x000fe400078e00ff */
[----:B------:R-:W-:Y:S05]  /*1410*/  CALL.REL.NOINC `($__internal_194_$__cuda_sm70_shflsync_bfly_p) ;  /* 0x0000002000007944 */ /* 0x000fea0003c00000 */
[----:B01----:R-:W-:Y:S01]  /*1420*/  MOV R19, R10 ;  /* 0x0000000a00137202 */ /* 0x003fe20000000f00 */
[----:B------:R-:W-:Y:S05]  /*1430*/  BRA `(.L_x_3619) ;  /* 0xfffffb5000007947 */ /* 0x000fea000383ffff */
        .weak           $__internal_194_$__cuda_sm70_shflsync_bfly_p
        .type           $__internal_194_$__cuda_sm70_shflsync_bfly_p,@function
        .size           $__internal_194_$__cuda_sm70_shflsync_bfly_p,($__internal_195_$__cuda_sm70_warpsync - $__internal_194_$__cuda_sm70_shflsync_bfly_p)
$__internal_194_$__cuda_sm70_shflsync_bfly_p:
[----:B------:R-:W-:Y:S01]  /*1440*/  IMAD.MOV.U32 R9, RZ, RZ, 0x0 ;  /* 0x00000000ff097424 */ /* 0x000fe200078e00ff */
[----:B------:R-:W-:Y:S04]  /*1450*/  WARPSYNC R18 ;  /* 0x0000001200007348 */ /* 0x000fe80003800000 */
[----:B------:R0:W1:Y:S01]  /*1460*/  SHFL.BFLY PT, R10, R10, R19, R11 ;  /* 0x0c0000130a0a7389 */ /* 0x00006200000e000b */
[----:B------:R-:W-:Y:S05]  /*1470*/  RET.REL.NODEC R8 `(_ZN12tensorrt_llm7kernels21fusedQKNormRopeKernelIN3c104HalfEfLi128ELb0EEEvPviiifPKvS6_S6_PKlii) ;  /* 0xffffeb8008007950 */ /* 0x000fea0003c3ffff */
        .weak           $__internal_195_$__cuda_sm70_warpsync
        .type           $__internal_195_$__cuda_sm70_warpsync,@function
        .size           $__internal_195_$__cuda_sm70_warpsync,(.L_x_3831 - $__internal_195_$__cuda_sm70_warpsync)
$__internal_195_$__cuda_sm70_warpsync:
[----:B------:R-:W-:Y:S01]  /*1480*/  IMAD.MOV.U32 R11, RZ, RZ, 0x0 ;  /* 0x00000000ff0b7424 */ /* 0x000fe200078e00ff */
[----:B------:R-:W-:Y:S04]  /*1490*/  WARPSYNC R9 ;  /* 0x0000000900007348 */ /* 0x000fe80003800000 */
[----:B------:R-:W-:Y:S05]  /*14a0*/  RET.REL.NODEC R10 `(_ZN12tensorrt_llm7kernels21fusedQKNormRopeKernelIN3c104HalfEfLi128ELb0EEEvPviiifPKvS6_S6_PKlii) ;  /* 0xffffeb500a007950 */ /* 0x000fea0003c3ffff */
.L_x_3620:
        /* <DEDUP_REMOVED lines=13> */
.L_x_3831:


//--------------------- .text._ZN12tensorrt_llm7kernels21fusedQKNormRopeKernelIN3c104HalfEfLi128ELb1EEEvPviiifPKvS6_S6_PKlii --------------------------
	.section	.text._ZN12tensorrt_llm7kernels21fusedQKNormRopeKernelIN3c104HalfEfLi128ELb1EEEvPviiifPKvS6_S6_PKlii,"ax",@progbits
	.sectioninfo	@"SHI_REGISTERS=29"
	.align	128
        .global         _ZN12tensorrt_llm7kernels21fusedQKNormRopeKernelIN3c104HalfEfLi128ELb1EEEvPviiifPKvS6_S6_PKlii
        .type           _ZN12tensorrt_llm7kernels21fusedQKNormRopeKernelIN3c104HalfEfLi128ELb1EEEvPviiifPKvS6_S6_PKlii,@function
        .size           _ZN12tensorrt_llm7kernels21fusedQKNormRopeKernelIN3c104HalfEfLi128ELb1EEEvPviiifPKvS6_S6_PKlii,(.L_x_3975 - _ZN12tensorrt_llm7kernels21fusedQKNormRopeKernelIN3c104HalfEfLi128ELb1EEEvPviiifPKvS6_S6_PKlii)
        .other          _ZN12tensorrt_llm7kernels21fusedQKNormRopeKernelIN3c104HalfEfLi128ELb1EEEvPviiifPKvS6_S6_PKlii,@"STO_CUDA_ENTRY STV_DEFAULT"
_ZN12tensorrt_llm7kernels21fusedQKNormRopeKernelIN3c104HalfEfLi128ELb1EEEvPviiifPKvS6_S6_PKlii:
.text._ZN12tensorrt_llm7kernels21fusedQKNormRopeKernelIN3c104HalfEfLi128ELb1EEEvPviiifPKvS6_S6_PKlii:
        /* <DEDUP_REMOVED lines=115> */
[----:B------:R-:W-:Y:S01]  /*0730*/  SHF.L.U32 R6, R7, 0x1, RZ ;  /* 0x0000000107067819 */ /* 0x000fe200000006ff */
[----:B------:R-:W-:Y:S01]  /*0740*/  HFMA2.MMA R7, -RZ, RZ, 0, 0 ;  /* 0x00000000ff077435 */ /* 0x000fe200000001ff */
[----:B------:R-:W-:Y:S01]  /*0750*/  SHF.R.U32.HI R18, RZ, 0x1, R18 ;  /* 0x00000001ff127819 */ /* 0x000fe20000011612 */
[----:B------:R-:W-:Y:S01]  /*0760*/  USHF.R.S32.HI UR4, URZ, 0x1, UR4 ;  /* 0x000000013f047899 */ /* 0x000fe20008011404 */
[----:B------:R-:W-:-:S03]  /*0770*/  MOV R19, RZ ;  /* 0x000000ff00137202 */ /* 0x000fc60000000f00 */
[----:B------:R-:W-:Y:S02]  /*0780*/  USHF.R.S32.HI UR5, URZ, 0x1f, UR4 ;  /* 0x0000001f3f057899 */ /* 0x000fe40008011404 */
        /* <DEDUP_REMOVED lines=35> */
.L_x_3622:
[----:B------:R-:W-:Y:S05]  /*09c0*/  BSYNC B0 ;  /* 0x0000000000007941 */ /* 0x000fea0003800000 */
.L_x_3621:
[----:B------:R-:W-:Y:S02]  /*09d0*/  F2FP.PACK_AB R11, R4, R11 ;  /* 0x0000000b040b723e */ /* 0x000fe400000000ff */
[----:B------:R-:W-:-:S05]  /*09e0*/  F2FP.PACK_AB R10, R5, R0 ;  /* 0x00000000050a723e */ /* 0x000fca00000000ff */
[----:B------:R-:W-:Y:S01]  /*09f0*/  STG.E.64 [R2.64], R10 ;  /* 0x0000000a02007986 */ /* 0x000fe2000c101b06 */
[----:B------:R-:W-:Y:S05]  /*0a00*/  EXIT ;  /* 0x000000000000794d */ /* 0x000fea0003800000 */
.L_x_3623:
        /* <DEDUP_REMOVED lines=15> */
.L_x_3975:


//--------------------- .text._ZN12tensorrt_llm7kernels21fusedQKNormRopeKernelIN3c104HalfEfLi64ELb0EEEvPviiifPKvS6_S6_PKlii --------------------------
	.section	.text._ZN12tensorrt_llm7kernels21fusedQKNormRopeKernelIN3c104HalfEfLi64ELb0EEEvPviiifPKvS6_S6_PKlii,"ax",@progbits
	.sectioninfo	@"SHI_REGISTERS=23"
	.align	128
        .global         _ZN12tensorrt_llm7kernels21fusedQKNormRopeKernelIN3c104HalfEfLi64ELb0EEEvPviiifPKvS6_S6_PKlii
        .type           _ZN12tensorrt_llm7kernels21fusedQKNormRopeKernelIN3c104HalfEfLi64ELb0EEEvPviiifPKvS6_S6_PKlii,@function
        .size           _ZN12tensorrt_llm7kernels21fusedQKNormRopeKernelIN3c104HalfEfLi64ELb0EEEvPviiifPKvS6_S6_PKlii,(.L_x_3833 - _ZN12tensorrt_llm7kernels21fusedQKNormRopeKernelIN3c104HalfEfLi64ELb0EEEvPviiifPKvS6_S6_PKlii)
        .other          _ZN12tensorrt_llm7kernels21fusedQKNormRopeKernelIN3c104HalfEfLi64ELb0EEEvPviiifPKvS6_S6_PKlii,@"STO_CUDA_ENTRY STV_DEFAULT"
_ZN12tensorrt_llm7kernels21fusedQKNormRopeKernelIN3c104HalfEfLi64ELb0EEEvPviiifPKvS6_S6_PKlii:
.text._ZN12tensorrt_llm7kernels21fusedQKNormRopeKernelIN3c104HalfEfLi64ELb0EEEvPviiifPKvS6_S6_PKlii:
        /* <DEDUP_REMOVED lines=107> */
[----:B------:R-:W-:Y:S05]  /*06b0*/  CALL.REL.NOINC `($__internal_197_$__cuda_sm70_warpsync) ;  /* 0x0000071000007944 */ /* 0x000fea0003c00000 */
.L_x_3626:
        /* <DEDUP_REMOVED lines=8> */
.L_x_3630:
        /* <DEDUP_REMOVED lines=40> */
.L_x_3631:
        /* <DEDUP_REMOVED lines=39> */
[----:B------:R-:W-:Y:S02]  /*0c30*/  MOV R11, 0xffffffff ;  /* 0xffffffff000b7802 */ /* 0x000fe40000000f00 */
[----:B------:R-:W-:Y:S02]  /*0c40*/  MOV R12, 0xc60 ;  /* 0x00000c60000c7802 */ /* 0x000fe40000000f00 */
[----:B------:R-:W-:Y:S05]  /*0c50*/  CALL.REL.NOINC `($__internal_197_$__cuda_sm70_warpsync) ;  /* 0x0000017000007944 */ /* 0x000fea0003c00000 */
.L_x_3629:
[----:B------:R-:W-:-:S06]  /*0c60*/  NOP ;  /* 0x0000000000007918 */ /* 0x000fcc0000000000 */
.L_x_3625:
[----:B------:R-:W-:Y:S05]  /*0c70*/  BSYNC B0 ;  /* 0x0000000000007941 */ /* 0x000fea0003800000 */
.L_x_3624:
[----:B------:R-:W-:-:S05]  /*0c80*/  F2FP.PACK_AB R7, R7, R6 ;  /* 0x000000060707723e */ /* 0x000fca00000000ff */
[----:B------:R-:W-:Y:S01]  /*0c90*/  STG.E [R2.64], R7 ;  /* 0x0000000702007986 */ /* 0x000fe2000c101904 */
[----:B------:R-:W-:Y:S05]  /*0ca0*/  EXIT ;  /* 0x000000000000794d */ /* 0x000fea0003800000 */
.L_x_3627:
[----:B------:R-:W-:Y:S01]  /*0cb0*/  IMAD.MOV.U32 R14, RZ, RZ, R6 ;  /* 0x000000ffff0e7224 */ /* 0x000fe200078e0006 */
[----:B------:R-:W-:Y:S01]  /*0cc0*/  MOV R16, 0xffffffff ;  /* 0xffffffff00107802 */ /* 0x000fe20000000f00 */
[----:B------:R-:W-:Y:S01]  /*0cd0*/  IMAD.MOV.U32 R15, RZ, RZ, 0x1f ;  /* 0x0000001fff0f7424 */ /* 0x000fe200078e00ff */
[----:B------:R-:W-:Y:S02]  /*0ce0*/  MOV R12, 0xd00 ;  /* 0x00000d00000c7802 */ /* 0x000fe40000000f00 */
[----:B------:R-:W-:Y:S05]  /*0cf0*/  CALL.REL.NOINC `($__internal_196_$__cuda_sm70_shflsync_bfly_p) ;  /* 0x0000009000007944 */ /* 0x000fea0003c00000 */
[----:B-1----:R-:W-:Y:S01]  /*0d00*/  IMAD.MOV.U32 R12, RZ, RZ, R14 ;  /* 0x000000ffff0c7224 */ /* 0x002fe200078e000e */
[----:B0-----:R-:W-:Y:S05]  /*0d10*/  BRA `(.L_x_3630) ;  /* 0xfffffa2000007947 */ /* 0x001fea000383ffff */
.L_x_3628:
[----:B------:R-:W-:Y:S01]  /*0d20*/  HFMA2.MMA R15, -RZ, RZ, 0, 1.847743988037109375e-06 ;  /* 0x0000001fff0f7435 */ /* 0x000fe200000001ff */
[----:B------:R-:W-:Y:S01]  /*0d30*/  IMAD.MOV.U32 R14, RZ, RZ, R7 ;  /* 0x000000ffff0e7224 */ /* 0x000fe200078e0007 */
[----:B------:R-:W-:Y:S01]  /*0d40*/  MOV R12, 0xd70 ;  /* 0x00000d70000c7802 */ /* 0x000fe20000000f00 */
[----:B------:R-:W-:-:S03]  /*0d50*/  IMAD.MOV.U32 R16, RZ, RZ, -0x1 ;  /* 0xffffffffff107424 */ /* 0x000fc600078e00ff */
[----:B------:R-:W-:Y:S05]  /*0d60*/  CALL.REL.NOINC `($__internal_196_$__cuda_sm70_shflsync_bfly_p) ;  /* 0x0000002000007944 */ /* 0x000fea0003c00000 */
[----:B01----:R-:W-:Y:S01]  /*0d70*/  IMAD.MOV.U32 R11, RZ, RZ, R14 ;  /* 0x000000ffff0b7224 */ /* 0x003fe200078e000e */
[----:B------:R-:W-:Y:S05]  /*0d80*/  BRA `(.L_x_3631) ;  /* 0xfffffc3000007947 */ /* 0x000fea000383ffff */
        .weak           $__internal_196_$__cuda_sm70_shflsync_bfly_p
        .type           $__internal_196_$__cuda_sm70_shflsync_bfly_p,@function
        .size           $__internal_196_$__cuda_sm70_shflsync_bfly_p,($__internal_197_$__cuda_sm70_warpsync - $__internal_196_$__cuda_sm70_shflsync_bfly_p)
$__internal_196_$__cuda_sm70_shflsync_bfly_p:
[----:B------:R-:W-:Y:S01]  /*0d90*/  MOV R13, 0x0 ;  /* 0x00000000000d7802 */ /* 0x000fe20000000f00 */
[----:B------:R-:W-:Y:S04]  /*0da0*/  WARPSYNC R16 ;  /* 0x0000001000007348 */ /* 0x000fe80003800000 */
[----:B------:R0:W1:Y:S01]  /*0db0*/  SHFL.BFLY PT, R14, R14, R11, R15 ;  /* 0x0c00000b0e0e7389 */ /* 0x00006200000e000f */
[----:B------:R-:W-:Y:S05]  /*0dc0*/  RET.REL.NODEC R12 `(_ZN12tensorrt_llm7kernels21fusedQKNormRopeKernelIN3c104HalfEfLi64ELb0EEEvPviiifPKvS6_S6_PKlii) ;  /* 0xfffff2300c007950 */ /* 0x000fea0003c3ffff */
        .weak           $__internal_197_$__cuda_sm70_warpsync
        .type           $__internal_197_$__cuda_sm70_warpsync,@function
        .size           $__internal_197_$__cuda_sm70_warpsync,(.L_x_3833 - $__internal_197_$__cuda_sm70_warpsync)
$__internal_197_$__cuda_sm70_warpsync:
[----:B------:R-:W-:Y:S01]  /*0dd0*/  IMAD.MOV.U32 R13, RZ, RZ, 0x0 ;  /* 0x00000000ff0d7424 */ /* 0x000fe200078e00ff */
[----:B------:R-:W-:Y:S04]  /*0de0*/  WARPSYNC R11 ;  /* 0x0000000b00007348 */ /* 0x000fe80003800000 */
[----:B------:R-:W-:Y:S05]  /*0df0*/  RET.REL.NODEC R12 `(_ZN12tensorrt_llm7kernels21fusedQKNormRopeKernelIN3c104HalfEfLi64ELb0EEEvPviiifPKvS6_S6_PKlii) ;  /* 0xfffff2000c007950 */ /* 0x000fea0003c3ffff */
.L_x_3632:
        /* <DEDUP_REMOVED lines=16> */
.L_x_3833:


//--------------------- .text._ZN12tensorrt_llm7kernels21fusedQKNormRopeKernelIN3c104HalfEfLi64ELb1EEEvPviiifPKvS6_S6_PKlii --------------------------
	.section	.text._ZN12tensorrt_llm7kernels21fusedQKNormRopeKernelIN3c104HalfEfLi64ELb1EEEvPviiifPKvS6_S6_PKlii,"ax",@progbits
	.sectioninfo	@"SHI_REGISTERS=23"
	.align	128
        .global         _ZN12tensorrt_llm7kernels21fusedQKNormRopeKernelIN3c104HalfEfLi64ELb1EEEvPviiifPKvS6_S6_PKlii
        .type           _ZN12tensorrt_llm7kernels21fusedQKNormRopeKernelIN3c104HalfEfLi64ELb1EEEvPviiifPKvS6_S6_PKlii,@function
        .size           _ZN12tensorrt_llm7kernels21fusedQKNormRopeKernelIN3c104HalfEfLi64ELb1EEEvPviiifPKvS6_S6_PKlii,(.L_x_3977 - _ZN12tensorrt_llm7kernels21fusedQKNormRopeKernelIN3c104HalfEfLi64ELb1EEEvPviiifPKvS6_S6_PKlii)
        .other          _ZN12tensorrt_llm7kernels21fusedQKNormRopeKernelIN3c104HalfEfLi64ELb1EEEvPviiifPKvS6_S6_PKlii,@"STO_CUDA_ENTRY STV_DEFAULT"
_ZN12tensorrt_llm7kernels21fusedQKNormRopeKernelIN3c104HalfEfLi64ELb1EEEvPviiifPKvS6_S6_PKlii:
.text._ZN12tensorrt_llm7kernels21fusedQKNormRopeKernelIN3c104HalfEfLi64ELb1EEEvPviiifPKvS6_S6_PKlii:
        /* <DEDUP_REMOVED lines=116> */
.L_x_3634:
[----:B------:R-:W-:Y:S05]  /*0740*/  BSYNC B0 ;  /* 0x0000000000007941 */ /* 0x000fea0003800000 */
.L_x_3633:
[----:B------:R-:W-:-:S05]  /*0750*/  F2FP.PACK_AB R11, R10, R11 ;  /* 0x0000000b0a0b723e */ /* 0x000fca00000000ff */
[----:B------:R-:W-:Y:S01]  /*0760*/  STG.E [R4.64], R11 ;  /* 0x0000000b04007986 */ /* 0x000fe2000c101904 */
[----:B------:R-:W-:Y:S05]  /*0770*/  EXIT ;  /* 0x000000000000794d */ /* 0x000fea0003800000 */
.L_x_3635:
        /* <DEDUP_REMOVED lines=16> */
.L_x_3977:


//--------------------- .nv.shared._ZN12tensorrt_llm7kernels32fusedQKNormRopeKernelNTokenHeadsIN3c108BFloat16ES3_Li256ELb0ELi8EEEvPviiifPKvS6_S6_PKlii --------------------------
	.section	.nv.shared._ZN12tensorrt_llm7kernels32fusedQKNormRopeKernelNTokenHeadsIN3c108BFloat16ES3_Li256ELb0ELi8EEEvPviiifPKvS6_S6_PKlii,"aw",@nobits
	.sectionflags	@""
	.align	16


//--------------------- .nv.global                --------------------------
	.section	.nv.global,"aw",@nobits
.nv.global:
	.type		_ZN58_INTERNAL_9decf33a_27_fused_qknorm_rope_kernel_cu_b60982e94cuda3std3__48in_placeE,@object
	.size		_ZN58_INTERNAL_9decf33a_27_fused_qknorm_rope_kernel_cu_b60982e94cuda3std3__48in_placeE,(_ZN58_INTERNAL_9decf33a_27_fused_qknorm_rope_kernel_cu_b60982e94cuda3std6ranges3__45__cpo8distanceE - _ZN58_INTERNAL_9decf33a_27_fused_qknorm_rope_kernel_cu_b60982e94cuda3std3__48in_placeE)
_ZN58_INTERNAL_9decf33a_27_fused_qknorm_rope_kernel_cu_b60982e94cuda3std3__48in_placeE:
	.zero		1
	.type		_ZN58_INTERNAL_9decf33a_27_fused_qknorm_rope_kernel_cu_b60982e94cuda3std6ranges3__45__cpo8distanceE,@object
	.size		_ZN58_INTERNAL_9decf33a_27_fused_qknorm_rope_kernel_cu_b60982e94cuda3std6ranges3__45__cpo8distanceE,(_ZN58_INTERNAL_9decf33a_27_fused_qknorm_rope_kernel_cu_b60982e94cuda3std3__45__cpo6cbeginE - _ZN58_INTERNAL_9decf33a_27_fused_qknorm_rope_kernel_cu_b60982e94cuda3std6ranges3__45__cpo8distanceE)
_ZN58_INTERNAL_9decf33a_27_fused_qknorm_rope_kernel_cu_b60982e94cuda3std6ranges3__45__cpo8distanceE:
	.zero		1
	.type		_ZN58_INTERNAL_9decf33a_27_fused_qknorm_rope_kernel_cu_b60982e94cuda3std3__45__cpo6cbeginE,@object
	.size		_ZN58_INTERNAL_9decf33a_27_fused_qknorm_rope_kernel_cu_b60982e94cuda3std3__45__cpo6cbeginE,(_ZN58_INTERNAL_9decf33a_27_fused_qknorm_rope_kernel_cu_b60982e94cuda3std6ranges3__45__cpo7advanceE - _ZN58_INTERNAL_9decf33a_27_fused_qknorm_rope_kernel_cu_b60982e94cuda3std3__45__cpo6cbeginE)
_ZN58_INTERNAL_9decf33a_27_fused_qknorm_rope_kernel_cu_b60982e94cuda3std3__45__cpo6cbeginE:
	.zero		1
	.type		_ZN58_INTERNAL_9decf33a_27_fused_qknorm_rope_kernel_cu_b60982e94cuda3std6ranges3__45__cpo7advanceE,@object
	.size		_ZN58_INTERNAL_9decf33a_27_fused_qknorm_rope_kernel_cu_b60982e94cuda3std6ranges3__45__cpo7advanceE,(_ZN58_INTERNAL_9decf33a_27_fused_qknorm_rope_kernel_cu_b60982e94cuda3std3__45__cpo7crbeginE - _ZN58_INTERNAL_9decf33a_27_fused_qknorm_rope_kernel_cu_b60982e94cuda3std6ranges3__45__cpo7advanceE)
_ZN58_INTERNAL_9decf33a_27_fused_qknorm_rope_kernel_cu_b60982e94cuda3std6ranges3__45__cpo7advanceE:
	.zero		1
	.type		_ZN58_INTERNAL_9decf33a_27_fused_qknorm_rope_kernel_cu_b60982e94cuda3std3__45__cpo7crbeginE,@object
	.size		_ZN58_INTERNAL_9decf33a_27_fused_qknorm_rope_kernel_cu_b60982e94cuda3std3__45__cpo7crbeginE,(_ZN58_INTERNAL_9decf33a_27_fused_qknorm_rope_kernel_cu_b60982e94cuda3std6ranges3__45__cpo4dataE - _ZN58_INTERNAL_9decf33a_27_fused_qknorm_rope_kernel_cu_b60982e94cuda3std3__45__cpo7crbeginE)
_ZN58_INTERNAL_9decf33a_27_fused_qknorm_rope_kernel_cu_b60982e94cuda3std3__45__cpo7crbeginE:
	.zero		1
	.type		_ZN58_INTERNAL_9decf33a_27_fused_qknorm_rope_kernel_cu_b60982e94cuda3std6ranges3__45__cpo4dataE,@object
	.size		_ZN58_INTERNAL_9decf33a_27_fused_qknorm_rope_kernel_cu_b60982e94cuda3std6ranges3__45__cpo4dataE,(_ZN58_INTERNAL_9decf33a_27_fused_qknorm_rope_kernel_cu_b60982e94cuda3std6ranges3__45__cpo5beginE - _ZN58_INTERNAL_9decf33a_27_fused_qknorm_rope_kernel_cu_b60982e94cuda3std6ranges3__45__cpo4dataE)
_ZN58_INTERNAL_9decf33a_27_fused_qknorm_rope_kernel_cu_b60982e94cuda3std6ranges3__45__cpo4dataE:
	.zero		1
	.type		_ZN58_INTERNAL_9decf33a_27_fused_qknorm_rope_kernel_cu_b60982e94cuda3std6ranges3__45__cpo5beginE,@object
	.size		_ZN58_INTERNAL_9decf33a_27_fused_qknorm_rope_kernel_cu_b60982e94cuda3std6ranges3__45__cpo5beginE,(_ZN58_INTERNAL_9decf33a_27_fused_qknorm_rope_kernel_cu_b60982e94cuda3std3__460_GLOBAL__N__9decf33a_27_fused_qknorm_rope_kernel_cu_b60982e96ignoreE - _ZN58_INTERNAL_9decf33a_27_fused_qknorm_rope_kernel_cu_b60982e94cuda3std6ranges3__45__cpo5beginE)
_ZN58_INTERNAL_9decf33a_27_fused_qknorm_rope_kernel_cu_b60982e94cuda3std6ranges3__45__cpo5beginE:
	.zero		1
	.type		_ZN58_INTERNAL_9decf33a_27_fused_qknorm_rope_kernel_cu_b60982e94cuda3std3__460_GLOBAL__N__9decf33a_27_fused_qknorm_rope_kernel_cu_b60982e96ignoreE,@object
	.size		_ZN58_INTERNAL_9decf33a_27_fused_qknorm_rope_kernel_cu_b60982e94cuda3std3__460_GLOBAL__N__9decf33a_27_fused_qknorm_rope_kernel_cu_b60982e96ignoreE,(_ZN58_INTERNAL_9decf33a_27_fused_qknorm_rope_kernel_cu_b60982e94cuda3std6ranges3__45__cpo4sizeE - _ZN58_INTERNAL_9decf33a_27_fused_qknorm_rope_kernel_cu_b60982e94cuda3std3__460_GLOBAL__N__9decf33a_27_fused_qknorm_rope_kernel_cu_b60982e96ignoreE)
_ZN58_INTERNAL_9decf33a_27_fused_qknorm_rope_kernel_cu_b60982e94cuda3std3__460_GLOBAL__N__9decf33a_27_fused_qknorm_rope_kernel_cu_b60982e96ignoreE:
	.zero		1
	.type		_ZN58_INTERNAL_9decf33a_27_fused_qknorm_rope_kernel_cu_b60982e94cuda3std6ranges3__45__cpo4sizeE,@object
	.size		_ZN58_INTERNAL_9decf33a_27_fused_qknorm_rope_kernel_cu_b60982e94cuda3std6ranges3__45__cpo4sizeE,(_ZN58_INTERNAL_9decf33a_27_fused_qknorm_rope_kernel_cu_b60982e94cuda3std3__45__cpo5beginE - _ZN58_INTERNAL_9decf33a_27_fused_qknorm_rope_kernel_cu_b60982e94cuda3std6ranges3__45__cpo4sizeE)
_ZN58_INTERNAL_9decf33a_27_fused_qknorm_rope_kernel_cu_b60982e94cuda3std6ranges3__45__cpo4sizeE:
	.zero		1
	.type		_ZN58_INTERNAL_9decf33a_27_fused_qknorm_rope_kernel_cu_b60982e94cuda3std3__45__cpo5beginE,@object
	.size		_ZN58_INTERNAL_9decf33a_27_fused_qknorm_rope_kernel_cu_b60982e94cuda3std3__45__cpo5beginE,(_ZN58_INTERNAL_9decf33a_27_fused_qknorm_rope_kernel_cu_b60982e94cuda3std6ranges3__45__cpo6cbeginE - _ZN58_INTERNAL_9decf33a_27_fused_qknorm_rope_kernel_cu_b60982e94cuda3std3__45__cpo5beginE)
_ZN58_INTERNAL_9decf33a_27_fused_qknorm_rope_kernel_cu_b60982e94cuda3std3__45__cpo5beginE:
	.zero		1
	.type		_ZN58_INTERNAL_9decf33a_27_fused_qknorm_rope_kernel_cu_b60982e94cuda3std6ranges3__45__cpo6cbeginE,@object
	.size		_ZN58_INTERNAL_9decf33a_27_fused_qknorm_rope_kernel_cu_b60982e94cuda3std6ranges3__45__cpo6cbeginE,(_ZN58_INTERNAL_9decf33a_27_fused_qknorm_rope_kernel_cu_b60982e94cuda3std3__45__cpo6rbeginE - _ZN58_INTERNAL_9decf33a_27_fused_qknorm_rope_kernel_cu_b60982e94cuda3std6ranges3__45__cpo6cbeginE)
_ZN58_INTERNAL_9decf33a_27_fused_qknorm_rope_kernel_cu_b60982e94cuda3std6ranges3__45__cpo6cbeginE:
	.zero		1
	.type		_ZN58_INTERNAL_9decf33a_27_fused_qknorm_rope_kernel_cu_b60982e94cuda3std3__45__cpo6rbeginE,@object
	.size		_ZN58_INTERNAL_9decf33a_27_fused_qknorm_rope_kernel_cu_b60982e94cuda3std3__45__cpo6rbeginE,(_ZN58_INTERNAL_9decf33a_27_fused_qknorm_rope_kernel_cu_b60982e94cuda3std6ranges3__45__cpo4nextE - _ZN58_INTERNAL_9decf33a_27_fused_qknorm_rope_kernel_cu_b60982e94cuda3std3__45__cpo6rbeginE)
_ZN58_INTERNAL_9decf33a_27_fused_qknorm_rope_kernel_cu_b60982e94cuda3std3__45__cpo6rbeginE:
	.zero		1
	.type		_ZN58_INTERNAL_9decf33a_27_fused_qknorm_rope_kernel_cu_b60982e94cuda3std6ranges3__45__cpo4nextE,@object
	.size		_ZN58_INTERNAL_9decf33a_27_fused_qknorm_rope_kernel_cu_b60982e94cuda3std6ranges3__45__cpo4nextE,(_ZN58_INTERNAL_9decf33a_27_fused_qknorm_rope_kernel_cu_b60982e94cuda3std6ranges3__45__cpo4swapE - _ZN58_INTERNAL_9decf33a_27_fused_qknorm_rope_kernel_cu_b60982e94cuda3std6ranges3__45__cpo4nextE)
_ZN58_INTERNAL_9decf33a_27_fused_qknorm_rope_kernel_cu_b60982e94cuda3std6ranges3__45__cpo4nextE:
	.zero		1
	.type		_ZN58_INTERNAL_9decf33a_27_fused_qknorm_rope_kernel_cu_b60982e94cuda3std6ranges3__45__cpo4swapE,@object
	.size		_ZN58_INTERNAL_9decf33a_27_fused_qknorm_rope_kernel_cu_b60982e94cuda3std6ranges3__45__cpo4swapE,(_ZN58_INTERNAL_9decf33a_27_fused_qknorm_rope_kernel_cu_b60982e94cuda3std3__420unreachable_sentinelE - _ZN58_INTERNAL_9decf33a_27_fused_qknorm_rope_kernel_cu_b60982e94cuda3std6ranges3__45__cpo4swapE)
_ZN58_INTERNAL_9decf33a_27_fused_qknorm_rope_kernel_cu_b60982e94cuda3std6ranges3__45__cpo4swapE:
	.zero		1
	.type		_ZN58_INTERNAL_9decf33a_27_fused_qknorm_rope_kernel_cu_b60982e94cuda3std3__420unreachable_sentinelE,@object
	.size		_ZN58_INTERNAL_9decf33a_27_fused_qknorm_rope_kernel_cu_b60982e94cuda3std3__420unreachable_sentinelE,(_ZN58_INTERNAL_9decf33a_27_fused_qknorm_rope_kernel_cu_b60982e96thrust23THRUST_300001_SM_800_NS6system6detail10sequential3seqE - _ZN58_INTERNAL_9decf33a_27_fused_qknorm_rope_kernel_cu_b60982e94cuda3std3__420unreachable_sentinelE)
_ZN58_INTERNAL_9decf33a_27_fused_qknorm_rope_kernel_cu_b60982e94cuda3std3__420unreachable_sentinelE:
	.zero		1
	.type		_ZN58_INTERNAL_9decf33a_27_fused_qknorm_rope_kernel_cu_b60982e96thrust23THRUST_300001_SM_800_NS6system6detail10sequential3seqE,@object
	.size		_ZN58_INTERNAL_9decf33a_27_fused_qknorm_rope_kernel_cu_b60982e96thrust23THRUST_300001_SM_800_NS6system6detail10sequential3seqE,(_ZN58_INTERNAL_9decf33a_27_fused_qknorm_rope_kernel_cu_b60982e94cuda3std3__45__cpo4cendE - _ZN58_INTERNAL_9decf33a_27_fused_qknorm_rope_kernel_cu_b60982e96thrust23THRUST_300001_SM_800_NS6system6detail10sequential3seqE)
_ZN58_INTERNAL_9decf33a_27_fused_qknorm_rope_kernel_cu_b60982e96thrust23THRUST_300001_SM_800_NS6system6detail10sequential3seqE:
	.zero		1
	.type		_ZN58_INTERNAL_9decf33a_27_fused_qknorm_rope_kernel_cu_b60982e94cuda3std3__45__cpo4cendE,@object
	.size		_ZN58_INTERNAL_9decf33a_27_fused_qknorm_rope_kernel_cu_b60982e94cuda3std3__45__cpo4cendE,(_ZN58_INTERNAL_9decf33a_27_fused_qknorm_rope_kernel_cu_b60982e94cuda3std6ranges3__45__cpo9iter_swapE - _ZN58_INTERNAL_9decf33a_27_fused_qknorm_rope_kernel_cu_b60982e94cuda3std3__45__cpo4cendE)
_ZN58_INTERNAL_9decf33a_27_fused_qknorm_rope_kernel_cu_b60982e94cuda3std3__45__cpo4cendE:
	.zero		1
	.type		_ZN58_INTERNAL_9decf33a_27_fused_qknorm_rope_kernel_cu_b60982e94cuda3std6ranges3__45__cpo9iter_swapE,@object
	.size		_ZN58_INTERNAL_9decf33a_27_fused_qknorm_rope_kernel_cu_b60982e94cuda3std6ranges3__45__cpo9iter_swapE,(_ZN58_INTERNAL_9decf33a_27_fused_qknorm_rope_kernel_cu_b60982e94cuda3std3__45__cpo5crendE - _ZN58_INTERNAL_9decf33a_27_fused_qknorm_rope_kernel_cu_b60982e94cuda3std6ranges3__45__cpo9iter_swapE)
_ZN58_INTERNAL_9decf33a_27_fused_qknorm_rope_kernel_cu_b60982e94cuda3std6ranges3__45__cpo9iter_swapE:
	.zero		1
	.type		_ZN58_INTERNAL_9decf33a_27_fused_qknorm_rope_kernel_cu_b60982e94cuda3std3__45__cpo5crendE,@object
	.size		_ZN58_INTERNAL_9decf33a_27_fused_qknorm_rope_kernel_cu_b60982e94cuda3std3__45__cpo5crendE,(_ZN58_INTERNAL_9decf33a_27_fused_qknorm_rope_kernel_cu_b60982e94cuda3std6ranges3__45__cpo5cdataE - _ZN58_INTERNAL_9decf33a_27_fused_qknorm_rope_kernel_cu_b60982e94cuda3std3__45__cpo5crendE)
_ZN58_INTERNAL_9decf33a_27_fused_qknorm_rope_kernel_cu_b60982e94cuda3std3__45__cpo5crendE:
	.zero		1
	.type		_ZN58_INTERNAL_9decf33a_27_fused_qknorm_rope_kernel_cu_b60982e94cuda3std6ranges3__45__cpo5cdataE,@object
	.size		_ZN58_INTERNAL_9decf33a_27_fused_qknorm_rope_kernel_cu_b60982e94cuda3std6ranges3__45__cpo5cdataE,(_ZN58_INTERNAL_9decf33a_27_fused_qknorm_rope_kernel_cu_b60982e94cuda3std6ranges3__45__cpo3endE - _ZN58_INTERNAL_9decf33a_27_fused_qknorm_rope_kernel_cu_b60982e94cuda3std6ranges3__45__cpo5cdataE)
_ZN58_INTERNAL_9decf33a_27_fused_qknorm_rope_kernel_cu_b60982e94cuda3std6ranges3__45__cpo5cdataE:
	.zero		1
	.type		_ZN58_INTERNAL_9decf33a_27_fused_qknorm_rope_kernel_cu_b60982e94cuda3std6ranges3__45__cpo3endE,@object
	.size		_ZN58_INTERNAL_9decf33a_27_fused_qknorm_rope_kernel_cu_b60982e94cuda3std6ranges3__45__cpo3endE,(_ZN58_INTERNAL_9decf33a_27_fused_qknorm_rope_kernel_cu_b60982e94cuda3std3__419piecewise_constructE - _ZN58_INTERNAL_9decf33a_27_fused_qknorm_rope_kernel_cu_b60982e94cuda3std6ranges3__45__cpo3endE)
_ZN58_INTERNAL_9decf33a_27_fused_qknorm_rope_kernel_cu_b60982e94cuda3std6ranges3__45__cpo3endE:
	.zero		1
	.type		_ZN58_INTERNAL_9decf33a_27_fused_qknorm_rope_kernel_cu_b60982e94cuda3std3__419piecewise_constructE,@object
	.size		_ZN58_INTERNAL_9decf33a_27_fused_qknorm_rope_kernel_cu_b60982e94cuda3std3__419piecewise_constructE,(_ZN58_INTERNAL_9decf33a_27_fused_qknorm_rope_kernel_cu_b60982e94cuda3std6ranges3__45__cpo5ssizeE - _ZN58_INTERNAL_9decf33a_27_fused_qknorm_rope_kernel_cu_b60982e94cuda3std3__419piecewise_constructE)
_ZN58_INTERNAL_9decf33a_27_fused_qknorm_rope_kernel_cu_b60982e94cuda3std3__419piecewise_constructE:
	.zero		1
	.type		_ZN58_INTERNAL_9decf33a_27_fused_qknorm_rope_kernel_cu_b60982e94cuda3std6ranges3__45__cpo5ssizeE,@object
	.size		_ZN58_INTERNAL_9decf33a_27_fused_qknorm_rope_kernel_cu_b60982e94cuda3std6ranges3__45__cpo5ssizeE,(_ZN58_INTERNAL_9decf33a_27_fused_qknorm_rope_kernel_cu_b60982e94cuda3std3__45__cpo3endE - _ZN58_INTERNAL_9decf33a_27_fused_qknorm_rope_kernel_cu_b60982e94cuda3std6ranges3__45__cpo5ssizeE)
_ZN58_INTERNAL_9decf33a_27_fused_qknorm_rope_kernel_cu_b60982e94cuda3std6ranges3__45__cpo5ssizeE:
	.zero		1
	.type		_ZN58_INTERNAL_9decf33a_27_fused_qknorm_rope_kernel_cu_b60982e94cuda3std3__45__cpo3endE,@object
	.size		_ZN58_INTERNAL_9decf33a_27_fused_qknorm_rope_kernel_cu_b60982e94cuda3std3__45__cpo3endE,(_ZN58_INTERNAL_9decf33a_27_fused_qknorm_rope_kernel_cu_b60982e94cuda3std6ranges3__45__cpo4cendE - _ZN58_INTERNAL_9decf33a_27_fused_qknorm_rope_kernel_cu_b60982e94cuda3std3__45__cpo3endE)
_ZN58_INTERNAL_9decf33a_27_fused_qknorm_rope_kernel_cu_b60982e94cuda3std3__45__cpo3endE:
	.zero		1
	.type		_ZN58_INTERNAL_9decf33a_27_fused_qknorm_rope_kernel_cu_b60982e94cuda3std6ranges3__45__cpo4cendE,@object
	.size		_ZN58_INTERNAL_9decf33a_27_fused_qknorm_rope_kernel_cu_b60982e94cuda3std6ranges3__45__cpo4cendE,(_ZN58_INTERNAL_9decf33a_27_fused_qknorm_rope_kernel_cu_b60982e94cuda3std3__45__cpo4rendE - _ZN58_INTERNAL_9decf33a_27_fused_qknorm_rope_kernel_cu_b60982e94cuda3std6ranges3__45__cpo4cendE)
_ZN58_INTERNAL_9decf33a_27_fused_qknorm_rope_kernel_cu_b60982e94cuda3std6ranges3__45__cpo4cendE:
	.zero		1
	.type		_ZN58_INTERNAL_9decf33a_27_fused_qknorm_rope_kernel_cu_b60982e94cuda3std3__45__cpo4rendE,@object
	.size		_ZN58_INTERNAL_9decf33a_27_fused_qknorm_rope_kernel_cu_b60982e94cuda3std3__45__cpo4rendE,(_ZN58_INTERNAL_9decf33a_27_fused_qknorm_rope_kernel_cu_b60982e94cuda3std6ranges3__45__cpo4prevE - _ZN58_INTERNAL_9decf33a_27_fused_qknorm_rope_kernel_cu_b60982e94cuda3std3__45__cpo4rendE)
_ZN58_INTERNAL_9decf33a_27_fused_qknorm_rope_kernel_cu_b60982e94cuda3std3__45__cpo4rendE:
	.zero		1
	.type		_ZN58_INTERNAL_9decf33a_27_fused_qknorm_rope_kernel_cu_b60982e94cuda3std6ranges3__45__cpo4prevE,@object
	.size		_ZN58_INTERNAL_9decf33a_27_fused_qknorm_rope_kernel_cu_b60982e94cuda3std6ranges3__45__cpo4prevE,(_ZN58_INTERNAL_9decf33a_27_fused_qknorm_rope_kernel_cu_b60982e94cuda3std6ranges3__45__cpo9iter_moveE - _ZN58_INTERNAL_9decf33a_27_fused_qknorm_rope_kernel_cu_b60982e94cuda3std6ranges3__45__cpo4prevE)
_ZN58_INTERNAL_9decf33a_27_fused_qknorm_rope_kernel_cu_b60982e94cuda3std6ranges3__45__cpo4prevE:
	.zero		1
	.type		_ZN58_INTERNAL_9decf33a_27_fused_qknorm_rope_kernel_cu_b60982e94cuda3std6ranges3__45__cpo9iter_moveE,@object
	.size		_ZN58_INTERNAL_9decf33a_27_fused_qknorm_rope_kernel_cu_b60982e94cuda3std6ranges3__45__cpo9iter_moveE,(.L_13 - _ZN58_INTERNAL_9decf33a_27_fused_qknorm_rope_kernel_cu_b60982e94cuda3std6ranges3__45__cpo9iter_moveE)
_ZN58_INTERNAL_9decf33a_27_fused_qknorm_rope_kernel_cu_b60982e94cuda3std6ranges3__45__cpo9iter_moveE:
	.zero		1
.L_13:


//--------------------- .nv.shared._ZN12tensorrt_llm7kernels32fusedQKNormRopeKernelNTokenHeadsIN3c108BFloat16ES3_Li256ELb1ELi8EEEvPviiifPKvS6_S6_PKlii --------------------------
	.section	.nv.shared._ZN12tensorrt_llm7kernels32fusedQKNormRopeKernelNTokenHeadsIN3c108BFloat16ES3_Li256ELb1ELi8EEEvPviiifPKvS6_S6_PKlii,"aw",@nobits
	.sectionflags	@""
	.align	16


//--------------------- .nv.shared._ZN12tensorrt_llm7kernels32fusedQKNormRopeKernelNTokenHeadsIN3c108BFloat16ES3_Li128ELb0ELi8EEEvPviiifPKvS6_S6_PKlii --------------------------
	.section	.nv.shared._ZN12tensorrt_llm7kernels32fusedQKNormRopeKernelNTokenHeadsIN3c108BFloat16ES3_Li128ELb0ELi8EEEvPviiifPKvS6_S6_PKlii,"aw",@nobits
	.sectionflags	@""
	.align	16


//--------------------- .nv.shared._ZN12tensorrt_llm7kernels32fusedQKNormRopeKernelNTokenHeadsIN3c108BFloat16ES3_Li128ELb1ELi8EEEvPviiifPKvS6_S6_PKlii --------------------------
	.section	.nv.shared._ZN12tensorrt_llm7kernels32fusedQKNormRopeKernelNTokenHeadsIN3c108BFloat16ES3_Li128ELb1ELi8EEEvPviiifPKvS6_S6_PKlii,"aw",@nobits
	.sectionflags	@""
	.align	16


//--------------------- .nv.shared._ZN12tensorrt_llm7kernels32fusedQKNormRopeKernelNTokenHeadsIN3c108BFloat16ES3_Li64ELb0ELi8EEEvPviiifPKvS6_S6_PKlii --------------------------
	.section	.nv.shared._ZN12tensorrt_llm7kernels32fusedQKNormRopeKernelNTokenHeadsIN3c108BFloat16ES3_Li64ELb0ELi8EEEvPviiifPKvS6_S6_PKlii,"aw",@nobits
	.sectionflags	@""
	.align	16


//--------------------- .nv.shared._ZN12tensorrt_llm7kernels32fusedQKNormRopeKernelNTokenHeadsIN3c108BFloat16ES3_Li64ELb1ELi8EEEvPviiifPKvS6_S6_PKlii --------------------------
	.section	.nv.shared._ZN12tensorrt_llm7kernels32fusedQKNormRopeKernelNTokenHeadsIN3c108BFloat16ES3_Li64ELb1ELi8EEEvPviiifPKvS6_S6_PKlii,"aw",@nobits
	.sectionflags	@""
	.align	16


//--------------------- .nv.shared._ZN12tensorrt_llm7kernels32fusedQKNormRopeKernelNTokenHeadsIN3c108BFloat16ES3_Li256ELb0ELi4EEEvPviiifPKvS6_S6_PKlii --------------------------
	.section	.nv.shared._ZN12tensorrt_llm7kernels32fusedQKNormRopeKernelNTokenHeadsIN3c108BFloat16ES3_Li256ELb0ELi4EEEvPviiifPKvS6_S6_PKlii,"aw",@nobits
	.sectionflags	@""
	.align	16


//--------------------- .nv.shared._ZN12tensorrt_llm7kernels32fusedQKNormRopeKernelNTokenHeadsIN3c108BFloat16ES3_Li256ELb1ELi4EEEvPviiifPKvS6_S6_PKlii --------------------------
	.section	.nv.shared._ZN12tensorrt_llm7kernels32fusedQKNormRopeKernelNTokenHeadsIN3c108BFloat16ES3_Li256ELb1ELi4EEEvPviiifPKvS6_S6_PKlii,"aw",@nobits
	.sectionflags	@""
	.align	16


//--------------------- .nv.shared._ZN12tensorrt_llm7kernels32fusedQKNormRopeKernelNTokenHeadsIN3c108BFloat16ES3_Li128ELb0ELi4EEEvPviiifPKvS6_S6_PKlii --------------------------
	.section	.nv.shared._ZN12tensorrt_llm7kernels32fusedQKNormRopeKernelNTokenHeadsIN3c108BFloat16ES3_Li128ELb0ELi4EEEvPviiifPKvS6_S6_PKlii,"aw",@nobits
	.sectionflags	@""
	.align	16


//--------------------- .nv.shared._ZN12tensorrt_llm7kernels32fusedQKNormRopeKernelNTokenHeadsIN3c108BFloat16ES3_Li128ELb1ELi4EEEvPviiifPKvS6_S6_PKlii --------------------------
	.section	.nv.shared._ZN12tensorrt_llm7kernels32fusedQKNormRopeKernelNTokenHeadsIN3c108BFloat16ES3_Li128ELb1ELi4EEEvPviiifPKvS6_S6_PKlii,"aw",@nobits
	.sectionflags	@""
	.align	16


//--------------------- .nv.shared._ZN12tensorrt_llm7kernels32fusedQKNormRopeKernelNTokenHeadsIN3c108BFloat16ES3_Li64ELb0ELi4EEEvPviiifPKvS6_S6_PKlii --------------------------
	.section	.nv.shared._ZN12tensorrt_llm7kernels32fusedQKNormRopeKernelNTokenHeadsIN3c108BFloat16ES3_Li64ELb0ELi4EEEvPviiifPKvS6_S6_PKlii,"aw",@nobits
	.sectionflags	@""
	.align	16


//--------------------- .nv.shared._ZN12tensorrt_llm7kernels32fusedQKNormRopeKernelNTokenHeadsIN3c108BFloat16ES3_Li64ELb1ELi4EEEvPviiifPKvS6_S6_PKlii --------------------------
	.section	.nv.shared._ZN12tensorrt_llm7kernels32fusedQKNormRopeKernelNTokenHeadsIN3c108BFloat16ES3_Li64ELb1ELi4EEEvPviiifPKvS6_S6_PKlii,"aw",@nobits
	.sectionflags	@""
	.align	16


//--------------------- .nv.shared._ZN12tensorrt_llm7kernels32fusedQKNormRopeKernelNTokenHeadsIN3c108BFloat16ES3_Li256ELb0ELi2EEEvPviiifPKvS6_S6_PKlii --------------------------
	.section	.nv.shared._ZN12tensorrt_llm7kernels32fusedQKNormRopeKernelNTokenHeadsIN3c108BFloat16ES3_Li256ELb0ELi2EEEvPviiifPKvS6_S6_PKlii,"aw",@nobits
	.sectionflags	@""
	.align	16


//--------------------- .nv.shared._ZN12tensorrt_llm7kernels32fusedQKNormRopeKernelNTokenHeadsIN3c108BFloat16ES3_Li256ELb1ELi2EEEvPviiifPKvS6_S6_PKlii --------------------------
	.section	.nv.shared._ZN12tensorrt_llm7kernels32fusedQKNormRopeKernelNTokenHeadsIN3c108BFloat16ES3_Li256ELb1ELi2EEEvPviiifPKvS6_S6_PKlii,"aw",@nobits
	.sectionflags	@""
	.align	16


//--------------------- .nv.shared._ZN12tensorrt_llm7kernels32fusedQKNormRopeKernelNTokenHeadsIN3c108BFloat16ES3_Li128ELb0ELi2EEEvPviiifPKvS6_S6_PKlii --------------------------
	.section	.nv.shared._ZN12tensorrt_llm7kernels32fusedQKNormRopeKernelNTokenHeadsIN3c108BFloat16ES3_Li128ELb0ELi2EEEvPviiifPKvS6_S6_PKlii,"aw",@nobits
	.sectionflags	@""
	.align	16


//--------------------- .nv.shared._ZN12tensorrt_llm7kernels32fusedQKNormRopeKernelNTokenHeadsIN3c108BFloat16ES3_Li128ELb1ELi2EEEvPviiifPKvS6_S6_PKlii --------------------------
	.section	.nv.shared._ZN12tensorrt_llm7kernels32fusedQKNormRopeKernelNTokenHeadsIN3c108BFloat16ES3_Li128ELb1ELi2EEEvPviiifPKvS6_S6_PKlii,"aw",@nobits
	.sectionflags	@""
	.align	16


//--------------------- .nv.shared._ZN12tensorrt_llm7kernels32fusedQKNormRopeKernelNTokenHeadsIN3c108BFloat16ES3_Li64ELb0ELi2EEEvPviiifPKvS6_S6_PKlii --------------------------
	.section	.nv.shared._ZN12tensorrt_llm7kernels32fusedQKNormRopeKernelNTokenHeadsIN3c108BFloat16ES3_Li64ELb0ELi2EEEvPviiifPKvS6_S6_PKlii,"aw",@nobits
	.sectionflags	@""
	.align	16


//--------------------- .nv.shared._ZN12tensorrt_llm7kernels32fusedQKNormRopeKernelNTokenHeadsIN3c108BFloat16ES3_Li64ELb1ELi2EEEvPviiifPKvS6_S6_PKlii --------------------------
	.section	.nv.shared._ZN12tensorrt_llm7kernels32fusedQKNormRopeKernelNTokenHeadsIN3c108BFloat16ES3_Li64ELb1ELi2EEEvPviiifPKvS6_S6_PKlii,"aw",@nobits
	.sectionflags	@""
	.align	16


//--------------------- .nv.shared._ZN12tensorrt_llm7kernels21fusedQKNormRopeKernelIN3c108BFloat16ES3_Li256ELb0EEEvPviiifPKvS6_S6_PKlii --------------------------
	.section	.nv.shared._ZN12tensorrt_llm7kernels21fusedQKNormRopeKernelIN3c108BFloat16ES3_Li256ELb0EEEvPviiifPKvS6_S6_PKlii,"aw",@nobits
	.sectionflags	@""
	.align	16


//--------------------- .nv.shared._ZN12tensorrt_llm7kernels21fusedQKNormRopeKernelIN3c108BFloat16ES3_Li256ELb1EEEvPviiifPKvS6_S6_PKlii --------------------------
	.section	.nv.shared._ZN12tensorrt_llm7kernels21fusedQKNormRopeKernelIN3c108BFloat16ES3_Li256ELb1EEEvPviiifPKvS6_S6_PKlii,"aw",@nobits
	.sectionflags	@""
	.align	16


//--------------------- .nv.shared._ZN12tensorrt_llm7kernels21fusedQKNormRopeKernelIN3c108BFloat16ES3_Li128ELb0EEEvPviiifPKvS6_S6_PKlii --------------------------
	.section	.nv.shared._ZN12tensorrt_llm7kernels21fusedQKNormRopeKernelIN3c108BFloat16ES3_Li128ELb0EEEvPviiifPKvS6_S6_PKlii,"aw",@nobits
	.sectionflags	@""
	.align	16


//--------------------- .nv.shared._ZN12tensorrt_llm7kernels21fusedQKNormRopeKernelIN3c108BFloat16ES3_Li128ELb1EEEvPviiifPKvS6_S6_PKlii --------------------------
	.section	.nv.shared._ZN12tensorrt_llm7kernels21fusedQKNormRopeKernelIN3c108BFloat16ES3_Li128ELb1EEEvPviiifPKvS6_S6_PKlii,"aw",@nobits
	.sectionflags	@""
	.align	16


//--------------------- .nv.shared._ZN12tensorrt_llm7kernels21fusedQKNormRopeKernelIN3c108BFloat16ES3_Li64ELb0EEEvPviiifPKvS6_S6_PKlii --------------------------
	.section	.nv.shared._ZN12tensorrt_llm7kernels21fusedQKNormRopeKernelIN3c108BFloat16ES3_Li64ELb0EEEvPviiifPKvS6_S6_PKlii,"aw",@nobits
	.sectionflags	@""
	.align	16


//--------------------- .nv.shared._ZN12tensorrt_llm7kernels21fusedQKNormRopeKernelIN3c108BFloat16ES3_Li64ELb1EEEvPviiifPKvS6_S6_PKlii --------------------------
	.section	.nv.shared._ZN12tensorrt_llm7kernels21fusedQKNormRopeKernelIN3c108BFloat16ES3_Li64ELb1EEEvPviiifPKvS6_S6_PKlii,"aw",@nobits
	.sectionflags	@""
	.align	16


//--------------------- .nv.shared._ZN12tensorrt_llm7kernels32fusedQKNormRopeKernelNTokenHeadsIN3c108BFloat16ENS2_4HalfELi256ELb0ELi8EEEvPviiifPKvS7_S7_PKlii --------------------------
	.section	.nv.shared._ZN12tensorrt_llm7kernels32fusedQKNormRopeKernelNTokenHeadsIN3c108BFloat16ENS2_4HalfELi256ELb0ELi8EEEvPviiifPKvS7_S7_PKlii,"aw",@nobits
	.sectionflags	@""
	.align	16


//--------------------- .nv.shared._ZN12tensorrt_llm7kernels32fusedQKNormRopeKernelNTokenHeadsIN3c108BFloat16ENS2_4HalfELi256ELb1ELi8EEEvPviiifPKvS7_S7_PKlii --------------------------
	.section	.nv.shared._ZN12tensorrt_llm7kernels32fusedQKNormRopeKernelNTokenHeadsIN3c108BFloat16ENS2_4HalfELi256ELb1ELi8EEEvPviiifPKvS7_S7_PKlii,"aw",@nobits
	.sectionflags	@""
	.align	16


//--------------------- .nv.shared._ZN12tensorrt_llm7kernels32fusedQKNormRopeKernelNTokenHeadsIN3c108BFloat16ENS2_4HalfELi128ELb0ELi8EEEvPviiifPKvS7_S7_PKlii --------------------------
	.section	.nv.shared._ZN12tensorrt_llm7kernels32fusedQKNormRopeKernelNTokenHeadsIN3c108BFloat16ENS2_4HalfELi128ELb0ELi8EEEvPviiifPKvS7_S7_PKlii,"aw",@nobits
	.sectionflags	@""
	.align	16


//--------------------- .nv.shared._ZN12tensorrt_llm7kernels32fusedQKNormRopeKernelNTokenHeadsIN3c108BFloat16ENS2_4HalfELi128ELb1ELi8EEEvPviiifPKvS7_S7_PKlii --------------------------
	.section	.nv.shared._ZN12tensorrt_llm7kernels32fusedQKNormRopeKernelNTokenHeadsIN3c108BFloat16ENS2_4HalfELi128ELb1ELi8EEEvPviiifPKvS7_S7_PKlii,"aw",@nobits
	.sectionflags	@""
	.align	16


//--------------------- .nv.shared._ZN12tensorrt_llm7kernels32fusedQKNormRopeKernelNTokenHeadsIN3c108BFloat16ENS2_4HalfELi64ELb0ELi8EEEvPviiifPKvS7_S7_PKlii --------------------------
	.section	.nv.shared._ZN12tensorrt_llm7kernels32fusedQKNormRopeKernelNTokenHeadsIN3c108BFloat16ENS2_4HalfELi64ELb0ELi8EEEvPviiifPKvS7_S7_PKlii,"aw",@nobits
	.sectionflags	@""
	.align	16


//--------------------- .nv.shared._ZN12tensorrt_llm7kernels32fusedQKNormRopeKernelNTokenHeadsIN3c108BFloat16ENS2_4HalfELi64ELb1ELi8EEEvPviiifPKvS7_S7_PKlii --------------------------
	.section	.nv.shared._ZN12tensorrt_llm7kernels32fusedQKNormRopeKernelNTokenHeadsIN3c108BFloat16ENS2_4HalfELi64ELb1ELi8EEEvPviiifPKvS7_S7_PKlii,"aw",@nobits
	.sectionflags	@""
	.align	16


//--------------------- .nv.shared._ZN12tensorrt_llm7kernels32fusedQKNormRopeKernelNTokenHeadsIN3c108BFloat16ENS2_4HalfELi256ELb0ELi4EEEvPviiifPKvS7_S7_PKlii --------------------------
	.section	.nv.shared._ZN12tensorrt_llm7kernels32fusedQKNormRopeKernelNTokenHeadsIN3c108BFloat16ENS2_4HalfELi256ELb0ELi4EEEvPviiifPKvS7_S7_PKlii,"aw",@nobits
	.sectionflags	@""
	.align	16


//--------------------- .nv.shared._ZN12tensorrt_llm7kernels32fusedQKNormRopeKernelNTokenHeadsIN3c108BFloat16ENS2_4HalfELi256ELb1ELi4EEEvPviiifPKvS7_S7_PKlii --------------------------
	.section	.nv.shared._ZN12tensorrt_llm7kernels32fusedQKNormRopeKernelNTokenHeadsIN3c108BFloat16ENS2_4HalfELi256ELb1ELi4EEEvPviiifPKvS7_S7_PKlii,"aw",@nobits
	.sectionflags	@""
	.align	16


//--------------------- .nv.shared._ZN12tensorrt_llm7kernels32fusedQKNormRopeKernelNTokenHeadsIN3c108BFloat16ENS2_4HalfELi128ELb0ELi4EEEvPviiifPKvS7_S7_PKlii --------------------------
	.section	.nv.shared._ZN12tensorrt_llm7kernels32fusedQKNormRopeKernelNTokenHeadsIN3c108BFloat16ENS2_4HalfELi128ELb0ELi4EEEvPviiifPKvS7_S7_PKlii,"aw",@nobits
	.sectionflags	@""
	.align	16


//--------------------- .nv.shared._ZN12tensorrt_llm7kernels32fusedQKNormRopeKernelNTokenHeadsIN3c108BFloat16ENS2_4HalfELi128ELb1ELi4EEEvPviiifPKvS7_S7_PKlii --------------------------
	.section	.nv.shared._ZN12tensorrt_llm7kernels32fusedQKNormRopeKernelNTokenHeadsIN3c108BFloat16ENS2_4HalfELi128ELb1ELi4EEEvPviiifPKvS7_S7_PKlii,"aw",@nobits
	.sectionflags	@""
	.align	16


//--------------------- .nv.shared._ZN12tensorrt_llm7kernels32fusedQKNormRopeKernelNTokenHeadsIN3c108BFloat16ENS2_4HalfELi64ELb0ELi4EEEvPviiifPKvS7_S7_PKlii --------------------------
	.section	.nv.shared._ZN12tensorrt_llm7kernels32fusedQKNormRopeKernelNTokenHeadsIN3c108BFloat16ENS2_4HalfELi64ELb0ELi4EEEvPviiifPKvS7_S7_PKlii,"aw",@nobits
	.sectionflags	@""
	.align	16


//--------------------- .nv.shared._ZN12tensorrt_llm7kernels32fusedQKNormRopeKernelNTokenHeadsIN3c108BFloat16ENS2_4HalfELi64ELb1ELi4EEEvPviiifPKvS7_S7_PKlii --------------------------
	.section	.nv.shared._ZN12tensorrt_llm7kernels32fusedQKNormRopeKernelNTokenHeadsIN3c108BFloat16ENS2_4HalfELi64ELb1ELi4EEEvPviiifPKvS7_S7_PKlii,"aw",@nobits
	.sectionflags	@""
	.align	16


//--------------------- .nv.shared._ZN12tensorrt_llm7kernels32fusedQKNormRopeKernelNTokenHeadsIN3c108BFloat16ENS2_4HalfELi256ELb0ELi2EEEvPviiifPKvS7_S7_PKlii --------------------------
	.section	.nv.shared._ZN12tensorrt_llm7kernels32fusedQKNormRopeKernelNTokenHeadsIN3c108BFloat16ENS2_4HalfELi256ELb0ELi2EEEvPviiifPKvS7_S7_PKlii,"aw",@nobits
	.sectionflags	@""
	.align	16


//--------------------- .nv.shared._ZN12tensorrt_llm7kernels32fusedQKNormRopeKernelNTokenHeadsIN3c108BFloat16ENS2_4HalfELi256ELb1ELi2EEEvPviiifPKvS7_S7_PKlii --------------------------
	.section	.nv.shared._ZN12tensorrt_llm7kernels32fusedQKNormRopeKernelNTokenHeadsIN3c108BFloat16ENS2_4HalfELi256ELb1ELi2EEEvPviiifPKvS7_S7_PKlii,"aw",@nobits
	.sectionflags	@""
	.align	16


//--------------------- .nv.shared._ZN12tensorrt_llm7kernels32fusedQKNormRopeKernelNTokenHeadsIN3c108BFloat16ENS2_4HalfELi128ELb0ELi2EEEvPviiifPKvS7_S7_PKlii --------------------------
	.section	.nv.shared._ZN12tensorrt_llm7kernels32fusedQKNormRopeKernelNTokenHeadsIN3c108BFloat16ENS2_4HalfELi128ELb0ELi2EEEvPviiifPKvS7_S7_PKlii,"aw",@nobits
	.sectionflags	@""
	.align	16


//--------------------- .nv.shared._ZN12tensorrt_llm7kernels32fusedQKNormRopeKernelNTokenHeadsIN3c108BFloat16ENS2_4HalfELi128ELb1ELi2EEEvPviiifPKvS7_S7_PKlii --------------------------
	.section	.nv.shared._ZN12tensorrt_llm7kernels32fusedQKNormRopeKernelNTokenHeadsIN3c108BFloat16ENS2_4HalfELi128ELb1ELi2EEEvPviiifPKvS7_S7_PKlii,"aw",@nobits
	.sectionflags	@""
	.align	16


//--------------------- .nv.shared._ZN12tensorrt_llm7kernels32fusedQKNormRopeKernelNTokenHeadsIN3c108BFloat16ENS2_4HalfELi64ELb0ELi2EEEvPviiifPKvS7_S7_PKlii --------------------------
	.section	.nv.shared._ZN12tensorrt_llm7kernels32fusedQKNormRopeKernelNTokenHeadsIN3c108BFloat16ENS2_4HalfELi64ELb0ELi2EEEvPviiifPKvS7_S7_PKlii,"aw",@nobits
	.sectionflags	@""
	.align	16


//--------------------- .nv.shared._ZN12tensorrt_llm7kernels32fusedQKNormRopeKernelNTokenHeadsIN3c108BFloat16ENS2_4HalfELi64ELb1ELi2EEEvPviiifPKvS7_S7_PKlii --------------------------
	.section	.nv.shared._ZN12tensorrt_llm7kernels32fusedQKNormRopeKernelNTokenHeadsIN3c108BFloat16ENS2_4HalfELi64ELb1ELi2EEEvPviiifPKvS7_S7_PKlii,"aw",@nobits
	.sectionflags	@""
	.align	16


//--------------------- .nv.shared._ZN12tensorrt_llm7kernels21fusedQKNormRopeKernelIN3c108BFloat16ENS2_4HalfELi256ELb0EEEvPviiifPKvS7_S7_PKlii --------------------------
	.section	.nv.shared._ZN12tensorrt_llm7kernels21fusedQKNormRopeKernelIN3c108BFloat16ENS2_4HalfELi256ELb0EEEvPviiifPKvS7_S7_PKlii,"aw",@nobits
	.sectionflags	@""
	.align	16


//--------------------- .nv.shared._ZN12tensorrt_llm7kernels21fusedQKNormRopeKernelIN3c108BFloat16ENS2_4HalfELi256ELb1EEEvPviiifPKvS7_S7_PKlii --------------------------
	.section	.nv.shared._ZN12tensorrt_llm7kernels21fusedQKNormRopeKernelIN3c108BFloat16ENS2_4HalfELi256ELb1EEEvPviiifPKvS7_S7_PKlii,"aw",@nobits
	.sectionflags	@""
	.align	16


//--------------------- .nv.shared._ZN12tensorrt_llm7kernels21fusedQKNormRopeKernelIN3c108BFloat16ENS2_4HalfELi128ELb0EEEvPviiifPKvS7_S7_PKlii --------------------------
	.section	.nv.shared._ZN12tensorrt_llm7kernels21fusedQKNormRopeKernelIN3c108BFloat16ENS2_4HalfELi128ELb0EEEvPviiifPKvS7_S7_PKlii,"aw",@nobits
	.sectionflags	@""
	.align	16


//--------------------- .nv.shared._ZN12tensorrt_llm7kernels21fusedQKNormRopeKernelIN3c108BFloat16ENS2_4HalfELi128ELb1EEEvPviiifPKvS7_S7_PKlii --------------------------
	.section	.nv.shared._ZN12tensorrt_llm7kernels21fusedQKNormRopeKernelIN3c108BFloat16ENS2_4HalfELi128ELb1EEEvPviiifPKvS7_S7_PKlii,"aw",@nobits
	.sectionflags	@""
	.align	16


//--------------------- .nv.shared._ZN12tensorrt_llm7kernels21fusedQKNormRopeKernelIN3c108BFloat16ENS2_4HalfELi64ELb0EEEvPviiifPKvS7_S7_PKlii --------------------------
	.section	.nv.shared._ZN12tensorrt_llm7kernels21fusedQKNormRopeKernelIN3c108BFloat16ENS2_4HalfELi64ELb0EEEvPviiifPKvS7_S7_PKlii,"aw",@nobits
	.sectionflags	@""
	.align	16


//--------------------- .nv.shared._ZN12tensorrt_llm7kernels21fusedQKNormRopeKernelIN3c108BFloat16ENS2_4HalfELi64ELb1EEEvPviiifPKvS7_S7_PKlii --------------------------
	.section	.nv.shared._ZN12tensorrt_llm7kernels21fusedQKNormRopeKernelIN3c108BFloat16ENS2_4HalfELi64ELb1EEEvPviiifPKvS7_S7_PKlii,"aw",@nobits
	.sectionflags	@""
	.align	16


//--------------------- .nv.shared._ZN12tensorrt_llm7kernels32fusedQKNormRopeKernelNTokenHeadsIN3c108BFloat16EfLi256ELb0ELi8EEEvPviiifPKvS6_S6_PKlii --------------------------
	.section	.nv.shared._ZN12tensorrt_llm7kernels32fusedQKNormRopeKernelNTokenHeadsIN3c108BFloat16EfLi256ELb0ELi8EEEvPviiifPKvS6_S6_PKlii,"aw",@nobits
	.sectionflags	@""
	.align	16


//--------------------- .nv.shared._ZN12tensorrt_llm7kernels32fusedQKNormRopeKernelNTokenHeadsIN3c108BFloat16EfLi256ELb1ELi8EEEvPviiifPKvS6_S6_PKlii --------------------------
	.section	.nv.shared._ZN12tensorrt_llm7kernels32fusedQKNormRopeKernelNTokenHeadsIN3c108BFloat16EfLi256ELb1ELi8EEEvPviiifPKvS6_S6_PKlii,"aw",@nobits
	.sectionflags	@""
	.align	16


//--------------------- .nv.shared._ZN12tensorrt_llm7kernels32fusedQKNormRopeKernelNTokenHeadsIN3c108BFloat16EfLi128ELb0ELi8EEEvPviiifPKvS6_S6_PKlii --------------------------
	.section	.nv.shared._ZN12tensorrt_llm7kernels32fusedQKNormRopeKernelNTokenHeadsIN3c108BFloat16EfLi128ELb0ELi8EEEvPviiifPKvS6_S6_PKlii,"aw",@nobits
	.sectionflags	@""
	.align	16


//--------------------- .nv.shared._ZN12tensorrt_llm7kernels32fusedQKNormRopeKernelNTokenHeadsIN3c108BFloat16EfLi128ELb1ELi8EEEvPviiifPKvS6_S6_PKlii --------------------------
	.section	.nv.shared._ZN12tensorrt_llm7kernels32fusedQKNormRopeKernelNTokenHeadsIN3c108BFloat16EfLi128ELb1ELi8EEEvPviiifPKvS6_S6_PKlii,"aw",@nobits
	.sectionflags	@""
	.align	16


//--------------------- .nv.shared._ZN12tensorrt_llm7kernels32fusedQKNormRopeKernelNTokenHeadsIN3c108BFloat16EfLi64ELb0ELi8EEEvPviiifPKvS6_S6_PKlii --------------------------
	.section	.nv.shared._ZN12tensorrt_llm7kernels32fusedQKNormRopeKernelNTokenHeadsIN3c108BFloat16EfLi64ELb0ELi8EEEvPviiifPKvS6_S6_PKlii,"aw",@nobits
	.sectionflags	@""
	.align	16


//--------------------- .nv.shared._ZN12tensorrt_llm7kernels32fusedQKNormRopeKernelNTokenHeadsIN3c108BFloat16EfLi64ELb1ELi8EEEvPviiifPKvS6_S6_PKlii --------------------------
	.section	.nv.shared._ZN12tensorrt_llm7kernels32fusedQKNormRopeKernelNTokenHeadsIN3c108BFloat16EfLi64ELb1ELi8EEEvPviiifPKvS6_S6_PKlii,"aw",@nobits
	.sectionflags	@""
	.align	16


//--------------------- .nv.shared._ZN12tensorrt_llm7kernels32fusedQKNormRopeKernelNTokenHeadsIN3c108BFloat16EfLi256ELb0ELi4EEEvPviiifPKvS6_S6_PKlii --------------------------
	.section	.nv.shared._ZN12tensorrt_llm7kernels32fusedQKNormRopeKernelNTokenHeadsIN3c108BFloat16EfLi256ELb0ELi4EEEvPviiifPKvS6_S6_PKlii,"aw",@nobits
	.sectionflags	@""
	.align	16


//--------------------- .nv.shared._ZN12tensorrt_llm7kernels32fusedQKNormRopeKernelNTokenHeadsIN3c108BFloat16EfLi256ELb1ELi4EEEvPviiifPKvS6_S6_PKlii --------------------------
	.section	.nv.shared._ZN12tensorrt_llm7kernels32fusedQKNormRopeKernelNTokenHeadsIN3c108BFloat16EfLi256ELb1ELi4EEEvPviiifPKvS6_S6_PKlii,"aw",@nobits
	.sectionflags	@""
	.align	16


//--------------------- .nv.shared._ZN12tensorrt_llm7kernels32fusedQKNormRopeKernelNTokenHeadsIN3c108BFloat16EfLi128ELb0ELi4EEEvPviiifPKvS6_S6_PKlii --------------------------
	.section	.nv.shared._ZN12tensorrt_llm7kernels32fusedQKNormRopeKernelNTokenHeadsIN3c108BFloat16EfLi128ELb0ELi4EEEvPviiifPKvS6_S6_PKlii,"aw",@nobits
	.sectionflags	@""
	.align	16


//--------------------- .nv.shared._ZN12tensorrt_llm7kernels32fusedQKNormRopeKernelNTokenHeadsIN3c108BFloat16EfLi128ELb1ELi4EEEvPviiifPKvS6_S6_PKlii --------------------------
	.section	.nv.shared._ZN12tensorrt_llm7kernels32fusedQKNormRopeKernelNTokenHeadsIN3c108BFloat16EfLi128ELb1ELi4EEEvPviiifPKvS6_S6_PKlii,"aw",@nobits
	.sectionflags	@""
	.align	16


//--------------------- .nv.shared._ZN12tensorrt_llm7kernels32fusedQKNormRopeKernelNTokenHeadsIN3c108BFloat16EfLi64ELb0ELi4EEEvPviiifPKvS6_S6_PKlii --------------------------
	.section	.nv.shared._ZN12tensorrt_llm7kernels32fusedQKNormRopeKernelNTokenHeadsIN3c108BFloat16EfLi64ELb0ELi4EEEvPviiifPKvS6_S6_PKlii,"aw",@nobits
	.sectionflags	@""
	.align	16


//--------------------- .nv.shared._ZN12tensorrt_llm7kernels32fusedQKNormRopeKernelNTokenHeadsIN3c108BFloat16EfLi64ELb1ELi4EEEvPviiifPKvS6_S6_PKlii --------------------------
	.section	.nv.shared._ZN12tensorrt_llm7kernels32fusedQKNormRopeKernelNTokenHeadsIN3c108BFloat16EfLi64ELb1ELi4EEEvPviiifPKvS6_S6_PKlii,"aw",@nobits
	.sectionflags	@""
	.align	16


//--------------------- .nv.shared._ZN12tensorrt_llm7kernels32fusedQKNormRopeKernelNTokenHeadsIN3c108BFloat16EfLi256ELb0ELi2EEEvPviiifPKvS6_S6_PKlii --------------------------
	.section	.nv.shared._ZN12tensorrt_llm7kernels32fusedQKNormRopeKernelNTokenHeadsIN3c108BFloat16EfLi256ELb0ELi2EEEvPviiifPKvS6_S6_PKlii,"aw",@nobits
	.sectionflags	@""
	.align	16


//--------------------- .nv.shared._ZN12tensorrt_llm7kernels32fusedQKNormRopeKernelNTokenHeadsIN3c108BFloat16EfLi256ELb1ELi2EEEvPviiifPKvS6_S6_PKlii --------------------------
	.section	.nv.shared._ZN12tensorrt_llm7kernels32fusedQKNormRopeKernelNTokenHeadsIN3c108BFloat16EfLi256ELb1ELi2EEEvPviiifPKvS6_S6_PKlii,"aw",@nobits
	.sectionflags	@""
	.align	16


//--------------------- .nv.shared._ZN12tensorrt_llm7kernels32fusedQKNormRopeKernelNTokenHeadsIN3c108BFloat16EfLi128ELb0ELi2EEEvPviiifPKvS6_S6_PKlii --------------------------
	.section	.nv.shared._ZN12tensorrt_llm7kernels32fusedQKNormRopeKernelNTokenHeadsIN3c108BFloat16EfLi128ELb0ELi2EEEvPviiifPKvS6_S6_PKlii,"aw",@nobits
	.sectionflags	@""
	.align	16


//--------------------- .nv.shared._ZN12tensorrt_llm7kernels32fusedQKNormRopeKernelNTokenHeadsIN3c108BFloat16EfLi128ELb1ELi2EEEvPviiifPKvS6_S6_PKlii --------------------------
	.section	.nv.shared._ZN12tensorrt_llm7kernels32fusedQKNormRopeKernelNTokenHeadsIN3c108BFloat16EfLi128ELb1ELi2EEEvPviiifPKvS6_S6_PKlii,"aw",@nobits
	.sectionflags	@""
	.align	16


//--------------------- .nv.shared._ZN12tensorrt_llm7kernels32fusedQKNormRopeKernelNTokenHeadsIN3c108BFloat16EfLi64ELb0ELi2EEEvPviiifPKvS6_S6_PKlii --------------------------
	.section	.nv.shared._ZN12tensorrt_llm7kernels32fusedQKNormRopeKernelNTokenHeadsIN3c108BFloat16EfLi64ELb0ELi2EEEvPviiifPKvS6_S6_PKlii,"aw",@nobits
	.sectionflags	@""
	.align	16


//--------------------- .nv.shared._ZN12tensorrt_llm7kernels32fusedQKNormRopeKernelNTokenHeadsIN3c108BFloat16EfLi64ELb1ELi2EEEvPviiifPKvS6_S6_PKlii --------------------------
	.section	.nv.shared._ZN12tensorrt_llm7kernels32fusedQKNormRopeKernelNTokenHeadsIN3c108BFloat16EfLi64ELb1ELi2EEEvPviiifPKvS6_S6_PKlii,"aw",@nobits
	.sectionflags	@""
	.align	16


//--------------------- .nv.shared._ZN12tensorrt_llm7kernels21fusedQKNormRopeKernelIN3c108BFloat16EfLi256ELb0EEEvPviiifPKvS6_S6_PKlii --------------------------
	.section	.nv.shared._ZN12tensorrt_llm7kernels21fusedQKNormRopeKernelIN3c108BFloat16EfLi256ELb0EEEvPviiifPKvS6_S6_PKlii,"aw",@nobits
	.sectionflags	@""
	.align	16


//--------------------- .nv.shared._ZN12tensorrt_llm7kernels21fusedQKNormRopeKernelIN3c108BFloat16EfLi256ELb1EEEvPviiifPKvS6_S6_PKlii --------------------------
	.section	.nv.shared._ZN12tensorrt_llm7kernels21fusedQKNormRopeKernelIN3c108BFloat16EfLi256ELb1EEEvPviiifPKvS6_S6_PKlii,"aw",@nobits
	.sectionflags	@""
	.align	16


//--------------------- .nv.shared._ZN12tensorrt_llm7kernels21fusedQKNormRopeKernelIN3c108BFloat16EfLi128ELb0EEEvPviiifPKvS6_S6_PKlii --------------------------
	.section	.nv.shared._ZN12tensorrt_llm7kernels21fusedQKNormRopeKernelIN3c108BFloat16EfLi128ELb0EEEvPviiifPKvS6_S6_PKlii,"aw",@nobits
	.sectionflags	@""
	.align	16


//--------------------- .nv.shared._ZN12tensorrt_llm7kernels21fusedQKNormRopeKernelIN3c108BFloat16EfLi128ELb1EEEvPviiifPKvS6_S6_PKlii --------------------------
	.section	.nv.shared._ZN12tensorrt_llm7kernels21fusedQKNormRopeKernelIN3c108BFloat16EfLi128ELb1EEEvPviiifPKvS6_S6_PKlii,"aw",@nobits
	.sectionflags	@""
	.align	16


//--------------------- .nv.shared._ZN12tensorrt_llm7kernels21fusedQKNormRopeKernelIN3c108BFloat16EfLi64ELb0EEEvPviiifPKvS6_S6_PKlii --------------------------
	.section	.nv.shared._ZN12tensorrt_llm7kernels21fusedQKNormRopeKernelIN3c108BFloat16EfLi64ELb0EEEvPviiifPKvS6_S6_PKlii,"aw",@nobits
	.sectionflags	@""
	.align	16


//--------------------- .nv.shared._ZN12tensorrt_llm7kernels21fusedQKNormRopeKernelIN3c108BFloat16EfLi64ELb1EEEvPviiifPKvS6_S6_PKlii --------------------------
	.section	.nv.shared._ZN12tensorrt_llm7kernels21fusedQKNormRopeKernelIN3c108BFloat16EfLi64ELb1EEEvPviiifPKvS6_S6_PKlii,"aw",@nobits
	.sectionflags	@""
	.align	16


//--------------------- .nv.shared._ZN12tensorrt_llm7kernels32fusedQKNormRopeKernelNTokenHeadsIN3c104HalfENS2_8BFloat16ELi256ELb0ELi8EEEvPviiifPKvS7_S7_PKlii --------------------------
	.section	.nv.shared._ZN12tensorrt_llm7kernels32fusedQKNormRopeKernelNTokenHeadsIN3c104HalfENS2_8BFloat16ELi256ELb0ELi8EEEvPviiifPKvS7_S7_PKlii,"aw",@nobits
	.sectionflags	@""
	.align	16


//--------------------- .nv.shared._ZN12tensorrt_llm7kernels32fusedQKNormRopeKernelNTokenHeadsIN3c104HalfENS2_8BFloat16ELi256ELb1ELi8EEEvPviiifPKvS7_S7_PKlii --------------------------
	.section	.nv.shared._ZN12tensorrt_llm7kernels32fusedQKNormRopeKernelNTokenHeadsIN3c104HalfENS2_8BFloat16ELi256ELb1ELi8EEEvPviiifPKvS7_S7_PKlii,"aw",@nobits
	.sectionflags	@""
	.align	16


//--------------------- .nv.shared._ZN12tensorrt_llm7kernels32fusedQKNormRopeKernelNTokenHeadsIN3c104HalfENS2_8BFloat16ELi128ELb0ELi8EEEvPviiifPKvS7_S7_PKlii --------------------------
	.section	.nv.shared._ZN12tensorrt_llm7kernels32fusedQKNormRopeKernelNTokenHeadsIN3c104HalfENS2_8BFloat16ELi128ELb0ELi8EEEvPviiifPKvS7_S7_PKlii,"aw",@nobits
	.sectionflags	@""
	.align	16


//--------------------- .nv.shared._ZN12tensorrt_llm7kernels32fusedQKNormRopeKernelNTokenHeadsIN3c104HalfENS2_8BFloat16ELi128ELb1ELi8EEEvPviiifPKvS7_S7_PKlii --------------------------
	.section	.nv.shared._ZN12tensorrt_llm7kernels32fusedQKNormRopeKernelNTokenHeadsIN3c104HalfENS2_8BFloat16ELi128ELb1ELi8EEEvPviiifPKvS7_S7_PKlii,"aw",@nobits
	.sectionflags	@""
	.align	16


//--------------------- .nv.shared._ZN12tensorrt_llm7kernels32fusedQKNormRopeKernelNTokenHeadsIN3c104HalfENS2_8BFloat16ELi64ELb0ELi8EEEvPviiifPKvS7_S7_PKlii --------------------------
	.section	.nv.shared._ZN12tensorrt_llm7kernels32fusedQKNormRopeKernelNTokenHeadsIN3c104HalfENS2_8BFloat16ELi64ELb0ELi8EEEvPviiifPKvS7_S7_PKlii,"aw",@nobits
	.sectionflags	@""
	.align	16


//--------------------- .nv.shared._ZN12tensorrt_llm7kernels32fusedQKNormRopeKernelNTokenHeadsIN3c104HalfENS2_8BFloat16ELi64ELb1ELi8EEEvPviiifPKvS7_S7_PKlii --------------------------
	.section	.nv.shared._ZN12tensorrt_llm7kernels32fusedQKNormRopeKernelNTokenHeadsIN3c104HalfENS2_8BFloat16ELi64ELb1ELi8EEEvPviiifPKvS7_S7_PKlii,"aw",@nobits
	.sectionflags	@""
	.align	16


//--------------------- .nv.shared._ZN12tensorrt_llm7kernels32fusedQKNormRopeKernelNTokenHeadsIN3c104HalfENS2_8BFloat16ELi256ELb0ELi4EEEvPviiifPKvS7_S7_PKlii --------------------------
	.section	.nv.shared._ZN12tensorrt_llm7kernels32fusedQKNormRopeKernelNTokenHeadsIN3c104HalfENS2_8BFloat16ELi256ELb0ELi4EEEvPviiifPKvS7_S7_PKlii,"aw",@nobits
	.sectionflags	@""
	.align	16


//--------------------- .nv.shared._ZN12tensorrt_llm7kernels32fusedQKNormRopeKernelNTokenHeadsIN3c104HalfENS2_8BFloat16ELi256ELb1ELi4EEEvPviiifPKvS7_S7_PKlii --------------------------
	.section	.nv.shared._ZN12tensorrt_llm7kernels32fusedQKNormRopeKernelNTokenHeadsIN3c104HalfENS2_8BFloat16ELi256ELb1ELi4EEEvPviiifPKvS7_S7_PKlii,"aw",@nobits
	.sectionflags	@""
	.align	16


//--------------------- .nv.shared._ZN12tensorrt_llm7kernels32fusedQKNormRopeKernelNTokenHeadsIN3c104HalfENS2_8BFloat16ELi128ELb0ELi4EEEvPviiifPKvS7_S7_PKlii --------------------------
	.section	.nv.shared._ZN12tensorrt_llm7kernels32fusedQKNormRopeKernelNTokenHeadsIN3c104HalfENS2_8BFloat16ELi128ELb0ELi4EEEvPviiifPKvS7_S7_PKlii,"aw",@nobits
	.sectionflags	@""
	.align	16


//--------------------- .nv.shared._ZN12tensorrt_llm7kernels32fusedQKNormRopeKernelNTokenHeadsIN3c104HalfENS2_8BFloat16ELi128ELb1ELi4EEEvPviiifPKvS7_S7_PKlii --------------------------
	.section	.nv.shared._ZN12tensorrt_llm7kernels32fusedQKNormRopeKernelNTokenHeadsIN3c104HalfENS2_8BFloat16ELi128ELb1ELi4EEEvPviiifPKvS7_S7_PKlii,"aw",@nobits
	.sectionflags	@""
	.align	16


//--------------------- .nv.shared._ZN12tensorrt_llm7kernels32fusedQKNormRopeKernelNTokenHeadsIN3c104HalfENS2_8BFloat16ELi64ELb0ELi4EEEvPviiifPKvS7_S7_PKlii --------------------------
	.section	.nv.shared._ZN12tensorrt_llm7kernels32fusedQKNormRopeKernelNTokenHeadsIN3c104HalfENS2_8BFloat16ELi64ELb0ELi4EEEvPviiifPKvS7_S7_PKlii,"aw",@nobits
	.sectionflags	@""
	.align	16


//--------------------- .nv.shared._ZN12tensorrt_llm7kernels32fusedQKNormRopeKernelNTokenHeadsIN3c104HalfENS2_8BFloat16ELi64ELb1ELi4EEEvPviiifPKvS7_S7_PKlii --------------------------
	.section	.nv.shared._ZN12tensorrt_llm7kernels32fusedQKNormRopeKernelNTokenHeadsIN3c104HalfENS2_8BFloat16ELi64ELb1ELi4EEEvPviiifPKvS7_S7_PKlii,"aw",@nobits
	.sectionflags	@""
	.align	16


//--------------------- .nv.shared._ZN12tensorrt_llm7kernels32fusedQKNormRopeKernelNTokenHeadsIN3c104HalfENS2_8BFloat16ELi256ELb0ELi2EEEvPviiifPKvS7_S7_PKlii --------------------------
	.section	.nv.shared._ZN12tensorrt_llm7kernels32fusedQKNormRopeKernelNTokenHeadsIN3c104HalfENS2_8BFloat16ELi256ELb0ELi2EEEvPviiifPKvS7_S7_PKlii,"aw",@nobits
	.sectionflags	@""
	.align	16


//--------------------- .nv.shared._ZN12tensorrt_llm7kernels32fusedQKNormRopeKernelNTokenHeadsIN3c104HalfENS2_8BFloat16ELi256ELb1ELi2EEEvPviiifPKvS7_S7_PKlii --------------------------
	.section	.nv.shared._ZN12tensorrt_llm7kernels32fusedQKNormRopeKernelNTokenHeadsIN3c104HalfENS2_8BFloat16ELi256ELb1ELi2EEEvPviiifPKvS7_S7_PKlii,"aw",@nobits
	.sectionflags	@""
	.align	16


//--------------------- .nv.shared._ZN12tensorrt_llm7kernels32fusedQKNormRopeKernelNTokenHeadsIN3c104HalfENS2_8BFloat16ELi128ELb0ELi2EEEvPviiifPKvS7_S7_PKlii --------------------------
	.section	.nv.shared._ZN12tensorrt_llm7kernels32fusedQKNormRopeKernelNTokenHeadsIN3c104HalfENS2_8BFloat16ELi128ELb0ELi2EEEvPviiifPKvS7_S7_PKlii,"aw",@nobits
	.sectionflags	@""
	.align	16


//--------------------- .nv.shared._ZN12tensorrt_llm7kernels32fusedQKNormRopeKernelNTokenHeadsIN3c104HalfENS2_8BFloat16ELi128ELb1ELi2EEEvPviiifPKvS7_S7_PKlii --------------------------
	.section	.nv.shared._ZN12tensorrt_llm7kernels32fusedQKNormRopeKernelNTokenHeadsIN3c104HalfENS2_8BFloat16ELi128ELb1ELi2EEEvPviiifPKvS7_S7_PKlii,"aw",@nobits
	.sectionflags	@""
	.align	16


//--------------------- .nv.shared._ZN12tensorrt_llm7kernels32fusedQKNormRopeKernelNTokenHeadsIN3c104HalfENS2_8BFloat16ELi64ELb0ELi2EEEvPviiifPKvS7_S7_PKlii --------------------------
	.section	.nv.shared._ZN12tensorrt_llm7kernels32fusedQKNormRopeKernelNTokenHeadsIN3c104HalfENS2_8BFloat16ELi64ELb0ELi2EEEvPviiifPKvS7_S7_PKlii,"aw",@nobits
	.sectionflags	@""
	.align	16


//--------------------- .nv.shared._ZN12tensorrt_llm7kernels32fusedQKNormRopeKernelNTokenHeadsIN3c104HalfENS2_8BFloat16ELi64ELb1ELi2EEEvPviiifPKvS7_S7_PKlii --------------------------
	.section	.nv.shared._ZN12tensorrt_llm7kernels32fusedQKNormRopeKernelNTokenHeadsIN3c104HalfENS2_8BFloat16ELi64ELb1ELi2EEEvPviiifPKvS7_S7_PKlii,"aw",@nobits
	.sectionflags	@""
	.align	16


//--------------------- .nv.shared._ZN12tensorrt_llm7kernels21fusedQKNormRopeKernelIN3c104HalfENS2_8BFloat16ELi256ELb0EEEvPviiifPKvS7_S7_PKlii --------------------------
	.section	.nv.shared._ZN12tensorrt_llm7kernels21fusedQKNormRopeKernelIN3c104HalfENS2_8BFloat16ELi256ELb0EEEvPviiifPKvS7_S7_PKlii,"aw",@nobits
	.sectionflags	@""
	.align	16


//--------------------- .nv.shared._ZN12tensorrt_llm7kernels21fusedQKNormRopeKernelIN3c104HalfENS2_8BFloat16ELi256ELb1EEEvPviiifPKvS7_S7_PKlii --------------------------
	.section	.nv.shared._ZN12tensorrt_llm7kernels21fusedQKNormRopeKernelIN3c104HalfENS2_8BFloat16ELi256ELb1EEEvPviiifPKvS7_S7_PKlii,"aw",@nobits
	.sectionflags	@""
	.align	16


//--------------------- .nv.shared._ZN12tensorrt_llm7kernels21fusedQKNormRopeKernelIN3c104HalfENS2_8BFloat16ELi128ELb0EEEvPviiifPKvS7_S7_PKlii --------------------------
	.section	.nv.shared._ZN12tensorrt_llm7kernels21fusedQKNormRopeKernelIN3c104HalfENS2_8BFloat16ELi128ELb0EEEvPviiifPKvS7_S7_PKlii,"aw",@nobits
	.sectionflags	@""
	.align	16


//--------------------- .nv.shared._ZN12tensorrt_llm7kernels21fusedQKNormRopeKernelIN3c104HalfENS2_8BFloat16ELi128ELb1EEEvPviiifPKvS7_S7_PKlii --------------------------
	.section	.nv.shared._ZN12tensorrt_llm7kernels21fusedQKNormRopeKernelIN3c104HalfENS2_8BFloat16ELi128ELb1EEEvPviiifPKvS7_S7_PKlii,"aw",@nobits
	.sectionflags	@""
	.align	16


//--------------------- .nv.shared._ZN12tensorrt_llm7kernels21fusedQKNormRopeKernelIN3c104HalfENS2_8BFloat16ELi64ELb0EEEvPviiifPKvS7_S7_PKlii --------------------------
	.section	.nv.shared._ZN12tensorrt_llm7kernels21fusedQKNormRopeKernelIN3c104HalfENS2_8BFloat16ELi64ELb0EEEvPviiifPKvS7_S7_PKlii,"aw",@nobits
	.sectionflags	@""
	.align	16


//--------------------- .nv.shared._ZN12tensorrt_llm7kernels21fusedQKNormRopeKernelIN3c104HalfENS2_8BFloat16ELi64ELb1EEEvPviiifPKvS7_S7_PKlii --------------------------
	.section	.nv.shared._ZN12tensorrt_llm7kernels21fusedQKNormRopeKernelIN3c104HalfENS2_8BFloat16ELi64ELb1EEEvPviiifPKvS7_S7_PKlii,"aw",@nobits
	.sectionflags	@""
	.align	16


//--------------------- .nv.shared._ZN12tensorrt_llm7kernels32fusedQKNormRopeKernelNTokenHeadsIN3c104HalfES3_Li256ELb0ELi8EEEvPviiifPKvS6_S6_PKlii --------------------------
	.section	.nv.shared._ZN12tensorrt_llm7kernels32fusedQKNormRopeKernelNTokenHeadsIN3c104HalfES3_Li256ELb0ELi8EEEvPviiifPKvS6_S6_PKlii,"aw",@nobits
	.sectionflags	@""
	.align	16


//--------------------- .nv.shared._ZN12tensorrt_llm7kernels32fusedQKNormRopeKernelNTokenHeadsIN3c104HalfES3_Li256ELb1ELi8EEEvPviiifPKvS6_S6_PKlii --------------------------
	.section	.nv.shared._ZN12tensorrt_llm7kernels32fusedQKNormRopeKernelNTokenHeadsIN3c104HalfES3_Li256ELb1ELi8EEEvPviiifPKvS6_S6_PKlii,"aw",@nobits
	.sectionflags	@""
	.align	16


//--------------------- .nv.shared._ZN12tensorrt_llm7kernels32fusedQKNormRopeKernelNTokenHeadsIN3c104HalfES3_Li128ELb0ELi8EEEvPviiifPKvS6_S6_PKlii --------------------------
	.section	.nv.shared._ZN12tensorrt_llm7kernels32fusedQKNormRopeKernelNTokenHeadsIN3c104HalfES3_Li128ELb0ELi8EEEvPviiifPKvS6_S6_PKlii,"aw",@nobits
	.sectionflags	@""
	.align	16


//--------------------- .nv.shared._ZN12tensorrt_llm7kernels32fusedQKNormRopeKernelNTokenHeadsIN3c104HalfES3_Li128ELb1ELi8EEEvPviiifPKvS6_S6_PKlii --------------------------
	.section	.nv.shared._ZN12tensorrt_llm7kernels32fusedQKNormRopeKernelNTokenHeadsIN3c104HalfES3_Li128ELb1ELi8EEEvPviiifPKvS6_S6_PKlii,"aw",@nobits
	.sectionflags	@""
	.align	16


//--------------------- .nv.shared._ZN12tensorrt_llm7kernels32fusedQKNormRopeKernelNTokenHeadsIN3c104HalfES3_Li64ELb0ELi8EEEvPviiifPKvS6_S6_PKlii --------------------------
	.section	.nv.shared._ZN12tensorrt_llm7kernels32fusedQKNormRopeKernelNTokenHeadsIN3c104HalfES3_Li64ELb0ELi8EEEvPviiifPKvS6_S6_PKlii,"aw",@nobits
	.sectionflags	@""
	.align	16


//--------------------- .nv.shared._ZN12tensorrt_llm7kernels32fusedQKNormRopeKernelNTokenHeadsIN3c104HalfES3_Li64ELb1ELi8EEEvPviiifPKvS6_S6_PKlii --------------------------
	.section	.nv.shared._ZN12tensorrt_llm7kernels32fusedQKNormRopeKernelNTokenHeadsIN3c104HalfES3_Li64ELb1ELi8EEEvPviiifPKvS6_S6_PKlii,"aw",@nobits
	.sectionflags	@""
	.align	16


//--------------------- .nv.shared._ZN12tensorrt_llm7kernels32fusedQKNormRopeKernelNTokenHeadsIN3c104HalfES3_Li256ELb0ELi4EEEvPviiifPKvS6_S6_PKlii --------------------------
	.section	.nv.shared._ZN12tensorrt_llm7kernels32fusedQKNormRopeKernelNTokenHeadsIN3c104HalfES3_Li256ELb0ELi4EEEvPviiifPKvS6_S6_PKlii,"aw",@nobits
	.sectionflags	@""
	.align	16


//--------------------- .nv.shared._ZN12tensorrt_llm7kernels32fusedQKNormRopeKernelNTokenHeadsIN3c104HalfES3_Li256ELb1ELi4EEEvPviiifPKvS6_S6_PKlii --------------------------
	.section	.nv.shared._ZN12tensorrt_llm7kernels32fusedQKNormRopeKernelNTokenHeadsIN3c104HalfES3_Li256ELb1ELi4EEEvPviiifPKvS6_S6_PKlii,"aw",@nobits
	.sectionflags	@""
	.align	16


//--------------------- .nv.shared._ZN12tensorrt_llm7kernels32fusedQKNormRopeKernelNTokenHeadsIN3c104HalfES3_Li128ELb0ELi4EEEvPviiifPKvS6_S6_PKlii --------------------------
	.section	.nv.shared._ZN12tensorrt_llm7kernels32fusedQKNormRopeKernelNTokenHeadsIN3c104HalfES3_Li128ELb0ELi4EEEvPviiifPKvS6_S6_PKlii,"aw",@nobits
	.sectionflags	@""
	.align	16


//--------------------- .nv.shared._ZN12tensorrt_llm7kernels32fusedQKNormRopeKernelNTokenHeadsIN3c104HalfES3_Li128ELb1ELi4EEEvPviiifPKvS6_S6_PKlii --------------------------
	.section	.nv.shared._ZN12tensorrt_llm7kernels32fusedQKNormRopeKernelNTokenHeadsIN3c104HalfES3_Li128ELb1ELi4EEEvPviiifPKvS6_S6_PKlii,"aw",@nobits
	.sectionflags	@""
	.align	16


//--------------------- .nv.shared._ZN12tensorrt_llm7kernels32fusedQKNormRopeKernelNTokenHeadsIN3c104HalfES3_Li64ELb0ELi4EEEvPviiifPKvS6_S6_PKlii --------------------------
	.section	.nv.shared._ZN12tensorrt_llm7kernels32fusedQKNormRopeKernelNTokenHeadsIN3c104HalfES3_Li64ELb0ELi4EEEvPviiifPKvS6_S6_PKlii,"aw",@nobits
	.sectionflags	@""
	.align	16


//--------------------- .nv.shared._ZN12tensorrt_llm7kernels32fusedQKNormRopeKernelNTokenHeadsIN3c104HalfES3_Li64ELb1ELi4EEEvPviiifPKvS6_S6_PKlii --------------------------
	.section	.nv.shared._ZN12tensorrt_llm7kernels32fusedQKNormRopeKernelNTokenHeadsIN3c104HalfES3_Li64ELb1ELi4EEEvPviiifPKvS6_S6_PKlii,"aw",@nobits
	.sectionflags	@""
	.align	16


//--------------------- .nv.shared._ZN12tensorrt_llm7kernels32fusedQKNormRopeKernelNTokenHeadsIN3c104HalfES3_Li256ELb0ELi2EEEvPviiifPKvS6_S6_PKlii --------------------------
	.section	.nv.shared._ZN12tensorrt_llm7kernels32fusedQKNormRopeKernelNTokenHeadsIN3c104HalfES3_Li256ELb0ELi2EEEvPviiifPKvS6_S6_PKlii,"aw",@nobits
	.sectionflags	@""
	.align	16


//--------------------- .nv.shared._ZN12tensorrt_llm7kernels32fusedQKNormRopeKernelNTokenHeadsIN3c104HalfES3_Li256ELb1ELi2EEEvPviiifPKvS6_S6_PKlii --------------------------
	.section	.nv.shared._ZN12tensorrt_llm7kernels32fusedQKNormRopeKernelNTokenHeadsIN3c104HalfES3_Li256ELb1ELi2EEEvPviiifPKvS6_S6_PKlii,"aw",@nobits
	.sectionflags	@""
	.align	16


//--------------------- .nv.shared._ZN12tensorrt_llm7kernels32fusedQKNormRopeKernelNTokenHeadsIN3c104HalfES3_Li128ELb0ELi2EEEvPviiifPKvS6_S6_PKlii --------------------------
	.section	.nv.shared._ZN12tensorrt_llm7kernels32fusedQKNormRopeKernelNTokenHeadsIN3c104HalfES3_Li128ELb0ELi2EEEvPviiifPKvS6_S6_PKlii,"aw",@nobits
	.sectionflags	@""
	.align	16


//--------------------- .nv.shared._ZN12tensorrt_llm7kernels32fusedQKNormRopeKernelNTokenHeadsIN3c104HalfES3_Li128ELb1ELi2EEEvPviiifPKvS6_S6_PKlii --------------------------
	.section	.nv.shared._ZN12tensorrt_llm7kernels32fusedQKNormRopeKernelNTokenHeadsIN3c104HalfES3_Li128ELb1ELi2EEEvPviiifPKvS6_S6_PKlii,"aw",@nobits
	.sectionflags	@""
	.align	16


//--------------------- .nv.shared._ZN12tensorrt_llm7kernels32fusedQKNormRopeKernelNTokenHeadsIN3c104HalfES3_Li64ELb0ELi2EEEvPviiifPKvS6_S6_PKlii --------------------------
	.section	.nv.shared._ZN12tensorrt_llm7kernels32fusedQKNormRopeKernelNTokenHeadsIN3c104HalfES3_Li64ELb0ELi2EEEvPviiifPKvS6_S6_PKlii,"aw",@nobits
	.sectionflags	@""
	.align	16


//--------------------- .nv.shared._ZN12tensorrt_llm7kernels32fusedQKNormRopeKernelNTokenHeadsIN3c104HalfES3_Li64ELb1ELi2EEEvPviiifPKvS6_S6_PKlii --------------------------
	.section	.nv.shared._ZN12tensorrt_llm7kernels32fusedQKNormRopeKernelNTokenHeadsIN3c104HalfES3_Li64ELb1ELi2EEEvPviiifPKvS6_S6_PKlii,"aw",@nobits
	.sectionflags	@""
	.align	16


//--------------------- .nv.shared._ZN12tensorrt_llm7kernels21fusedQKNormRopeKernelIN3c104HalfES3_Li256ELb0EEEvPviiifPKvS6_S6_PKlii --------------------------
	.section	.nv.shared._ZN12tensorrt_llm7kernels21fusedQKNormRopeKernelIN3c104HalfES3_Li256ELb0EEEvPviiifPKvS6_S6_PKlii,"aw",@nobits
	.sectionflags	@""
	.align	16


//--------------------- .nv.shared._ZN12tensorrt_llm7kernels21fusedQKNormRopeKernelIN3c104HalfES3_Li256ELb1EEEvPviiifPKvS6_S6_PKlii --------------------------
	.section	.nv.shared._ZN12tensorrt_llm7kernels21fusedQKNormRopeKernelIN3c104HalfES3_Li256ELb1EEEvPviiifPKvS6_S6_PKlii,"aw",@nobits
	.sectionflags	@""
	.align	16


//--------------------- .nv.shared._ZN12tensorrt_llm7kernels21fusedQKNormRopeKernelIN3c104HalfES3_Li128ELb0EEEvPviiifPKvS6_S6_PKlii --------------------------
	.section	.nv.shared._ZN12tensorrt_llm7kernels21fusedQKNormRopeKernelIN3c104HalfES3_Li128ELb0EEEvPviiifPKvS6_S6_PKlii,"aw",@nobits
	.sectionflags	@""
	.align	16


//--------------------- .nv.shared._ZN12tensorrt_llm7kernels21fusedQKNormRopeKernelIN3c104HalfES3_Li128ELb1EEEvPviiifPKvS6_S6_PKlii --------------------------
	.section	.nv.shared._ZN12tensorrt_llm7kernels21fusedQKNormRopeKernelIN3c104HalfES3_Li128ELb1EEEvPviiifPKvS6_S6_PKlii,"aw",@nobits
	.sectionflags	@""
	.align	16


//--------------------- .nv.shared._ZN12tensorrt_llm7kernels21fusedQKNormRopeKernelIN3c104HalfES3_Li64ELb0EEEvPviiifPKvS6_S6_PKlii --------------------------
	.section	.nv.shared._ZN12tensorrt_llm7kernels21fusedQKNormRopeKernelIN3c104HalfES3_Li64ELb0EEEvPviiifPKvS6_S6_PKlii,"aw",@nobits
	.sectionflags	@""
	.align	16


//--------------------- .nv.shared._ZN12tensorrt_llm7kernels21fusedQKNormRopeKernelIN3c104HalfES3_Li64ELb1EEEvPviiifPKvS6_S6_PKlii --------------------------
	.section	.nv.shared._ZN12tensorrt_llm7kernels21fusedQKNormRopeKernelIN3c104HalfES3_Li64ELb1EEEvPviiifPKvS6_S6_PKlii,"aw",@nobits
	.sectionflags	@""
	.align	16


//--------------------- .nv.shared._ZN12tensorrt_llm7kernels32fusedQKNormRopeKernelNTokenHeadsIN3c104HalfEfLi256ELb0ELi8EEEvPviiifPKvS6_S6_PKlii --------------------------
	.section	.nv.shared._ZN12tensorrt_llm7kernels32fusedQKNormRopeKernelNTokenHeadsIN3c104HalfEfLi256ELb0ELi8EEEvPviiifPKvS6_S6_PKlii,"aw",@nobits
	.sectionflags	@""
	.align	16


//--------------------- .nv.shared._ZN12tensorrt_llm7kernels32fusedQKNormRopeKernelNTokenHeadsIN3c104HalfEfLi256ELb1ELi8EEEvPviiifPKvS6_S6_PKlii --------------------------
	.section	.nv.shared._ZN12tensorrt_llm7kernels32fusedQKNormRopeKernelNTokenHeadsIN3c104HalfEfLi256ELb1ELi8EEEvPviiifPKvS6_S6_PKlii,"aw",@nobits
	.sectionflags	@""
	.align	16


//--------------------- .nv.shared._ZN12tensorrt_llm7kernels32fusedQKNormRopeKernelNTokenHeadsIN3c104HalfEfLi128ELb0ELi8EEEvPviiifPKvS6_S6_PKlii --------------------------
	.section	.nv.shared._ZN12tensorrt_llm7kernels32fusedQKNormRopeKernelNTokenHeadsIN3c104HalfEfLi128ELb0ELi8EEEvPviiifPKvS6_S6_PKlii,"aw",@nobits
	.sectionflags	@""
	.align	16


//--------------------- .nv.shared._ZN12tensorrt_llm7kernels32fusedQKNormRopeKernelNTokenHeadsIN3c104HalfEfLi128ELb1ELi8EEEvPviiifPKvS6_S6_PKlii --------------------------
	.section	.nv.shared._ZN12tensorrt_llm7kernels32fusedQKNormRopeKernelNTokenHeadsIN3c104HalfEfLi128ELb1ELi8EEEvPviiifPKvS6_S6_PKlii,"aw",@nobits
	.sectionflags	@""
	.align	16


//--------------------- .nv.shared._ZN12tensorrt_llm7kernels32fusedQKNormRopeKernelNTokenHeadsIN3c104HalfEfLi64ELb0ELi8EEEvPviiifPKvS6_S6_PKlii --------------------------
	.section	.nv.shared._ZN12tensorrt_llm7kernels32fusedQKNormRopeKernelNTokenHeadsIN3c104HalfEfLi64ELb0ELi8EEEvPviiifPKvS6_S6_PKlii,"aw",@nobits
	.sectionflags	@""
	.align	16


//--------------------- .nv.shared._ZN12tensorrt_llm7kernels32fusedQKNormRopeKernelNTokenHeadsIN3c104HalfEfLi64ELb1ELi8EEEvPviiifPKvS6_S6_PKlii --------------------------
	.section	.nv.shared._ZN12tensorrt_llm7kernels32fusedQKNormRopeKernelNTokenHeadsIN3c104HalfEfLi64ELb1ELi8EEEvPviiifPKvS6_S6_PKlii,"aw",@nobits
	.sectionflags	@""
	.align	16


//--------------------- .nv.shared._ZN12tensorrt_llm7kernels32fusedQKNormRopeKernelNTokenHeadsIN3c104HalfEfLi256ELb0ELi4EEEvPviiifPKvS6_S6_PKlii --------------------------
	.section	.nv.shared._ZN12tensorrt_llm7kernels32fusedQKNormRopeKernelNTokenHeadsIN3c104HalfEfLi256ELb0ELi4EEEvPviiifPKvS6_S6_PKlii,"aw",@nobits
	.sectionflags	@""
	.align	16


//--------------------- .nv.shared._ZN12tensorrt_llm7kernels32fusedQKNormRopeKernelNTokenHeadsIN3c104HalfEfLi256ELb1ELi4EEEvPviiifPKvS6_S6_PKlii --------------------------
	.section	.nv.shared._ZN12tensorrt_llm7kernels32fusedQKNormRopeKernelNTokenHeadsIN3c104HalfEfLi256ELb1ELi4EEEvPviiifPKvS6_S6_PKlii,"aw",@nobits
	.sectionflags	@""
	.align	16


//--------------------- .nv.shared._ZN12tensorrt_llm7kernels32fusedQKNormRopeKernelNTokenHeadsIN3c104HalfEfLi128ELb0ELi4EEEvPviiifPKvS6_S6_PKlii --------------------------
	.section	.nv.shared._ZN12tensorrt_llm7kernels32fusedQKNormRopeKernelNTokenHeadsIN3c104HalfEfLi128ELb0ELi4EEEvPviiifPKvS6_S6_PKlii,"aw",@nobits
	.sectionflags	@""
	.align	16


//--------------------- .nv.shared._ZN12tensorrt_llm7kernels32fusedQKNormRopeKernelNTokenHeadsIN3c104HalfEfLi128ELb1ELi4EEEvPviiifPKvS6_S6_PKlii --------------------------
	.section	.nv.shared._ZN12tensorrt_llm7kernels32fusedQKNormRopeKernelNTokenHeadsIN3c104HalfEfLi128ELb1ELi4EEEvPviiifPKvS6_S6_PKlii,"aw",@nobits
	.sectionflags	@""
	.align	16


//--------------------- .nv.shared._ZN12tensorrt_llm7kernels32fusedQKNormRopeKernelNTokenHeadsIN3c104HalfEfLi64ELb0ELi4EEEvPviiifPKvS6_S6_PKlii --------------------------
	.section	.nv.shared._ZN12tensorrt_llm7kernels32fusedQKNormRopeKernelNTokenHeadsIN3c104HalfEfLi64ELb0ELi4EEEvPviiifPKvS6_S6_PKlii,"aw",@nobits
	.sectionflags	@""
	.align	16


//--------------------- .nv.shared._ZN12tensorrt_llm7kernels32fusedQKNormRopeKernelNTokenHeadsIN3c104HalfEfLi64ELb1ELi4EEEvPviiifPKvS6_S6_PKlii --------------------------
	.section	.nv.shared._ZN12tensorrt_llm7kernels32fusedQKNormRopeKernelNTokenHeadsIN3c104HalfEfLi64ELb1ELi4EEEvPviiifPKvS6_S6_PKlii,"aw",@nobits
	.sectionflags	@""
	.align	16


//--------------------- .nv.shared._ZN12tensorrt_llm7kernels32fusedQKNormRopeKernelNTokenHeadsIN3c104HalfEfLi256ELb0ELi2EEEvPviiifPKvS6_S6_PKlii --------------------------
	.section	.nv.shared._ZN12tensorrt_llm7kernels32fusedQKNormRopeKernelNTokenHeadsIN3c104HalfEfLi256ELb0ELi2EEEvPviiifPKvS6_S6_PKlii,"aw",@nobits
	.sectionflags	@""
	.align	16


//--------------------- .nv.shared._ZN12tensorrt_llm7kernels32fusedQKNormRopeKernelNTokenHeadsIN3c104HalfEfLi256ELb1ELi2EEEvPviiifPKvS6_S6_PKlii --------------------------
	.section	.nv.shared._ZN12tensorrt_llm7kernels32fusedQKNormRopeKernelNTokenHeadsIN3c104HalfEfLi256ELb1ELi2EEEvPviiifPKvS6_S6_PKlii,"aw",@nobits
	.sectionflags	@""
	.align	16


//--------------------- .nv.shared._ZN12tensorrt_llm7kernels32fusedQKNormRopeKernelNTokenHeadsIN3c104HalfEfLi128ELb0ELi2EEEvPviiifPKvS6_S6_PKlii --------------------------
	.section	.nv.shared._ZN12tensorrt_llm7kernels32fusedQKNormRopeKernelNTokenHeadsIN3c104HalfEfLi128ELb0ELi2EEEvPviiifPKvS6_S6_PKlii,"aw",@nobits
	.sectionflags	@""
	.align	16


//--------------------- .nv.shared._ZN12tensorrt_llm7kernels32fusedQKNormRopeKernelNTokenHeadsIN3c104HalfEfLi128ELb1ELi2EEEvPviiifPKvS6_S6_PKlii --------------------------
	.section	.nv.shared._ZN12tensorrt_llm7kernels32fusedQKNormRopeKernelNTokenHeadsIN3c104HalfEfLi128ELb1ELi2EEEvPviiifPKvS6_S6_PKlii,"aw",@nobits
	.sectionflags	@""
	.align	16


//--------------------- .nv.shared._ZN12tensorrt_llm7kernels32fusedQKNormRopeKernelNTokenHeadsIN3c104HalfEfLi64ELb0ELi2EEEvPviiifPKvS6_S6_PKlii --------------------------
	.section	.nv.shared._ZN12tensorrt_llm7kernels32fusedQKNormRopeKernelNTokenHeadsIN3c104HalfEfLi64ELb0ELi2EEEvPviiifPKvS6_S6_PKlii,"aw",@nobits
	.sectionflags	@""
	.align	16


//--------------------- .nv.shared._ZN12tensorrt_llm7kernels32fusedQKNormRopeKernelNTokenHeadsIN3c104HalfEfLi64ELb1ELi2EEEvPviiifPKvS6_S6_PKlii --------------------------
	.section	.nv.shared._ZN12tensorrt_llm7kernels32fusedQKNormRopeKernelNTokenHeadsIN3c104HalfEfLi64ELb1ELi2EEEvPviiifPKvS6_S6_PKlii,"aw",@nobits
	.sectionflags	@""
	.align	16


//--------------------- .nv.shared._ZN12tensorrt_llm7kernels21fusedQKNormRopeKernelIN3c104HalfEfLi256ELb0EEEvPviiifPKvS6_S6_PKlii --------------------------
	.section	.nv.shared._ZN12tensorrt_llm7kernels21fusedQKNormRopeKernelIN3c104HalfEfLi256ELb0EEEvPviiifPKvS6_S6_PKlii,"aw",@nobits
	.sectionflags	@""
	.align	16


//--------------------- .nv.shared._ZN12tensorrt_llm7kernels21fusedQKNormRopeKernelIN3c104HalfEfLi256ELb1EEEvPviiifPKvS6_S6_PKlii --------------------------
	.section	.nv.shared._ZN12tensorrt_llm7kernels21fusedQKNormRopeKernelIN3c104HalfEfLi256ELb1EEEvPviiifPKvS6_S6_PKlii,"aw",@nobits
	.sectionflags	@""
	.align	16


//--------------------- .nv.shared._ZN12tensorrt_llm7kernels21fusedQKNormRopeKernelIN3c104HalfEfLi128ELb0EEEvPviiifPKvS6_S6_PKlii --------------------------
	.section	.nv.shared._ZN12tensorrt_llm7kernels21fusedQKNormRopeKernelIN3c104HalfEfLi128ELb0EEEvPviiifPKvS6_S6_PKlii,"aw",@nobits
	.sectionflags	@""
	.align	16


//--------------------- .nv.shared._ZN12tensorrt_llm7kernels21fusedQKNormRopeKernelIN3c104HalfEfLi128ELb1EEEvPviiifPKvS6_S6_PKlii --------------------------
	.section	.nv.shared._ZN12tensorrt_llm7kernels21fusedQKNormRopeKernelIN3c104HalfEfLi128ELb1EEEvPviiifPKvS6_S6_PKlii,"aw",@nobits
	.sectionflags	@""
	.align	16


//--------------------- .nv.shared._ZN12tensorrt_llm7kernels21fusedQKNormRopeKernelIN3c104HalfEfLi64ELb0EEEvPviiifPKvS6_S6_PKlii --------------------------
	.section	.nv.shared._ZN12tensorrt_llm7kernels21fusedQKNormRopeKernelIN3c104HalfEfLi64ELb0EEEvPviiifPKvS6_S6_PKlii,"aw",@nobits
	.sectionflags	@""
	.align	16


//--------------------- .nv.shared._ZN12tensorrt_llm7kernels21fusedQKNormRopeKernelIN3c104HalfEfLi64ELb1EEEvPviiifPKvS6_S6_PKlii --------------------------
	.section	.nv.shared._ZN12tensorrt_llm7kernels21fusedQKNormRopeKernelIN3c104HalfEfLi64ELb1EEEvPviiifPKvS6_S6_PKlii,"aw",@nobits
	.sectionflags	@""
	.align	16
